//
// Generated by NVIDIA NVVM Compiler
//
// Compiler Build ID: CL-36424714
// Cuda compilation tools, release 13.0, V13.0.88
// Based on NVVM 20.0.0
//

.version 9.0
.target sm_100
.address_size 64

	// .globl	_Z16extractTriangles5vec3iPK4CelliifP14TriangleVertexiPi
.const .align 1 .b8 vtkMarchingCubesTriangleCases[4096] = {255, 255, 255, 255, 255, 255, 255, 255, 255, 255, 255, 255, 255, 255, 255, 255, 0, 3, 8, 255, 255, 255, 255, 255, 255, 255, 255, 255, 255, 255, 255, 255, 0, 9, 1, 255, 255, 255, 255, 255, 255, 255, 255, 255, 255, 255, 255, 255, 1, 3, 8, 9, 1, 8, 255, 255, 255, 255, 255, 255, 255, 255, 255, 255, 1, 11, 2, 255, 255, 255, 255, 255, 255, 255, 255, 255, 255, 255, 255, 255, 0, 3, 8, 1, 11, 2, 255, 255, 255, 255, 255, 255, 255, 255, 255, 255, 9, 11, 2, 0, 9, 2, 255, 255, 255, 255, 255, 255, 255, 255, 255, 255, 2, 3, 8, 2, 8, 11, 11, 8, 9, 255, 255, 255, 255, 255, 255, 255, 3, 2, 10, 255, 255, 255, 255, 255, 255, 255, 255, 255, 255, 255, 255, 255, 0, 2, 10, 8, 0, 10, 255, 255, 255, 255, 255, 255, 255, 255, 255, 255, 1, 0, 9, 2, 10, 3, 255, 255, 255, 255, 255, 255, 255, 255, 255, 255, 1, 2, 10, 1, 10, 9, 9, 10, 8, 255, 255, 255, 255, 255, 255, 255, 3, 1, 11, 10, 3, 11, 255, 255, 255, 255, 255, 255, 255, 255, 255, 255, 0, 1, 11, 0, 11, 8, 8, 11, 10, 255, 255, 255, 255, 255, 255, 255, 3, 0, 9, 3, 9, 10, 10, 9, 11, 255, 255, 255, 255, 255, 255, 255, 9, 11, 8, 11, 10, 8, 255, 255, 255, 255, 255, 255, 255, 255, 255, 255, 4, 8, 7, 255, 255, 255, 255, 255, 255, 255, 255, 255, 255, 255, 255, 255, 4, 0, 3, 7, 4, 3, 255, 255, 255, 255, 255, 255, 255, 255, 255, 255, 0, 9, 1, 8, 7, 4, 255, 255, 255, 255, 255, 255, 255, 255, 255, 255, 4, 9, 1, 4, 1, 7, 7, 1, 3, 255, 255, 255, 255, 255, 255, 255, 1, 11, 2, 8, 7, 4, 255, 255, 255, 255, 255, 255, 255, 255, 255, 255, 3, 7, 4, 3, 4, 0, 1, 11, 2, 255, 255, 255, 255, 255, 255, 255, 9, 11, 2, 9, 2, 0, 8, 7, 4, 255, 255, 255, 255, 255, 255, 255, 2, 9, 11, 2, 7, 9, 2, 3, 7, 7, 4, 9, 255, 255, 255, 255, 8, 7, 4, 3, 2, 10, 255, 255, 255, 255, 255, 255, 255, 255, 255, 255, 10, 7, 4, 10, 4, 2, 2, 4, 0, 255, 255, 255, 255, 255, 255, 255, 9, 1, 0, 8, 7, 4, 2, 10, 3, 255, 255, 255, 255, 255, 255, 255, 4, 10, 7, 9, 10, 4, 9, 2, 10, 9, 1, 2, 255, 255, 255, 255, 3, 1, 11, 3, 11, 10, 7, 4, 8, 255, 255, 255, 255, 255, 255, 255, 1, 11, 10, 1, 10, 4, 1, 4, 0, 7, 4, 10, 255, 255, 255, 255, 4, 8, 7, 9, 10, 0, 9, 11, 10, 10, 3, 0, 255, 255, 255, 255, 4, 10, 7, 4, 9, 10, 9, 11, 10, 255, 255, 255, 255, 255, 255, 255, 9, 4, 5, 255, 255, 255, 255, 255, 255, 255, 255, 255, 255, 255, 255, 255, 9, 4, 5, 0, 3, 8, 255, 255, 255, 255, 255, 255, 255, 255, 255, 255, 0, 4, 5, 1, 0, 5, 255, 255, 255, 255, 255, 255, 255, 255, 255, 255, 8, 4, 5, 8, 5, 3, 3, 5, 1, 255, 255, 255, 255, 255, 255, 255, 1, 11, 2, 9, 4, 5, 255, 255, 255, 255, 255, 255, 255, 255, 255, 255, 3, 8, 0, 1, 11, 2, 4, 5, 9, 255, 255, 255, 255, 255, 255, 255, 5, 11, 2, 5, 2, 4, 4, 2, 0, 255, 255, 255, 255, 255, 255, 255, 2, 5, 11, 3, 5, 2, 3, 4, 5, 3, 8, 4, 255, 255, 255, 255, 9, 4, 5, 2, 10, 3, 255, 255, 255, 255, 255, 255, 255, 255, 255, 255, 0, 2, 10, 0, 10, 8, 4, 5, 9, 255, 255, 255, 255, 255, 255, 255, 0, 4, 5, 0, 5, 1, 2, 10, 3, 255, 255, 255, 255, 255, 255, 255, 2, 5, 1, 2, 8, 5, 2, 10, 8, 4, 5, 8, 255, 255, 255, 255, 11, 10, 3, 11, 3, 1, 9, 4, 5, 255, 255, 255, 255, 255, 255, 255, 4, 5, 9, 0, 1, 8, 8, 1, 11, 8, 11, 10, 255, 255, 255, 255, 5, 0, 4, 5, 10, 0, 5, 11, 10, 10, 3, 0, 255, 255, 255, 255, 5, 8, 4, 5, 11, 8, 11, 10, 8, 255, 255, 255, 255, 255, 255, 255, 9, 8, 7, 5, 9, 7, 255, 255, 255, 255, 255, 255, 255, 255, 255, 255, 9, 0, 3, 9, 3, 5, 5, 3, 7, 255, 255, 255, 255, 255, 255, 255, 0, 8, 7, 0, 7, 1, 1, 7, 5, 255, 255, 255, 255, 255, 255, 255, 1, 3, 5, 3, 7, 5, 255, 255, 255, 255, 255, 255, 255, 255, 255, 255, 9, 8, 7, 9, 7, 5, 11, 2, 1, 255, 255, 255, 255, 255, 255, 255, 11, 2, 1, 9, 0, 5, 5, 0, 3, 5, 3, 7, 255, 255, 255, 255, 8, 2, 0, 8, 5, 2, 8, 7, 5, 11, 2, 5, 255, 255, 255, 255, 2, 5, 11, 2, 3, 5, 3, 7, 5, 255, 255, 255, 255, 255, 255, 255, 7, 5, 9, 7, 9, 8, 3, 2, 10, 255, 255, 255, 255, 255, 255, 255, 9, 7, 5, 9, 2, 7, 9, 0, 2, 2, 10, 7, 255, 255, 255, 255, 2, 10, 3, 0, 8, 1, 1, 8, 7, 1, 7, 5, 255, 255, 255, 255, 10, 1, 2, 10, 7, 1, 7, 5, 1, 255, 255, 255, 255, 255, 255, 255, 9, 8, 5, 8, 7, 5, 11, 3, 1, 11, 10, 3, 255, 255, 255, 255, 5, 0, 7, 5, 9, 0, 7, 0, 10, 1, 11, 0, 10, 0, 11, 255, 10, 0, 11, 10, 3, 0, 11, 0, 5, 8, 7, 0, 5, 0, 7, 255, 10, 5, 11, 7, 5, 10, 255, 255, 255, 255, 255, 255, 255, 255, 255, 255, 11, 5, 6, 255, 255, 255, 255, 255, 255, 255, 255, 255, 255, 255, 255, 255, 0, 3, 8, 5, 6, 11, 255, 255, 255, 255, 255, 255, 255, 255, 255, 255, 9, 1, 0, 5, 6, 11, 255, 255, 255, 255, 255, 255, 255, 255, 255, 255, 1, 3, 8, 1, 8, 9, 5, 6, 11, 255, 255, 255, 255, 255, 255, 255, 1, 5, 6, 2, 1, 6, 255, 255, 255, 255, 255, 255, 255, 255, 255, 255, 1, 5, 6, 1, 6, 2, 3, 8, 0, 255, 255, 255, 255, 255, 255, 255, 9, 5, 6, 9, 6, 0, 0, 6, 2, 255, 255, 255, 255, 255, 255, 255, 5, 8, 9, 5, 2, 8, 5, 6, 2, 3, 8, 2, 255, 255, 255, 255, 2, 10, 3, 11, 5, 6, 255, 255, 255, 255, 255, 255, 255, 255, 255, 255, 10, 8, 0, 10, 0, 2, 11, 5, 6, 255, 255, 255, 255, 255, 255, 255, 0, 9, 1, 2, 10, 3, 5, 6, 11, 255, 255, 255, 255, 255, 255, 255, 5, 6, 11, 1, 2, 9, 9, 2, 10, 9, 10, 8, 255, 255, 255, 255, 6, 10, 3, 6, 3, 5, 5, 3, 1, 255, 255, 255, 255, 255, 255, 255, 0, 10, 8, 0, 5, 10, 0, 1, 5, 5, 6, 10, 255, 255, 255, 255, 3, 6, 10, 0, 6, 3, 0, 5, 6, 0, 9, 5, 255, 255, 255, 255, 6, 9, 5, 6, 10, 9, 10, 8, 9, 255, 255, 255, 255, 255, 255, 255, 5, 6, 11, 4, 8, 7, 255, 255, 255, 255, 255, 255, 255, 255, 255, 255, 4, 0, 3, 4, 3, 7, 6, 11, 5, 255, 255, 255, 255, 255, 255, 255, 1, 0, 9, 5, 6, 11, 8, 7, 4, 255, 255, 255, 255, 255, 255, 255, 11, 5, 6, 1, 7, 9, 1, 3, 7, 7, 4, 9, 255, 255, 255, 255, 6, 2, 1, 6, 1, 5, 4, 8, 7, 255, 255, 255, 255, 255, 255, 255, 1, 5, 2, 5, 6, 2, 3, 4, 0, 3, 7, 4, 255, 255, 255, 255, 8, 7, 4, 9, 5, 0, 0, 5, 6, 0, 6, 2, 255, 255, 255, 255, 7, 9, 3, 7, 4, 9, 3, 9, 2, 5, 6, 9, 2, 9, 6, 255, 3, 2, 10, 7, 4, 8, 11, 5, 6, 255, 255, 255, 255, 255, 255, 255, 5, 6, 11, 4, 2, 7, 4, 0, 2, 2, 10, 7, 255, 255, 255, 255, 0, 9, 1, 4, 8, 7, 2, 10, 3, 5, 6, 11, 255, 255, 255, 255, 9, 1, 2, 9, 2, 10, 9, 10, 4, 7, 4, 10, 5, 6, 11, 255, 8, 7, 4, 3, 5, 10, 3, 1, 5, 5, 6, 10, 255, 255, 255, 255, 5, 10, 1, 5, 6, 10, 1, 10, 0, 7, 4, 10, 0, 10, 4, 255, 0, 9, 5, 0, 5, 6, 0, 6, 3, 10, 3, 6, 8, 7, 4, 255, 6, 9, 5, 6, 10, 9, 4, 9, 7, 7, 9, 10, 255, 255, 255, 255, 11, 9, 4, 6, 11, 4, 255, 255, 255, 255, 255, 255, 255, 255, 255, 255, 4, 6, 11, 4, 11, 9, 0, 3, 8, 255, 255, 255, 255, 255, 255, 255, 11, 1, 0, 11, 0, 6, 6, 0, 4, 255, 255, 255, 255, 255, 255, 255, 8, 1, 3, 8, 6, 1, 8, 4, 6, 6, 11, 1, 255, 255, 255, 255, 1, 9, 4, 1, 4, 2, 2, 4, 6, 255, 255, 255, 255, 255, 255, 255, 3, 8, 0, 1, 9, 2, 2, 9, 4, 2, 4, 6, 255, 255, 255, 255, 0, 4, 2, 4, 6, 2, 255, 255, 255, 255, 255, 255, 255, 255, 255, 255, 8, 2, 3, 8, 4, 2, 4, 6, 2, 255, 255, 255, 255, 255, 255, 255, 11, 9, 4, 11, 4, 6, 10, 3, 2, 255, 255, 255, 255, 255, 255, 255, 0, 2, 8, 2, 10, 8, 4, 11, 9, 4, 6, 11, 255, 255, 255, 255, 3, 2, 10, 0, 6, 1, 0, 4, 6, 6, 11, 1, 255, 255, 255, 255, 6, 1, 4, 6, 11, 1, 4, 1, 8, 2, 10, 1, 8, 1, 10, 255, 9, 4, 6, 9, 6, 3, 9, 3, 1, 10, 3, 6, 255, 255, 255, 255, 8, 1, 10, 8, 0, 1, 10, 1, 6, 9, 4, 1, 6, 1, 4, 255, 3, 6, 10, 3, 0, 6, 0, 4, 6, 255, 255, 255, 255, 255, 255, 255, 6, 8, 4, 10, 8, 6, 255, 255, 255, 255, 255, 255, 255, 255, 255, 255, 7, 6, 11, 7, 11, 8, 8, 11, 9, 255, 255, 255, 255, 255, 255, 255, 0, 3, 7, 0, 7, 11, 0, 11, 9, 6, 11, 7, 255, 255, 255, 255, 11, 7, 6, 1, 7, 11, 1, 8, 7, 1, 0, 8, 255, 255, 255, 255, 11, 7, 6, 11, 1, 7, 1, 3, 7, 255, 255, 255, 255, 255, 255, 255, 1, 6, 2, 1, 8, 6, 1, 9, 8, 8, 7, 6, 255, 255, 255, 255, 2, 9, 6, 2, 1, 9, 6, 9, 7, 0, 3, 9, 7, 9, 3, 255, 7, 0, 8, 7, 6, 0, 6, 2, 0, 255, 255, 255, 255, 255, 255, 255, 7, 2, 3, 6, 2, 7, 255, 255, 255, 255, 255, 255, 255, 255, 255, 255, 2, 10, 3, 11, 8, 6, 11, 9, 8, 8, 7, 6, 255, 255, 255, 255, 2, 7, 0, 2, 10, 7, 0, 7, 9, 6, 11, 7, 9, 7, 11, 255, 1, 0, 8, 1, 8, 7, 1, 7, 11, 6, 11, 7, 2, 10, 3, 255, 10, 1, 2, 10, 7, 1, 11, 1, 6, 6, 1, 7, 255, 255, 255, 255, 8, 6, 9, 8, 7, 6, 9, 6, 1, 10, 3, 6, 1, 6, 3, 255, 0, 1, 9, 10, 7, 6, 255, 255, 255, 255, 255, 255, 255, 255, 255, 255, 7, 0, 8, 7, 6, 0, 3, 0, 10, 10, 0, 6, 255, 255, 255, 255, 7, 6, 10, 255, 255, 255, 255, 255, 255, 255, 255, 255, 255, 255, 255, 255, 7, 10, 6, 255, 255, 255, 255, 255, 255, 255, 255, 255, 255, 255, 255, 255, 3, 8, 0, 10, 6, 7, 255, 255, 255, 255, 255, 255, 255, 255, 255, 255, 0, 9, 1, 10, 6, 7, 255, 255, 255, 255, 255, 255, 255, 255, 255, 255, 8, 9, 1, 8, 1, 3, 10, 6, 7, 255, 255, 255, 255, 255, 255, 255, 11, 2, 1, 6, 7, 10, 255, 255, 255, 255, 255, 255, 255, 255, 255, 255, 1, 11, 2, 3, 8, 0, 6, 7, 10, 255, 255, 255, 255, 255, 255, 255, 2, 0, 9, 2, 9, 11, 6, 7, 10, 255, 255, 255, 255, 255, 255, 255, 6, 7, 10, 2, 3, 11, 11, 3, 8, 11, 8, 9, 255, 255, 255, 255, 7, 3, 2, 6, 7, 2, 255, 255, 255, 255, 255, 255, 255, 255, 255, 255, 7, 8, 0, 7, 0, 6, 6, 0, 2, 255, 255, 255, 255, 255, 255, 255, 2, 6, 7, 2, 7, 3, 0, 9, 1, 255, 255, 255, 255, 255, 255, 255, 1, 2, 6, 1, 6, 8, 1, 8, 9, 8, 6, 7, 255, 255, 255, 255, 11, 6, 7, 11, 7, 1, 1, 7, 3, 255, 255, 255, 255, 255, 255, 255, 11, 6, 7, 1, 11, 7, 1, 7, 8, 1, 8, 0, 255, 255, 255, 255, 0, 7, 3, 0, 11, 7, 0, 9, 11, 6, 7, 11, 255, 255, 255, 255, 7, 11, 6, 7, 8, 11, 8, 9, 11, 255, 255, 255, 255, 255, 255, 255, 6, 4, 8, 10, 6, 8, 255, 255, 255, 255, 255, 255, 255, 255, 255, 255, 3, 10, 6, 3, 6, 0, 0, 6, 4, 255, 255, 255, 255, 255, 255, 255, 8, 10, 6, 8, 6, 4, 9, 1, 0, 255, 255, 255, 255, 255, 255, 255, 9, 6, 4, 9, 3, 6, 9, 1, 3, 10, 6, 3, 255, 255, 255, 255, 6, 4, 8, 6, 8, 10, 2, 1, 11, 255, 255, 255, 255, 255, 255, 255, 1, 11, 2, 3, 10, 0, 0, 10, 6, 0, 6, 4, 255, 255, 255, 255, 4, 8, 10, 4, 10, 6, 0, 9, 2, 2, 9, 11, 255, 255, 255, 255, 11, 3, 9, 11, 2, 3, 9, 3, 4, 10, 6, 3, 4, 3, 6, 255, 8, 3, 2, 8, 2, 4, 4, 2, 6, 255, 255, 255, 255, 255, 255, 255, 0, 2, 4, 4, 2, 6, 255, 255, 255, 255, 255, 255, 255, 255, 255, 255, 1, 0, 9, 2, 4, 3, 2, 6, 4, 4, 8, 3, 255, 255, 255, 255, 1, 4, 9, 1, 2, 4, 2, 6, 4, 255, 255, 255, 255, 255, 255, 255, 8, 3, 1, 8, 1, 6, 8, 6, 4, 6, 1, 11, 255, 255, 255, 255, 11, 0, 1, 11, 6, 0, 6, 4, 0, 255, 255, 255, 255, 255, 255, 255, 4, 3, 6, 4, 8, 3, 6, 3, 11, 0, 9, 3, 11, 3, 9, 255, 11, 4, 9, 6, 4, 11, 255, 255, 255, 255, 255, 255, 255, 255, 255, 255, 4, 5, 9, 7, 10, 6, 255, 255, 255, 255, 255, 255, 255, 255, 255, 255, 0, 3, 8, 4, 5, 9, 10, 6, 7, 255, 255, 255, 255, 255, 255, 255, 5, 1, 0, 5, 0, 4, 7, 10, 6, 255, 255, 255, 255, 255, 255, 255, 10, 6, 7, 8, 4, 3, 3, 4, 5, 3, 5, 1, 255, 255, 255, 255, 9, 4, 5, 11, 2, 1, 7, 10, 6, 255, 255, 255, 255, 255, 255, 255, 6, 7, 10, 1, 11, 2, 0, 3, 8, 4, 5, 9, 255, 255, 255, 255, 7, 10, 6, 5, 11, 4, 4, 11, 2, 4, 2, 0, 255, 255, 255, 255, 3, 8, 4, 3, 4, 5, 3, 5, 2, 11, 2, 5, 10, 6, 7, 255, 7, 3, 2, 7, 2, 6, 5, 9, 4, 255, 255, 255, 255, 255, 255, 255, 9, 4, 5, 0, 6, 8, 0, 2, 6, 6, 7, 8, 255, 255, 255, 255, 3, 2, 6, 3, 6, 7, 1, 0, 5, 5, 0, 4, 255, 255, 255, 255, 6, 8, 2, 6, 7, 8, 2, 8, 1, 4, 5, 8, 1, 8, 5, 255, 9, 4, 5, 11, 6, 1, 1, 6, 7, 1, 7, 3, 255, 255, 255, 255, 1, 11, 6, 1, 6, 7, 1, 7, 0, 8, 0, 7, 9, 4, 5, 255, 4, 11, 0, 4, 5, 11, 0, 11, 3, 6, 7, 11, 3, 11, 7, 255, 7, 11, 6, 7, 8, 11, 5, 11, 4, 4, 11, 8, 255, 255, 255, 255, 6, 5, 9, 6, 9, 10, 10, 9, 8, 255, 255, 255, 255, 255, 255, 255, 3, 10, 6, 0, 3, 6, 0, 6, 5, 0, 5, 9, 255, 255, 255, 255, 0, 8, 10, 0, 10, 5, 0, 5, 1, 5, 10, 6, 255, 255, 255, 255, 6, 3, 10, 6, 5, 3, 5, 1, 3, 255, 255, 255, 255, 255, 255, 255, 1, 11, 2, 9, 10, 5, 9, 8, 10, 10, 6, 5, 255, 255, 255, 255, 0, 3, 10, 0, 10, 6, 0, 6, 9, 5, 9, 6, 1, 11, 2, 255, 10, 5, 8, 10, 6, 5, 8, 5, 0, 11, 2, 5, 0, 5, 2, 255, 6, 3, 10, 6, 5, 3, 2, 3, 11, 11, 3, 5, 255, 255, 255, 255, 5, 9, 8, 5, 8, 2, 5, 2, 6, 3, 2, 8, 255, 255, 255, 255, 9, 6, 5, 9, 0, 6, 0, 2, 6, 255, 255, 255, 255, 255, 255, 255, 1, 8, 5, 1, 0, 8, 5, 8, 6, 3, 2, 8, 6, 8, 2, 255, 1, 6, 5, 2, 6, 1, 255, 255, 255, 255, 255, 255, 255, 255, 255, 255, 1, 6, 3, 1, 11, 6, 3, 6, 8, 5, 9, 6, 8, 6, 9, 255, 11, 0, 1, 11, 6, 0, 9, 0, 5, 5, 0, 6, 255, 255, 255, 255, 0, 8, 3, 5, 11, 6, 255, 255, 255, 255, 255, 255, 255, 255, 255, 255, 11, 6, 5, 255, 255, 255, 255, 255, 255, 255, 255, 255, 255, 255, 255, 255, 10, 11, 5, 7, 10, 5, 255, 255, 255, 255, 255, 255, 255, 255, 255, 255, 10, 11, 5, 10, 5, 7, 8, 0, 3, 255, 255, 255, 255, 255, 255, 255, 5, 7, 10, 5, 10, 11, 1, 0, 9, 255, 255, 255, 255, 255, 255, 255, 11, 5, 7, 11, 7, 10, 9, 1, 8, 8, 1, 3, 255, 255, 255, 255, 10, 2, 1, 10, 1, 7, 7, 1, 5, 255, 255, 255, 255, 255, 255, 255, 0, 3, 8, 1, 7, 2, 1, 5, 7, 7, 10, 2, 255, 255, 255, 255, 9, 5, 7, 9, 7, 2, 9, 2, 0, 2, 7, 10, 255, 255, 255, 255, 7, 2, 5, 7, 10, 2, 5, 2, 9, 3, 8, 2, 9, 2, 8, 255, 2, 11, 5, 2, 5, 3, 3, 5, 7, 255, 255, 255, 255, 255, 255, 255, 8, 0, 2, 8, 2, 5, 8, 5, 7, 11, 5, 2, 255, 255, 255, 255, 9, 1, 0, 5, 3, 11, 5, 7, 3, 3, 2, 11, 255, 255, 255, 255, 9, 2, 8, 9, 1, 2, 8, 2, 7, 11, 5, 2, 7, 2, 5, 255, 1, 5, 3, 3, 5, 7, 255, 255, 255, 255, 255, 255, 255, 255, 255, 255, 0, 7, 8, 0, 1, 7, 1, 5, 7, 255, 255, 255, 255, 255, 255, 255, 9, 3, 0, 9, 5, 3, 5, 7, 3, 255, 255, 255, 255, 255, 255, 255, 9, 7, 8, 5, 7, 9, 255, 255, 255, 255, 255, 255, 255, 255, 255, 255, 5, 4, 8, 5, 8, 11, 11, 8, 10, 255, 255, 255, 255, 255, 255, 255, 5, 4, 0, 5, 0, 10, 5, 10, 11, 10, 0, 3, 255, 255, 255, 255, 0, 9, 1, 8, 11, 4, 8, 10, 11, 11, 5, 4, 255, 255, 255, 255, 11, 4, 10, 11, 5, 4, 10, 4, 3, 9, 1, 4, 3, 4, 1, 255, 2, 1, 5, 2, 5, 8, 2, 8, 10, 4, 8, 5, 255, 255, 255, 255, 0, 10, 4, 0, 3, 10, 4, 10, 5, 2, 1, 10, 5, 10, 1, 255, 0, 5, 2, 0, 9, 5, 2, 5, 10, 4, 8, 5, 10, 5, 8, 255, 9, 5, 4, 2, 3, 10, 255, 255, 255, 255, 255, 255, 255, 255, 255, 255, 2, 11, 5, 3, 2, 5, 3, 5, 4, 3, 4, 8, 255, 255, 255, 255, 5, 2, 11, 5, 4, 2, 4, 0, 2, 255, 255, 255, 255, 255, 255, 255, 3, 2, 11, 3, 11, 5, 3, 5, 8, 4, 8, 5, 0, 9, 1, 255, 5, 2, 11, 5, 4, 2, 1, 2, 9, 9, 2, 4, 255, 255, 255, 255, 8, 5, 4, 8, 3, 5, 3, 1, 5, 255, 255, 255, 255, 255, 255, 255, 0, 5, 4, 1, 5, 0, 255, 255, 255, 255, 255, 255, 255, 255, 255, 255, 8, 5, 4, 8, 3, 5, 9, 5, 0, 0, 5, 3, 255, 255, 255, 255, 9, 5, 4, 255, 255, 255, 255, 255, 255, 255, 255, 255, 255, 255, 255, 255, 4, 7, 10, 4, 10, 9, 9, 10, 11, 255, 255, 255, 255, 255, 255, 255, 0, 3, 8, 4, 7, 9, 9, 7, 10, 9, 10, 11, 255, 255, 255, 255, 1, 10, 11, 1, 4, 10, 1, 0, 4, 7, 10, 4, 255, 255, 255, 255, 3, 4, 1, 3, 8, 4, 1, 4, 11, 7, 10, 4, 11, 4, 10, 255, 4, 7, 10, 9, 4, 10, 9, 10, 2, 9, 2, 1, 255, 255, 255, 255, 9, 4, 7, 9, 7, 10, 9, 10, 1, 2, 1, 10, 0, 3, 8, 255, 10, 4, 7, 10, 2, 4, 2, 0, 4, 255, 255, 255, 255, 255, 255, 255, 10, 4, 7, 10, 2, 4, 8, 4, 3, 3, 4, 2, 255, 255, 255, 255, 2, 11, 9, 2, 9, 7, 2, 7, 3, 7, 9, 4, 255, 255, 255, 255, 9, 7, 11, 9, 4, 7, 11, 7, 2, 8, 0, 7, 2, 7, 0, 255, 3, 11, 7, 3, 2, 11, 7, 11, 4, 1, 0, 11, 4, 11, 0, 255, 1, 2, 11, 8, 4, 7, 255, 255, 255, 255, 255, 255, 255, 255, 255, 255, 4, 1, 9, 4, 7, 1, 7, 3, 1, 255, 255, 255, 255, 255, 255, 255, 4, 1, 9, 4, 7, 1, 0, 1, 8, 8, 1, 7, 255, 255, 255, 255, 4, 3, 0, 7, 3, 4, 255, 255, 255, 255, 255, 255, 255, 255, 255, 255, 4, 7, 8, 255, 255, 255, 255, 255, 255, 255, 255, 255, 255, 255, 255, 255, 9, 8, 11, 11, 8, 10, 255, 255, 255, 255, 255, 255, 255, 255, 255, 255, 3, 9, 0, 3, 10, 9, 10, 11, 9, 255, 255, 255, 255, 255, 255, 255, 0, 11, 1, 0, 8, 11, 8, 10, 11, 255, 255, 255, 255, 255, 255, 255, 3, 11, 1, 10, 11, 3, 255, 255, 255, 255, 255, 255, 255, 255, 255, 255, 1, 10, 2, 1, 9, 10, 9, 8, 10, 255, 255, 255, 255, 255, 255, 255, 3, 9, 0, 3, 10, 9, 1, 9, 2, 2, 9, 10, 255, 255, 255, 255, 0, 10, 2, 8, 10, 0, 255, 255, 255, 255, 255, 255, 255, 255, 255, 255, 3, 10, 2, 255, 255, 255, 255, 255, 255, 255, 255, 255, 255, 255, 255, 255, 2, 8, 3, 2, 11, 8, 11, 9, 8, 255, 255, 255, 255, 255, 255, 255, 9, 2, 11, 0, 2, 9, 255, 255, 255, 255, 255, 255, 255, 255, 255, 255, 2, 8, 3, 2, 11, 8, 0, 8, 1, 1, 8, 11, 255, 255, 255, 255, 1, 2, 11, 255, 255, 255, 255, 255, 255, 255, 255, 255, 255, 255, 255, 255, 1, 8, 3, 9, 8, 1, 255, 255, 255, 255, 255, 255, 255, 255, 255, 255, 0, 1, 9, 255, 255, 255, 255, 255, 255, 255, 255, 255, 255, 255, 255, 255, 0, 8, 3, 255, 255, 255, 255, 255, 255, 255, 255, 255, 255, 255, 255, 255, 255, 255, 255, 255, 255, 255, 255, 255, 255, 255, 255, 255, 255, 255, 255, 255};
.const .align 1 .b8 vtkMarchingCubes_edges[24] = {0, 1, 1, 2, 3, 2, 0, 3, 4, 5, 5, 6, 7, 6, 4, 7, 0, 4, 1, 5, 3, 7, 2, 6};
// _ZZN3cub18CUB_300001_SM_10006detail10merge_sort30DeviceMergeSortBlockSortKernelINS2_10policy_hubIN6thrust24THRUST_300001_SM_1000_NS6detail15normal_iteratorINS6_10device_ptrI4CellEEEEE9Policy600ESC_PNS0_8NullTypeESC_SG_j24CompareByCoordsLowerOnlySA_SF_EEvbT0_T1_T2_T3_T4_PT6_PT7_T5_NS1_7vsmem_tEE19static_temp_storage has been demoted
// _ZZN3cub18CUB_300001_SM_10006detail10merge_sort26DeviceMergeSortMergeKernelINS2_10policy_hubIN6thrust24THRUST_300001_SM_1000_NS6detail15normal_iteratorINS6_10device_ptrI4CellEEEEE9Policy600ESC_PNS0_8NullTypeESC_SG_j24CompareByCoordsLowerOnlySA_SF_EEvbT2_T3_T4_PT6_PT7_T5_PSK_SK_NS1_7vsmem_tEE19static_temp_storage has been demoted
// _ZZN3cub18CUB_300001_SM_10006detail10merge_sort30DeviceMergeSortBlockSortKernelINS2_10policy_hubIN6thrust24THRUST_300001_SM_1000_NS6detail15normal_iteratorINS6_10device_ptrI4CellEEEEE9Policy600ESC_PNS0_8NullTypeESC_SG_m24CompareByCoordsLowerOnlySA_SF_EEvbT0_T1_T2_T3_T4_PT6_PT7_T5_NS1_7vsmem_tEE19static_temp_storage has been demoted
// _ZZN3cub18CUB_300001_SM_10006detail10merge_sort26DeviceMergeSortMergeKernelINS2_10policy_hubIN6thrust24THRUST_300001_SM_1000_NS6detail15normal_iteratorINS6_10device_ptrI4CellEEEEE9Policy600ESC_PNS0_8NullTypeESC_SG_m24CompareByCoordsLowerOnlySA_SF_EEvbT2_T3_T4_PT6_PT7_T5_PSK_SK_NS1_7vsmem_tEE19static_temp_storage has been demoted
// _ZZN3cub18CUB_300001_SM_10006detail10merge_sort30DeviceMergeSortBlockSortKernelINS2_10policy_hubIN6thrust24THRUST_300001_SM_1000_NS6detail15normal_iteratorINS6_10device_ptrI14TriangleVertexEEEEE9Policy600ESC_PNS0_8NullTypeESC_SG_j15CompareVerticesSA_SF_EEvbT0_T1_T2_T3_T4_PT6_PT7_T5_NS1_7vsmem_tEE19static_temp_storage has been demoted
// _ZZN3cub18CUB_300001_SM_10006detail10merge_sort26DeviceMergeSortMergeKernelINS2_10policy_hubIN6thrust24THRUST_300001_SM_1000_NS6detail15normal_iteratorINS6_10device_ptrI14TriangleVertexEEEEE9Policy600ESC_PNS0_8NullTypeESC_SG_j15CompareVerticesSA_SF_EEvbT2_T3_T4_PT6_PT7_T5_PSK_SK_NS1_7vsmem_tEE19static_temp_storage has been demoted
// _ZZN3cub18CUB_300001_SM_10006detail10merge_sort30DeviceMergeSortBlockSortKernelINS2_10policy_hubIN6thrust24THRUST_300001_SM_1000_NS6detail15normal_iteratorINS6_10device_ptrI14TriangleVertexEEEEE9Policy600ESC_PNS0_8NullTypeESC_SG_m15CompareVerticesSA_SF_EEvbT0_T1_T2_T3_T4_PT6_PT7_T5_NS1_7vsmem_tEE19static_temp_storage has been demoted
// _ZZN3cub18CUB_300001_SM_10006detail10merge_sort26DeviceMergeSortMergeKernelINS2_10policy_hubIN6thrust24THRUST_300001_SM_1000_NS6detail15normal_iteratorINS6_10device_ptrI14TriangleVertexEEEEE9Policy600ESC_PNS0_8NullTypeESC_SG_m15CompareVerticesSA_SF_EEvbT2_T3_T4_PT6_PT7_T5_PSK_SK_NS1_7vsmem_tEE19static_temp_storage has been demoted
.global .align 1 .b8 _ZN34_INTERNAL_8aeabd47_4_k_cu_8371522c4cuda3std3__45__cpo5beginE[1];
.global .align 1 .b8 _ZN34_INTERNAL_8aeabd47_4_k_cu_8371522c4cuda3std3__45__cpo3endE[1];
.global .align 1 .b8 _ZN34_INTERNAL_8aeabd47_4_k_cu_8371522c4cuda3std3__45__cpo6cbeginE[1];
.global .align 1 .b8 _ZN34_INTERNAL_8aeabd47_4_k_cu_8371522c4cuda3std3__45__cpo4cendE[1];
.global .align 1 .b8 _ZN34_INTERNAL_8aeabd47_4_k_cu_8371522c4cuda3std3__45__cpo6rbeginE[1];
.global .align 1 .b8 _ZN34_INTERNAL_8aeabd47_4_k_cu_8371522c4cuda3std3__45__cpo4rendE[1];
.global .align 1 .b8 _ZN34_INTERNAL_8aeabd47_4_k_cu_8371522c4cuda3std3__45__cpo7crbeginE[1];
.global .align 1 .b8 _ZN34_INTERNAL_8aeabd47_4_k_cu_8371522c4cuda3std3__45__cpo5crendE[1];
.global .align 1 .b8 _ZN34_INTERNAL_8aeabd47_4_k_cu_8371522c4cuda3std3__436_GLOBAL__N__8aeabd47_4_k_cu_8371522c6ignoreE[1];
.global .align 1 .b8 _ZN34_INTERNAL_8aeabd47_4_k_cu_8371522c4cuda3std3__419piecewise_constructE[1];
.global .align 1 .b8 _ZN34_INTERNAL_8aeabd47_4_k_cu_8371522c4cuda3std3__48in_placeE[1];
.global .align 1 .b8 _ZN34_INTERNAL_8aeabd47_4_k_cu_8371522c4cuda3std3__420unreachable_sentinelE[1];
.global .align 1 .b8 _ZN34_INTERNAL_8aeabd47_4_k_cu_8371522c4cuda3std3__47nulloptE[1];
.global .align 1 .b8 _ZN34_INTERNAL_8aeabd47_4_k_cu_8371522c4cuda3std3__48unexpectE[1];
.global .align 1 .b8 _ZN34_INTERNAL_8aeabd47_4_k_cu_8371522c4cuda3std6ranges3__45__cpo4swapE[1];
.global .align 1 .b8 _ZN34_INTERNAL_8aeabd47_4_k_cu_8371522c4cuda3std6ranges3__45__cpo9iter_moveE[1];
.global .align 1 .b8 _ZN34_INTERNAL_8aeabd47_4_k_cu_8371522c4cuda3std6ranges3__45__cpo5beginE[1];
.global .align 1 .b8 _ZN34_INTERNAL_8aeabd47_4_k_cu_8371522c4cuda3std6ranges3__45__cpo3endE[1];
.global .align 1 .b8 _ZN34_INTERNAL_8aeabd47_4_k_cu_8371522c4cuda3std6ranges3__45__cpo6cbeginE[1];
.global .align 1 .b8 _ZN34_INTERNAL_8aeabd47_4_k_cu_8371522c4cuda3std6ranges3__45__cpo4cendE[1];
.global .align 1 .b8 _ZN34_INTERNAL_8aeabd47_4_k_cu_8371522c4cuda3std6ranges3__45__cpo7advanceE[1];
.global .align 1 .b8 _ZN34_INTERNAL_8aeabd47_4_k_cu_8371522c4cuda3std6ranges3__45__cpo9iter_swapE[1];
.global .align 1 .b8 _ZN34_INTERNAL_8aeabd47_4_k_cu_8371522c4cuda3std6ranges3__45__cpo4nextE[1];
.global .align 1 .b8 _ZN34_INTERNAL_8aeabd47_4_k_cu_8371522c4cuda3std6ranges3__45__cpo4prevE[1];
.global .align 1 .b8 _ZN34_INTERNAL_8aeabd47_4_k_cu_8371522c4cuda3std6ranges3__45__cpo4dataE[1];
.global .align 1 .b8 _ZN34_INTERNAL_8aeabd47_4_k_cu_8371522c4cuda3std6ranges3__45__cpo5cdataE[1];
.global .align 1 .b8 _ZN34_INTERNAL_8aeabd47_4_k_cu_8371522c4cuda3std6ranges3__45__cpo4sizeE[1];
.global .align 1 .b8 _ZN34_INTERNAL_8aeabd47_4_k_cu_8371522c4cuda3std6ranges3__45__cpo5ssizeE[1];
.global .align 1 .b8 _ZN34_INTERNAL_8aeabd47_4_k_cu_8371522c4cuda3std6ranges3__45__cpo8distanceE[1];
.global .align 1 .b8 _ZN34_INTERNAL_8aeabd47_4_k_cu_8371522c6thrust24THRUST_300001_SM_1000_NS8cuda_cub3parE[1];
.global .align 1 .b8 _ZN34_INTERNAL_8aeabd47_4_k_cu_8371522c6thrust24THRUST_300001_SM_1000_NS8cuda_cub10par_nosyncE[1];
.global .align 1 .b8 _ZN34_INTERNAL_8aeabd47_4_k_cu_8371522c6thrust24THRUST_300001_SM_1000_NS6system6detail10sequential3seqE[1];
.global .align 1 .b8 _ZN34_INTERNAL_8aeabd47_4_k_cu_8371522c6thrust24THRUST_300001_SM_1000_NS6system3cpp3parE[1];
.global .align 1 .b8 _ZN34_INTERNAL_8aeabd47_4_k_cu_8371522c6thrust24THRUST_300001_SM_1000_NS12placeholders2_1E[1];
.global .align 1 .b8 _ZN34_INTERNAL_8aeabd47_4_k_cu_8371522c6thrust24THRUST_300001_SM_1000_NS12placeholders2_2E[1];
.global .align 1 .b8 _ZN34_INTERNAL_8aeabd47_4_k_cu_8371522c6thrust24THRUST_300001_SM_1000_NS12placeholders2_3E[1];
.global .align 1 .b8 _ZN34_INTERNAL_8aeabd47_4_k_cu_8371522c6thrust24THRUST_300001_SM_1000_NS12placeholders2_4E[1];
.global .align 1 .b8 _ZN34_INTERNAL_8aeabd47_4_k_cu_8371522c6thrust24THRUST_300001_SM_1000_NS12placeholders2_5E[1];
.global .align 1 .b8 _ZN34_INTERNAL_8aeabd47_4_k_cu_8371522c6thrust24THRUST_300001_SM_1000_NS12placeholders2_6E[1];
.global .align 1 .b8 _ZN34_INTERNAL_8aeabd47_4_k_cu_8371522c6thrust24THRUST_300001_SM_1000_NS12placeholders2_7E[1];
.global .align 1 .b8 _ZN34_INTERNAL_8aeabd47_4_k_cu_8371522c6thrust24THRUST_300001_SM_1000_NS12placeholders2_8E[1];
.global .align 1 .b8 _ZN34_INTERNAL_8aeabd47_4_k_cu_8371522c6thrust24THRUST_300001_SM_1000_NS12placeholders2_9E[1];
.global .align 1 .b8 _ZN34_INTERNAL_8aeabd47_4_k_cu_8371522c6thrust24THRUST_300001_SM_1000_NS12placeholders3_10E[1];
.global .align 1 .b8 _ZN34_INTERNAL_8aeabd47_4_k_cu_8371522c6thrust24THRUST_300001_SM_1000_NS3seqE[1];
.global .align 1 .b8 _ZN34_INTERNAL_8aeabd47_4_k_cu_8371522c6thrust24THRUST_300001_SM_1000_NS6deviceE[1];

.visible .entry _Z16extractTriangles5vec3iPK4CelliifP14TriangleVertexiPi(
	.param .align 4 .b8 _Z16extractTriangles5vec3iPK4CelliifP14TriangleVertexiPi_param_0[12],
	.param .u64 .ptr .align 1 _Z16extractTriangles5vec3iPK4CelliifP14TriangleVertexiPi_param_1,
	.param .u32 _Z16extractTriangles5vec3iPK4CelliifP14TriangleVertexiPi_param_2,
	.param .u32 _Z16extractTriangles5vec3iPK4CelliifP14TriangleVertexiPi_param_3,
	.param .f32 _Z16extractTriangles5vec3iPK4CelliifP14TriangleVertexiPi_param_4,
	.param .u64 .ptr .align 1 _Z16extractTriangles5vec3iPK4CelliifP14TriangleVertexiPi_param_5,
	.param .u32 _Z16extractTriangles5vec3iPK4CelliifP14TriangleVertexiPi_param_6,
	.param .u64 .ptr .align 1 _Z16extractTriangles5vec3iPK4CelliifP14TriangleVertexiPi_param_7
)
{
	.local .align 16 .b8 	__local_depot0[288];
	.reg .b64 	%SP;
	.reg .b64 	%SPL;
	.reg .pred 	%p<174>;
	.reg .b16 	%rs<5>;
	.reg .b32 	%r<262>;
	.reg .b32 	%f<174>;
	.reg .b64 	%rd<479>;

	mov.u64 	%SPL, __local_depot0;
	ld.param.u32 	%r60, [_Z16extractTriangles5vec3iPK4CelliifP14TriangleVertexiPi_param_0+8];
	ld.param.u32 	%r59, [_Z16extractTriangles5vec3iPK4CelliifP14TriangleVertexiPi_param_0+4];
	ld.param.u32 	%r58, [_Z16extractTriangles5vec3iPK4CelliifP14TriangleVertexiPi_param_0];
	ld.param.u64 	%rd42, [_Z16extractTriangles5vec3iPK4CelliifP14TriangleVertexiPi_param_1];
	ld.param.u32 	%r61, [_Z16extractTriangles5vec3iPK4CelliifP14TriangleVertexiPi_param_2];
	cvta.to.global.u64 	%rd1, %rd42;
	add.u64 	%rd2, %SPL, 0;
	add.u64 	%rd3, %SPL, 128;
	mov.u32 	%r63, %tid.x;
	cvt.u64.u32 	%rd45, %r63;
	mov.u32 	%r64, %ntid.x;
	mov.u32 	%r65, %ctaid.x;
	mul.wide.u32 	%rd46, %r64, %r65;
	add.s64 	%rd4, %rd46, %rd45;
	shr.u64 	%rd5, %rd4, 3;
	cvt.u32.u64 	%r66, %rd5;
	setp.le.s32 	%p2, %r61, %r66;
	@%p2 bra 	$L__BB0_92;
	cvt.u32.u64 	%r67, %rd4;
	cvt.s64.s32 	%rd47, %rd5;
	mad.lo.s64 	%rd48, %rd47, 20, %rd1;
	ld.global.nc.u32 	%r3, [%rd48];
	ld.global.nc.u32 	%r4, [%rd48+4];
	ld.global.nc.u32 	%r5, [%rd48+8];
	ld.global.nc.u32 	%r6, [%rd48+12];
	and.b32  	%r7, %r67, 4;
	and.b32  	%r8, %r67, 2;
	add.s32 	%r9, %r8, -1;
	and.b32  	%r10, %r67, 1;
	cvt.s64.s32 	%rd6, %r61;
	setp.lt.s32 	%p3, %r61, 1;
	cvt.rn.f32.s32 	%f1, %r3;
	cvt.rn.f32.s32 	%f2, %r4;
	cvt.rn.f32.s32 	%f3, %r5;
	@%p3 bra 	$L__BB0_40;
	setp.eq.s32 	%p68, %r10, 0;
	sub.s32 	%r89, %r4, %r59;
	cvt.u64.u32 	%rd49, %r89;
	shl.b64 	%rd50, %rd49, 32;
	or.b64  	%rd51, %rd50, %rd49;
	and.b64  	%rd52, %rd51, 8725724278095871;
	mul.wide.u32 	%rd53, %r89, 65536;
	and.b64  	%rd54, %rd53, 4294901760;
	or.b64  	%rd55, %rd54, %rd52;
	and.b64  	%rd56, %rd55, 8725728556220671;
	shl.b64 	%rd57, %rd55, 8;
	and.b64  	%rd58, %rd57, 2233786510392491776;
	or.b64  	%rd59, %rd58, %rd56;
	and.b64  	%rd60, %rd59, 1157144660301377551;
	shl.b64 	%rd61, %rd59, 4;
	and.b64  	%rd62, %rd61, 67570491112489200;
	or.b64  	%rd63, %rd62, %rd60;
	shl.b64 	%rd64, %rd63, 3;
	and.b64  	%rd65, %rd64, 292805461487453200;
	shl.b64 	%rd66, %rd63, 1;
	and.b64  	%rd67, %rd66, 2342443691899625602;
	or.b64  	%rd7, %rd65, %rd67;
	sub.s32 	%r90, %r3, %r58;
	cvt.u64.u32 	%rd68, %r90;
	shl.b64 	%rd69, %rd68, 32;
	or.b64  	%rd70, %rd69, %rd68;
	and.b64  	%rd71, %rd70, 8725724278095871;
	mul.wide.u32 	%rd72, %r90, 65536;
	and.b64  	%rd73, %rd72, 4294901760;
	or.b64  	%rd74, %rd73, %rd71;
	and.b64  	%rd75, %rd74, 8725728556220671;
	shl.b64 	%rd76, %rd74, 8;
	and.b64  	%rd77, %rd76, 2233786510392491776;
	or.b64  	%rd78, %rd77, %rd75;
	and.b64  	%rd79, %rd78, 1157144660301377551;
	shl.b64 	%rd80, %rd78, 4;
	and.b64  	%rd81, %rd80, 67570491112489200;
	or.b64  	%rd82, %rd81, %rd79;
	and.b64  	%rd83, %rd82, 1171221845949812801;
	shl.b64 	%rd84, %rd82, 2;
	and.b64  	%rd85, %rd84, 146402730743726600;
	or.b64  	%rd8, %rd85, %rd83;
	selp.b32 	%r91, -1, 1, %p68;
	shl.b32 	%r92, %r91, %r6;
	add.s32 	%r11, %r92, %r3;
	sub.s32 	%r93, %r11, %r58;
	cvt.u64.u32 	%rd86, %r93;
	shl.b64 	%rd87, %rd86, 32;
	or.b64  	%rd88, %rd87, %rd86;
	and.b64  	%rd89, %rd88, 8725724278095871;
	mul.wide.u32 	%rd90, %r93, 65536;
	and.b64  	%rd91, %rd90, 4294901760;
	or.b64  	%rd92, %rd91, %rd89;
	and.b64  	%rd93, %rd92, 8725728556220671;
	shl.b64 	%rd94, %rd92, 8;
	and.b64  	%rd95, %rd94, 2233786510392491776;
	or.b64  	%rd96, %rd95, %rd93;
	and.b64  	%rd97, %rd96, 1157144660301377551;
	shl.b64 	%rd98, %rd96, 4;
	and.b64  	%rd99, %rd98, 67570491112489200;
	or.b64  	%rd100, %rd99, %rd97;
	and.b64  	%rd101, %rd100, 1171221845949812801;
	shl.b64 	%rd102, %rd100, 2;
	and.b64  	%rd103, %rd102, 146402730743726600;
	or.b64  	%rd9, %rd103, %rd101;
	shl.b32 	%r94, %r9, %r6;
	add.s32 	%r12, %r94, %r4;
	mov.b32 	%r261, 0;
	mov.pred 	%p173, -1;
$L__BB0_3:
	mov.pred 	%p1, %p173;
	cvt.u32.u64 	%r95, %rd4;
	and.b32  	%r96, %r95, 4;
	setp.eq.s32 	%p69, %r96, 0;
	neg.s32 	%r97, %r261;
	selp.b32 	%r98, %r97, %r261, %p69;
	shl.b32 	%r99, %r98, %r6;
	add.s32 	%r14, %r99, %r5;
	sub.s32 	%r100, %r14, %r60;
	cvt.u64.u32 	%rd105, %r100;
	shl.b64 	%rd106, %rd105, 32;
	or.b64  	%rd107, %rd106, %rd105;
	and.b64  	%rd108, %rd107, 8725724278095871;
	mul.wide.u32 	%rd109, %r100, 65536;
	and.b64  	%rd110, %rd109, 4294901760;
	or.b64  	%rd111, %rd110, %rd108;
	and.b64  	%rd112, %rd111, 8725728556220671;
	shl.b64 	%rd113, %rd111, 8;
	and.b64  	%rd114, %rd113, 2233786510392491776;
	or.b64  	%rd115, %rd114, %rd112;
	and.b64  	%rd116, %rd115, 1157144660301377551;
	shl.b64 	%rd117, %rd115, 4;
	and.b64  	%rd118, %rd117, 67570491112489200;
	or.b64  	%rd119, %rd118, %rd116;
	shl.b64 	%rd120, %rd119, 4;
	and.b64  	%rd121, %rd120, 585610922974906400;
	shl.b64 	%rd122, %rd119, 2;
	and.b64  	%rd123, %rd122, 4684887383799251204;
	or.b64  	%rd10, %rd121, %rd123;
	or.b64  	%rd11, %rd7, %rd10;
	mov.b64 	%rd474, 0;
	or.b64  	%rd191, %rd11, %rd8;
	mov.u64 	%rd475, %rd6;
$L__BB0_4:
	sub.s64 	%rd124, %rd475, %rd474;
	shr.u64 	%rd125, %rd124, 63;
	add.s64 	%rd126, %rd124, %rd125;
	shr.s64 	%rd127, %rd126, 1;
	add.s64 	%rd128, %rd127, %rd474;
	mad.lo.s64 	%rd129, %rd128, 20, %rd1;
	ld.global.nc.u32 	%r101, [%rd129];
	sub.s32 	%r102, %r101, %r58;
	ld.global.nc.u32 	%r103, [%rd129+4];
	sub.s32 	%r104, %r103, %r59;
	ld.global.nc.u32 	%r105, [%rd129+8];
	sub.s32 	%r106, %r105, %r60;
	cvt.u64.u32 	%rd130, %r106;
	shl.b64 	%rd131, %rd130, 32;
	or.b64  	%rd132, %rd131, %rd130;
	and.b64  	%rd133, %rd132, 8725724278095871;
	mul.wide.u32 	%rd134, %r106, 65536;
	and.b64  	%rd135, %rd134, 4294901760;
	or.b64  	%rd136, %rd135, %rd133;
	and.b64  	%rd137, %rd136, 8725728556220671;
	shl.b64 	%rd138, %rd136, 8;
	and.b64  	%rd139, %rd138, 2233786510392491776;
	or.b64  	%rd140, %rd139, %rd137;
	and.b64  	%rd141, %rd140, 1157144660301377551;
	shl.b64 	%rd142, %rd140, 4;
	and.b64  	%rd143, %rd142, 67570491112489200;
	or.b64  	%rd144, %rd143, %rd141;
	shl.b64 	%rd145, %rd144, 4;
	and.b64  	%rd146, %rd145, 585610922974906400;
	shl.b64 	%rd147, %rd144, 2;
	and.b64  	%rd148, %rd147, 4684887383799251204;
	or.b64  	%rd149, %rd146, %rd148;
	cvt.u64.u32 	%rd150, %r104;
	shl.b64 	%rd151, %rd150, 32;
	or.b64  	%rd152, %rd151, %rd150;
	and.b64  	%rd153, %rd152, 8725724278095871;
	mul.wide.u32 	%rd154, %r104, 65536;
	and.b64  	%rd155, %rd154, 4294901760;
	or.b64  	%rd156, %rd155, %rd153;
	and.b64  	%rd157, %rd156, 8725728556220671;
	shl.b64 	%rd158, %rd156, 8;
	and.b64  	%rd159, %rd158, 2233786510392491776;
	or.b64  	%rd160, %rd159, %rd157;
	and.b64  	%rd161, %rd160, 1157144660301377551;
	shl.b64 	%rd162, %rd160, 4;
	and.b64  	%rd163, %rd162, 67570491112489200;
	or.b64  	%rd164, %rd163, %rd161;
	shl.b64 	%rd165, %rd164, 3;
	and.b64  	%rd166, %rd165, 292805461487453200;
	shl.b64 	%rd167, %rd164, 1;
	and.b64  	%rd168, %rd167, 2342443691899625602;
	or.b64  	%rd169, %rd166, %rd168;
	cvt.u64.u32 	%rd170, %r102;
	shl.b64 	%rd171, %rd170, 32;
	or.b64  	%rd172, %rd171, %rd170;
	and.b64  	%rd173, %rd172, 8725724278095871;
	mul.wide.u32 	%rd174, %r102, 65536;
	and.b64  	%rd175, %rd174, 4294901760;
	or.b64  	%rd176, %rd175, %rd173;
	and.b64  	%rd177, %rd176, 8725728556220671;
	shl.b64 	%rd178, %rd176, 8;
	and.b64  	%rd179, %rd178, 2233786510392491776;
	or.b64  	%rd180, %rd179, %rd177;
	and.b64  	%rd181, %rd180, 1157144660301377551;
	shl.b64 	%rd182, %rd180, 4;
	and.b64  	%rd183, %rd182, 67570491112489200;
	or.b64  	%rd184, %rd183, %rd181;
	and.b64  	%rd185, %rd184, 1171221845949812801;
	shl.b64 	%rd186, %rd184, 2;
	and.b64  	%rd187, %rd186, 146402730743726600;
	or.b64  	%rd188, %rd187, %rd185;
	or.b64  	%rd189, %rd169, %rd188;
	or.b64  	%rd190, %rd189, %rd149;
	setp.lt.u64 	%p70, %rd190, %rd191;
	add.s64 	%rd192, %rd128, 1;
	selp.b64 	%rd475, %rd475, %rd128, %p70;
	selp.b64 	%rd474, %rd192, %rd474, %p70;
	setp.lt.s64 	%p71, %rd474, %rd475;
	@%p71 bra 	$L__BB0_4;
	setp.eq.s64 	%p72, %rd474, %rd6;
	@%p72 bra 	$L__BB0_92;
	mad.lo.s64 	%rd27, %rd474, 20, %rd1;
	ld.global.nc.u32 	%r23, [%rd27];
	ld.global.nc.u32 	%r24, [%rd27+4];
	ld.global.nc.u32 	%r25, [%rd27+8];
	ld.global.nc.u32 	%r107, [%rd27+12];
	shr.s32 	%r108, %r23, %r107;
	shr.s32 	%r109, %r24, %r107;
	shr.s32 	%r111, %r25, %r107;
	shr.s32 	%r113, %r3, %r107;
	shr.s32 	%r114, %r4, %r107;
	shr.s32 	%r116, %r14, %r107;
	setp.ne.s32 	%p73, %r108, %r113;
	setp.ne.s32 	%p74, %r109, %r114;
	or.pred  	%p75, %p73, %p74;
	setp.ne.s32 	%p76, %r111, %r116;
	or.pred  	%p77, %p75, %p76;
	setp.lt.s32 	%p78, %r107, %r6;
	or.pred  	%p79, %p77, %p78;
	@%p79 bra 	$L__BB0_92;
	mul.wide.u32 	%rd193, %r261, 80;
	add.s64 	%rd28, %rd3, %rd193;
	ld.global.nc.f32 	%f43, [%rd27+16];
	st.local.v4.u32 	[%rd28], {%r23, %r24, %r25, %r107};
	st.local.f32 	[%rd28+16], %f43;
	setp.ne.s32 	%p80, %r107, %r6;
	@%p80 bra 	$L__BB0_12;
	cvt.rn.f32.s32 	%f8, %r23;
	cvt.rn.f32.s32 	%f9, %r24;
	setp.lt.f32 	%p81, %f8, %f1;
	@%p81 bra 	$L__BB0_92;
	setp.neu.f32 	%p82, %f8, %f1;
	@%p82 bra 	$L__BB0_12;
	setp.lt.f32 	%p83, %f9, %f2;
	@%p83 bra 	$L__BB0_92;
	setp.eq.f32 	%p84, %f9, %f2;
	cvt.rn.f32.s32 	%f44, %r25;
	setp.lt.f32 	%p85, %f44, %f3;
	and.pred  	%p86, %p84, %p85;
	@%p86 bra 	$L__BB0_92;
$L__BB0_12:
	mov.b64 	%rd476, 0;
	mov.u64 	%rd477, %rd6;
$L__BB0_13:
	sub.s64 	%rd195, %rd477, %rd476;
	shr.u64 	%rd196, %rd195, 63;
	add.s64 	%rd197, %rd195, %rd196;
	shr.s64 	%rd198, %rd197, 1;
	add.s64 	%rd199, %rd198, %rd476;
	mad.lo.s64 	%rd200, %rd199, 20, %rd1;
	ld.global.nc.u32 	%r118, [%rd200];
	sub.s32 	%r119, %r118, %r58;
	ld.global.nc.u32 	%r120, [%rd200+4];
	sub.s32 	%r121, %r120, %r59;
	ld.global.nc.u32 	%r122, [%rd200+8];
	sub.s32 	%r123, %r122, %r60;
	cvt.u64.u32 	%rd201, %r123;
	shl.b64 	%rd202, %rd201, 32;
	or.b64  	%rd203, %rd202, %rd201;
	and.b64  	%rd204, %rd203, 8725724278095871;
	mul.wide.u32 	%rd205, %r123, 65536;
	and.b64  	%rd206, %rd205, 4294901760;
	or.b64  	%rd207, %rd206, %rd204;
	and.b64  	%rd208, %rd207, 8725728556220671;
	shl.b64 	%rd209, %rd207, 8;
	and.b64  	%rd210, %rd209, 2233786510392491776;
	or.b64  	%rd211, %rd210, %rd208;
	and.b64  	%rd212, %rd211, 1157144660301377551;
	shl.b64 	%rd213, %rd211, 4;
	and.b64  	%rd214, %rd213, 67570491112489200;
	or.b64  	%rd215, %rd214, %rd212;
	shl.b64 	%rd216, %rd215, 4;
	and.b64  	%rd217, %rd216, 585610922974906400;
	shl.b64 	%rd218, %rd215, 2;
	and.b64  	%rd219, %rd218, 4684887383799251204;
	or.b64  	%rd220, %rd217, %rd219;
	cvt.u64.u32 	%rd221, %r121;
	shl.b64 	%rd222, %rd221, 32;
	or.b64  	%rd223, %rd222, %rd221;
	and.b64  	%rd224, %rd223, 8725724278095871;
	mul.wide.u32 	%rd225, %r121, 65536;
	and.b64  	%rd226, %rd225, 4294901760;
	or.b64  	%rd227, %rd226, %rd224;
	and.b64  	%rd228, %rd227, 8725728556220671;
	shl.b64 	%rd229, %rd227, 8;
	and.b64  	%rd230, %rd229, 2233786510392491776;
	or.b64  	%rd231, %rd230, %rd228;
	and.b64  	%rd232, %rd231, 1157144660301377551;
	shl.b64 	%rd233, %rd231, 4;
	and.b64  	%rd234, %rd233, 67570491112489200;
	or.b64  	%rd235, %rd234, %rd232;
	shl.b64 	%rd236, %rd235, 3;
	and.b64  	%rd237, %rd236, 292805461487453200;
	shl.b64 	%rd238, %rd235, 1;
	and.b64  	%rd239, %rd238, 2342443691899625602;
	or.b64  	%rd240, %rd237, %rd239;
	cvt.u64.u32 	%rd241, %r119;
	shl.b64 	%rd242, %rd241, 32;
	or.b64  	%rd243, %rd242, %rd241;
	and.b64  	%rd244, %rd243, 8725724278095871;
	mul.wide.u32 	%rd245, %r119, 65536;
	and.b64  	%rd246, %rd245, 4294901760;
	or.b64  	%rd247, %rd246, %rd244;
	and.b64  	%rd248, %rd247, 8725728556220671;
	shl.b64 	%rd249, %rd247, 8;
	and.b64  	%rd250, %rd249, 2233786510392491776;
	or.b64  	%rd251, %rd250, %rd248;
	and.b64  	%rd252, %rd251, 1157144660301377551;
	shl.b64 	%rd253, %rd251, 4;
	and.b64  	%rd254, %rd253, 67570491112489200;
	or.b64  	%rd255, %rd254, %rd252;
	and.b64  	%rd256, %rd255, 1171221845949812801;
	shl.b64 	%rd257, %rd255, 2;
	and.b64  	%rd258, %rd257, 146402730743726600;
	or.b64  	%rd259, %rd258, %rd256;
	or.b64  	%rd260, %rd240, %rd259;
	or.b64  	%rd261, %rd260, %rd220;
	or.b64  	%rd263, %rd11, %rd9;
	setp.lt.u64 	%p87, %rd261, %rd263;
	add.s64 	%rd264, %rd199, 1;
	selp.b64 	%rd477, %rd477, %rd199, %p87;
	selp.b64 	%rd476, %rd264, %rd476, %p87;
	setp.lt.s64 	%p88, %rd476, %rd477;
	@%p88 bra 	$L__BB0_13;
	setp.eq.s64 	%p89, %rd476, %rd6;
	@%p89 bra 	$L__BB0_92;
	mad.lo.s64 	%rd33, %rd476, 20, %rd1;
	ld.global.nc.u32 	%r27, [%rd33];
	ld.global.nc.u32 	%r28, [%rd33+4];
	ld.global.nc.u32 	%r29, [%rd33+8];
	ld.global.nc.u32 	%r124, [%rd33+12];
	shr.s32 	%r125, %r27, %r124;
	shr.s32 	%r126, %r28, %r124;
	shr.s32 	%r128, %r29, %r124;
	shr.s32 	%r130, %r11, %r124;
	shr.s32 	%r131, %r4, %r124;
	shr.s32 	%r133, %r14, %r124;
	setp.ne.s32 	%p90, %r125, %r130;
	setp.ne.s32 	%p91, %r126, %r131;
	or.pred  	%p92, %p90, %p91;
	setp.ne.s32 	%p93, %r128, %r133;
	or.pred  	%p94, %p92, %p93;
	setp.lt.s32 	%p95, %r124, %r6;
	or.pred  	%p96, %p94, %p95;
	@%p96 bra 	$L__BB0_92;
	ld.global.nc.u32 	%r135, [%rd33+16];
	st.local.u32 	[%rd28+20], %r27;
	st.local.v2.u32 	[%rd28+24], {%r28, %r29};
	st.local.v2.u32 	[%rd28+32], {%r124, %r135};
	setp.ne.s32 	%p97, %r124, %r6;
	@%p97 bra 	$L__BB0_21;
	cvt.rn.f32.s32 	%f10, %r27;
	cvt.rn.f32.s32 	%f11, %r28;
	setp.lt.f32 	%p98, %f10, %f1;
	@%p98 bra 	$L__BB0_92;
	setp.neu.f32 	%p99, %f10, %f1;
	@%p99 bra 	$L__BB0_21;
	setp.lt.f32 	%p100, %f11, %f2;
	@%p100 bra 	$L__BB0_92;
	setp.eq.f32 	%p101, %f11, %f2;
	cvt.rn.f32.s32 	%f46, %r29;
	setp.lt.f32 	%p102, %f46, %f3;
	and.pred  	%p103, %p101, %p102;
	@%p103 bra 	$L__BB0_92;
$L__BB0_21:
	sub.s32 	%r136, %r12, %r59;
	cvt.u64.u32 	%rd266, %r136;
	shl.b64 	%rd267, %rd266, 32;
	or.b64  	%rd268, %rd267, %rd266;
	and.b64  	%rd269, %rd268, 8725724278095871;
	mul.wide.u32 	%rd270, %r136, 65536;
	and.b64  	%rd271, %rd270, 4294901760;
	or.b64  	%rd272, %rd271, %rd269;
	and.b64  	%rd273, %rd272, 8725728556220671;
	shl.b64 	%rd274, %rd272, 8;
	and.b64  	%rd275, %rd274, 2233786510392491776;
	or.b64  	%rd276, %rd275, %rd273;
	and.b64  	%rd277, %rd276, 1157144660301377551;
	shl.b64 	%rd278, %rd276, 4;
	and.b64  	%rd279, %rd278, 67570491112489200;
	or.b64  	%rd280, %rd279, %rd277;
	shl.b64 	%rd281, %rd280, 3;
	and.b64  	%rd282, %rd281, 292805461487453200;
	shl.b64 	%rd283, %rd280, 1;
	and.b64  	%rd284, %rd283, 2342443691899625602;
	or.b64  	%rd285, %rd282, %rd284;
	or.b64  	%rd34, %rd285, %rd10;
	mov.b64 	%rd470, 0;
	mov.u64 	%rd471, %rd6;
$L__BB0_22:
	sub.s64 	%rd286, %rd471, %rd470;
	shr.u64 	%rd287, %rd286, 63;
	add.s64 	%rd288, %rd286, %rd287;
	shr.s64 	%rd289, %rd288, 1;
	add.s64 	%rd290, %rd289, %rd470;
	mad.lo.s64 	%rd291, %rd290, 20, %rd1;
	ld.global.nc.u32 	%r137, [%rd291];
	sub.s32 	%r138, %r137, %r58;
	ld.global.nc.u32 	%r139, [%rd291+4];
	sub.s32 	%r140, %r139, %r59;
	ld.global.nc.u32 	%r141, [%rd291+8];
	sub.s32 	%r142, %r141, %r60;
	cvt.u64.u32 	%rd292, %r142;
	shl.b64 	%rd293, %rd292, 32;
	or.b64  	%rd294, %rd293, %rd292;
	and.b64  	%rd295, %rd294, 8725724278095871;
	mul.wide.u32 	%rd296, %r142, 65536;
	and.b64  	%rd297, %rd296, 4294901760;
	or.b64  	%rd298, %rd297, %rd295;
	and.b64  	%rd299, %rd298, 8725728556220671;
	shl.b64 	%rd300, %rd298, 8;
	and.b64  	%rd301, %rd300, 2233786510392491776;
	or.b64  	%rd302, %rd301, %rd299;
	and.b64  	%rd303, %rd302, 1157144660301377551;
	shl.b64 	%rd304, %rd302, 4;
	and.b64  	%rd305, %rd304, 67570491112489200;
	or.b64  	%rd306, %rd305, %rd303;
	shl.b64 	%rd307, %rd306, 4;
	and.b64  	%rd308, %rd307, 585610922974906400;
	shl.b64 	%rd309, %rd306, 2;
	and.b64  	%rd310, %rd309, 4684887383799251204;
	or.b64  	%rd311, %rd308, %rd310;
	cvt.u64.u32 	%rd312, %r140;
	shl.b64 	%rd313, %rd312, 32;
	or.b64  	%rd314, %rd313, %rd312;
	and.b64  	%rd315, %rd314, 8725724278095871;
	mul.wide.u32 	%rd316, %r140, 65536;
	and.b64  	%rd317, %rd316, 4294901760;
	or.b64  	%rd318, %rd317, %rd315;
	and.b64  	%rd319, %rd318, 8725728556220671;
	shl.b64 	%rd320, %rd318, 8;
	and.b64  	%rd321, %rd320, 2233786510392491776;
	or.b64  	%rd322, %rd321, %rd319;
	and.b64  	%rd323, %rd322, 1157144660301377551;
	shl.b64 	%rd324, %rd322, 4;
	and.b64  	%rd325, %rd324, 67570491112489200;
	or.b64  	%rd326, %rd325, %rd323;
	shl.b64 	%rd327, %rd326, 3;
	and.b64  	%rd328, %rd327, 292805461487453200;
	shl.b64 	%rd329, %rd326, 1;
	and.b64  	%rd330, %rd329, 2342443691899625602;
	or.b64  	%rd331, %rd328, %rd330;
	cvt.u64.u32 	%rd332, %r138;
	shl.b64 	%rd333, %rd332, 32;
	or.b64  	%rd334, %rd333, %rd332;
	and.b64  	%rd335, %rd334, 8725724278095871;
	mul.wide.u32 	%rd336, %r138, 65536;
	and.b64  	%rd337, %rd336, 4294901760;
	or.b64  	%rd338, %rd337, %rd335;
	and.b64  	%rd339, %rd338, 8725728556220671;
	shl.b64 	%rd340, %rd338, 8;
	and.b64  	%rd341, %rd340, 2233786510392491776;
	or.b64  	%rd342, %rd341, %rd339;
	and.b64  	%rd343, %rd342, 1157144660301377551;
	shl.b64 	%rd344, %rd342, 4;
	and.b64  	%rd345, %rd344, 67570491112489200;
	or.b64  	%rd346, %rd345, %rd343;
	and.b64  	%rd347, %rd346, 1171221845949812801;
	shl.b64 	%rd348, %rd346, 2;
	and.b64  	%rd349, %rd348, 146402730743726600;
	or.b64  	%rd350, %rd349, %rd347;
	or.b64  	%rd351, %rd331, %rd350;
	or.b64  	%rd352, %rd351, %rd311;
	or.b64  	%rd353, %rd34, %rd8;
	setp.lt.u64 	%p104, %rd352, %rd353;
	add.s64 	%rd354, %rd290, 1;
	selp.b64 	%rd471, %rd471, %rd290, %p104;
	selp.b64 	%rd470, %rd354, %rd470, %p104;
	setp.lt.s64 	%p105, %rd470, %rd471;
	@%p105 bra 	$L__BB0_22;
	setp.eq.s64 	%p106, %rd470, %rd6;
	@%p106 bra 	$L__BB0_92;
	mad.lo.s64 	%rd16, %rd470, 20, %rd1;
	ld.global.nc.u32 	%r15, [%rd16];
	ld.global.nc.u32 	%r16, [%rd16+4];
	ld.global.nc.u32 	%r17, [%rd16+8];
	ld.global.nc.u32 	%r143, [%rd16+12];
	shr.s32 	%r144, %r15, %r143;
	shr.s32 	%r145, %r16, %r143;
	shr.s32 	%r147, %r17, %r143;
	shr.s32 	%r149, %r3, %r143;
	shr.s32 	%r150, %r12, %r143;
	shr.s32 	%r152, %r14, %r143;
	setp.ne.s32 	%p107, %r144, %r149;
	setp.ne.s32 	%p108, %r145, %r150;
	or.pred  	%p109, %p107, %p108;
	setp.ne.s32 	%p110, %r147, %r152;
	or.pred  	%p111, %p109, %p110;
	setp.lt.s32 	%p112, %r143, %r6;
	or.pred  	%p113, %p111, %p112;
	@%p113 bra 	$L__BB0_92;
	ld.global.nc.f32 	%f48, [%rd16+16];
	st.local.v2.u32 	[%rd28+40], {%r15, %r16};
	st.local.v2.u32 	[%rd28+48], {%r17, %r143};
	st.local.f32 	[%rd28+56], %f48;
	setp.ne.s32 	%p114, %r143, %r6;
	@%p114 bra 	$L__BB0_30;
	cvt.rn.f32.s32 	%f4, %r15;
	cvt.rn.f32.s32 	%f5, %r16;
	setp.lt.f32 	%p115, %f4, %f1;
	@%p115 bra 	$L__BB0_92;
	setp.neu.f32 	%p116, %f4, %f1;
	@%p116 bra 	$L__BB0_30;
	setp.lt.f32 	%p117, %f5, %f2;
	@%p117 bra 	$L__BB0_92;
	setp.eq.f32 	%p118, %f5, %f2;
	cvt.rn.f32.s32 	%f49, %r17;
	setp.lt.f32 	%p119, %f49, %f3;
	and.pred  	%p120, %p118, %p119;
	@%p120 bra 	$L__BB0_92;
$L__BB0_30:
	or.b64  	%rd17, %rd34, %rd9;
	mov.b64 	%rd472, 0;
	mov.u64 	%rd473, %rd6;
$L__BB0_31:
	sub.s64 	%rd356, %rd473, %rd472;
	shr.u64 	%rd357, %rd356, 63;
	add.s64 	%rd358, %rd356, %rd357;
	shr.s64 	%rd359, %rd358, 1;
	add.s64 	%rd360, %rd359, %rd472;
	mad.lo.s64 	%rd361, %rd360, 20, %rd1;
	ld.global.nc.u32 	%r154, [%rd361];
	sub.s32 	%r155, %r154, %r58;
	ld.global.nc.u32 	%r156, [%rd361+4];
	sub.s32 	%r157, %r156, %r59;
	ld.global.nc.u32 	%r158, [%rd361+8];
	sub.s32 	%r159, %r158, %r60;
	cvt.u64.u32 	%rd362, %r159;
	shl.b64 	%rd363, %rd362, 32;
	or.b64  	%rd364, %rd363, %rd362;
	and.b64  	%rd365, %rd364, 8725724278095871;
	mul.wide.u32 	%rd366, %r159, 65536;
	and.b64  	%rd367, %rd366, 4294901760;
	or.b64  	%rd368, %rd367, %rd365;
	and.b64  	%rd369, %rd368, 8725728556220671;
	shl.b64 	%rd370, %rd368, 8;
	and.b64  	%rd371, %rd370, 2233786510392491776;
	or.b64  	%rd372, %rd371, %rd369;
	and.b64  	%rd373, %rd372, 1157144660301377551;
	shl.b64 	%rd374, %rd372, 4;
	and.b64  	%rd375, %rd374, 67570491112489200;
	or.b64  	%rd376, %rd375, %rd373;
	shl.b64 	%rd377, %rd376, 4;
	and.b64  	%rd378, %rd377, 585610922974906400;
	shl.b64 	%rd379, %rd376, 2;
	and.b64  	%rd380, %rd379, 4684887383799251204;
	or.b64  	%rd381, %rd378, %rd380;
	cvt.u64.u32 	%rd382, %r157;
	shl.b64 	%rd383, %rd382, 32;
	or.b64  	%rd384, %rd383, %rd382;
	and.b64  	%rd385, %rd384, 8725724278095871;
	mul.wide.u32 	%rd386, %r157, 65536;
	and.b64  	%rd387, %rd386, 4294901760;
	or.b64  	%rd388, %rd387, %rd385;
	and.b64  	%rd389, %rd388, 8725728556220671;
	shl.b64 	%rd390, %rd388, 8;
	and.b64  	%rd391, %rd390, 2233786510392491776;
	or.b64  	%rd392, %rd391, %rd389;
	and.b64  	%rd393, %rd392, 1157144660301377551;
	shl.b64 	%rd394, %rd392, 4;
	and.b64  	%rd395, %rd394, 67570491112489200;
	or.b64  	%rd396, %rd395, %rd393;
	shl.b64 	%rd397, %rd396, 3;
	and.b64  	%rd398, %rd397, 292805461487453200;
	shl.b64 	%rd399, %rd396, 1;
	and.b64  	%rd400, %rd399, 2342443691899625602;
	or.b64  	%rd401, %rd398, %rd400;
	cvt.u64.u32 	%rd402, %r155;
	shl.b64 	%rd403, %rd402, 32;
	or.b64  	%rd404, %rd403, %rd402;
	and.b64  	%rd405, %rd404, 8725724278095871;
	mul.wide.u32 	%rd406, %r155, 65536;
	and.b64  	%rd407, %rd406, 4294901760;
	or.b64  	%rd408, %rd407, %rd405;
	and.b64  	%rd409, %rd408, 8725728556220671;
	shl.b64 	%rd410, %rd408, 8;
	and.b64  	%rd411, %rd410, 2233786510392491776;
	or.b64  	%rd412, %rd411, %rd409;
	and.b64  	%rd413, %rd412, 1157144660301377551;
	shl.b64 	%rd414, %rd412, 4;
	and.b64  	%rd415, %rd414, 67570491112489200;
	or.b64  	%rd416, %rd415, %rd413;
	and.b64  	%rd417, %rd416, 1171221845949812801;
	shl.b64 	%rd418, %rd416, 2;
	and.b64  	%rd419, %rd418, 146402730743726600;
	or.b64  	%rd420, %rd419, %rd417;
	or.b64  	%rd421, %rd401, %rd420;
	or.b64  	%rd422, %rd421, %rd381;
	setp.lt.u64 	%p121, %rd422, %rd17;
	add.s64 	%rd423, %rd360, 1;
	selp.b64 	%rd473, %rd473, %rd360, %p121;
	selp.b64 	%rd472, %rd423, %rd472, %p121;
	setp.lt.s64 	%p122, %rd472, %rd473;
	@%p122 bra 	$L__BB0_31;
	setp.eq.s64 	%p123, %rd472, %rd6;
	@%p123 bra 	$L__BB0_92;
	mad.lo.s64 	%rd22, %rd472, 20, %rd1;
	ld.global.nc.u32 	%r19, [%rd22];
	ld.global.nc.u32 	%r20, [%rd22+4];
	ld.global.nc.u32 	%r21, [%rd22+8];
	ld.global.nc.u32 	%r160, [%rd22+12];
	shr.s32 	%r161, %r19, %r160;
	shr.s32 	%r162, %r20, %r160;
	shr.s32 	%r164, %r21, %r160;
	shr.s32 	%r166, %r11, %r160;
	shr.s32 	%r167, %r12, %r160;
	shr.s32 	%r169, %r14, %r160;
	setp.ne.s32 	%p124, %r161, %r166;
	setp.ne.s32 	%p125, %r162, %r167;
	or.pred  	%p126, %p124, %p125;
	setp.ne.s32 	%p127, %r164, %r169;
	or.pred  	%p128, %p126, %p127;
	setp.lt.s32 	%p129, %r160, %r6;
	or.pred  	%p130, %p128, %p129;
	@%p130 bra 	$L__BB0_92;
	ld.global.nc.u32 	%r171, [%rd22+16];
	st.local.u32 	[%rd28+60], %r19;
	st.local.v4.u32 	[%rd28+64], {%r20, %r21, %r160, %r171};
	setp.ne.s32 	%p131, %r160, %r6;
	@%p131 bra 	$L__BB0_39;
	cvt.rn.f32.s32 	%f6, %r19;
	cvt.rn.f32.s32 	%f7, %r20;
	setp.lt.f32 	%p132, %f6, %f1;
	@%p132 bra 	$L__BB0_92;
	setp.neu.f32 	%p133, %f6, %f1;
	@%p133 bra 	$L__BB0_39;
	setp.lt.f32 	%p134, %f7, %f2;
	@%p134 bra 	$L__BB0_92;
	setp.eq.f32 	%p135, %f7, %f2;
	cvt.rn.f32.s32 	%f51, %r21;
	setp.lt.f32 	%p136, %f51, %f3;
	and.pred  	%p137, %p135, %p136;
	@%p137 bra 	$L__BB0_92;
$L__BB0_39:
	mov.b32 	%r261, 1;
	mov.pred 	%p173, 0;
	@%p1 bra 	$L__BB0_3;
	bra.uni 	$L__BB0_82;
$L__BB0_40:
	setp.eq.s32 	%p4, %r61, 0;
	@%p4 bra 	$L__BB0_92;
	ld.global.nc.u32 	%r31, [%rd1];
	ld.global.nc.u32 	%r32, [%rd1+4];
	ld.global.nc.u32 	%r33, [%rd1+8];
	ld.global.nc.u32 	%r68, [%rd1+12];
	shr.s32 	%r35, %r31, %r68;
	shr.s32 	%r69, %r32, %r68;
	shr.s32 	%r70, %r33, %r68;
	shr.s32 	%r71, %r3, %r68;
	shr.s32 	%r72, %r4, %r68;
	shr.s32 	%r74, %r5, %r68;
	setp.ne.s32 	%p5, %r35, %r71;
	setp.ne.s32 	%p6, %r69, %r72;
	or.pred  	%p7, %p5, %p6;
	setp.ne.s32 	%p8, %r70, %r74;
	or.pred  	%p9, %p7, %p8;
	setp.lt.s32 	%p10, %r68, %r6;
	or.pred  	%p11, %p9, %p10;
	@%p11 bra 	$L__BB0_92;
	ld.global.nc.f32 	%f12, [%rd1+16];
	st.local.v4.u32 	[%rd3], {%r31, %r32, %r33, %r68};
	st.local.f32 	[%rd3+16], %f12;
	setp.ne.s32 	%p12, %r68, %r6;
	@%p12 bra 	$L__BB0_47;
	cvt.rn.f32.s32 	%f13, %r31;
	cvt.rn.f32.s32 	%f14, %r32;
	setp.lt.f32 	%p13, %f13, %f1;
	@%p13 bra 	$L__BB0_92;
	setp.neu.f32 	%p14, %f13, %f1;
	@%p14 bra 	$L__BB0_47;
	setp.lt.f32 	%p15, %f14, %f2;
	@%p15 bra 	$L__BB0_92;
	setp.eq.f32 	%p16, %f14, %f2;
	cvt.rn.f32.s32 	%f39, %r33;
	setp.lt.f32 	%p17, %f39, %f3;
	and.pred  	%p18, %p16, %p17;
	@%p18 bra 	$L__BB0_92;
$L__BB0_47:
	setp.eq.s32 	%p19, %r10, 0;
	selp.b32 	%r76, -1, 1, %p19;
	shl.b32 	%r77, %r76, %r6;
	add.s32 	%r78, %r77, %r3;
	shr.s32 	%r79, %r78, %r68;
	setp.ne.s32 	%p20, %r35, %r79;
	@%p20 bra 	$L__BB0_92;
	setp.ne.s32 	%p21, %r68, %r6;
	st.local.u32 	[%rd3+20], %r31;
	st.local.v2.u32 	[%rd3+24], {%r32, %r33};
	mov.b32 	%r46, %f12;
	st.local.v2.u32 	[%rd3+32], {%r68, %r46};
	@%p21 bra 	$L__BB0_53;
	cvt.rn.f32.s32 	%f15, %r31;
	cvt.rn.f32.s32 	%f16, %r32;
	setp.lt.f32 	%p22, %f15, %f1;
	@%p22 bra 	$L__BB0_92;
	setp.neu.f32 	%p23, %f15, %f1;
	@%p23 bra 	$L__BB0_53;
	setp.lt.f32 	%p24, %f16, %f2;
	@%p24 bra 	$L__BB0_92;
	setp.eq.f32 	%p25, %f16, %f2;
	cvt.rn.f32.s32 	%f41, %r33;
	setp.lt.f32 	%p26, %f41, %f3;
	and.pred  	%p27, %p25, %p26;
	@%p27 bra 	$L__BB0_92;
$L__BB0_53:
	shl.b32 	%r81, %r9, %r6;
	add.s32 	%r82, %r81, %r4;
	shr.s32 	%r83, %r82, %r68;
	setp.ne.s32 	%p28, %r69, %r83;
	@%p28 bra 	$L__BB0_92;
	setp.ne.s32 	%p29, %r68, %r6;
	st.local.v2.u32 	[%rd3+40], {%r31, %r32};
	st.local.v2.u32 	[%rd3+48], {%r33, %r68};
	st.local.f32 	[%rd3+56], %f12;
	@%p29 bra 	$L__BB0_62;
	cvt.rn.f32.s32 	%f17, %r31;
	cvt.rn.f32.s32 	%f18, %r32;
	cvt.rn.f32.s32 	%f19, %r33;
	setp.lt.f32 	%p30, %f17, %f1;
	@%p30 bra 	$L__BB0_92;
	setp.neu.f32 	%p31, %f17, %f1;
	@%p31 bra 	$L__BB0_59;
	setp.lt.f32 	%p32, %f18, %f2;
	@%p32 bra 	$L__BB0_92;
	setp.eq.f32 	%p33, %f18, %f2;
	setp.lt.f32 	%p34, %f19, %f3;
	and.pred  	%p35, %p33, %p34;
	@%p35 bra 	$L__BB0_92;
$L__BB0_59:
	st.local.u32 	[%rd3+60], %r31;
	st.local.v4.u32 	[%rd3+64], {%r32, %r33, %r6, %r46};
	setp.neu.f32 	%p36, %f17, %f1;
	@%p36 bra 	$L__BB0_63;
	setp.lt.f32 	%p37, %f18, %f2;
	@%p37 bra 	$L__BB0_92;
	setp.eq.f32 	%p38, %f18, %f2;
	setp.lt.f32 	%p39, %f19, %f3;
	and.pred  	%p40, %p38, %p39;
	@%p40 bra 	$L__BB0_92;
	bra.uni 	$L__BB0_63;
$L__BB0_62:
	st.local.u32 	[%rd3+60], %r31;
	st.local.v4.u32 	[%rd3+64], {%r32, %r33, %r68, %r46};
$L__BB0_63:
	setp.eq.s32 	%p41, %r7, 0;
	selp.b32 	%r84, -1, 1, %p41;
	shl.b32 	%r85, %r84, %r6;
	add.s32 	%r86, %r85, %r5;
	shr.s32 	%r87, %r86, %r68;
	setp.ne.s32 	%p42, %r70, %r87;
	@%p42 bra 	$L__BB0_92;
	setp.ne.s32 	%p43, %r68, %r6;
	st.local.v4.u32 	[%rd3+80], {%r31, %r32, %r33, %r68};
	st.local.f32 	[%rd3+96], %f12;
	@%p43 bra 	$L__BB0_72;
	cvt.rn.f32.s32 	%f20, %r31;
	cvt.rn.f32.s32 	%f21, %r32;
	cvt.rn.f32.s32 	%f22, %r33;
	setp.lt.f32 	%p44, %f20, %f1;
	@%p44 bra 	$L__BB0_92;
	setp.neu.f32 	%p45, %f20, %f1;
	@%p45 bra 	$L__BB0_69;
	setp.lt.f32 	%p46, %f21, %f2;
	@%p46 bra 	$L__BB0_92;
	setp.eq.f32 	%p47, %f21, %f2;
	setp.lt.f32 	%p48, %f22, %f3;
	and.pred  	%p49, %p47, %p48;
	@%p49 bra 	$L__BB0_92;
$L__BB0_69:
	st.local.u32 	[%rd3+100], %r31;
	st.local.v2.u32 	[%rd3+104], {%r32, %r33};
	st.local.v2.u32 	[%rd3+112], {%r6, %r46};
	setp.neu.f32 	%p50, %f20, %f1;
	@%p50 bra 	$L__BB0_73;
	setp.lt.f32 	%p51, %f21, %f2;
	@%p51 bra 	$L__BB0_92;
	setp.eq.f32 	%p52, %f21, %f2;
	setp.lt.f32 	%p53, %f22, %f3;
	and.pred  	%p54, %p52, %p53;
	@%p54 bra 	$L__BB0_92;
	bra.uni 	$L__BB0_73;
$L__BB0_72:
	st.local.u32 	[%rd3+100], %r31;
	st.local.v2.u32 	[%rd3+104], {%r32, %r33};
	st.local.v2.u32 	[%rd3+112], {%r68, %r46};
$L__BB0_73:
	setp.ne.s32 	%p55, %r68, %r6;
	st.local.v2.u32 	[%rd3+120], {%r31, %r32};
	st.local.v2.u32 	[%rd3+128], {%r33, %r68};
	st.local.f32 	[%rd3+136], %f12;
	@%p55 bra 	$L__BB0_81;
	cvt.rn.f32.s32 	%f23, %r31;
	cvt.rn.f32.s32 	%f24, %r32;
	cvt.rn.f32.s32 	%f25, %r33;
	setp.lt.f32 	%p56, %f23, %f1;
	@%p56 bra 	$L__BB0_92;
	setp.neu.f32 	%p57, %f23, %f1;
	@%p57 bra 	$L__BB0_78;
	setp.lt.f32 	%p58, %f24, %f2;
	@%p58 bra 	$L__BB0_92;
	setp.eq.f32 	%p59, %f24, %f2;
	setp.lt.f32 	%p60, %f25, %f3;
	and.pred  	%p61, %p59, %p60;
	@%p61 bra 	$L__BB0_92;
$L__BB0_78:
	st.local.u32 	[%rd3+140], %r31;
	st.local.v4.u32 	[%rd3+144], {%r32, %r33, %r6, %r46};
	setp.neu.f32 	%p62, %f23, %f1;
	@%p62 bra 	$L__BB0_82;
	setp.lt.f32 	%p63, %f24, %f2;
	@%p63 bra 	$L__BB0_92;
	setp.eq.f32 	%p64, %f24, %f2;
	setp.lt.f32 	%p65, %f25, %f3;
	and.pred  	%p66, %p64, %p65;
	@%p66 bra 	$L__BB0_92;
	bra.uni 	$L__BB0_82;
$L__BB0_81:
	st.local.u32 	[%rd3+140], %r31;
	st.local.v4.u32 	[%rd3+144], {%r32, %r33, %r68, %r46};
$L__BB0_82:
	ld.param.f32 	%f172, [_Z16extractTriangles5vec3iPK4CelliifP14TriangleVertexiPi_param_4];
	cvt.u32.u64 	%r173, %rd4;
	not.b32 	%r174, %r173;
	and.b32  	%r175, %r174, 1;
	and.b32  	%r176, %r173, 2;
	shr.u32 	%r177, %r176, 1;
	xor.b32  	%r178, %r177, 1;
	and.b32  	%r179, %r173, 4;
	shr.u32 	%r180, %r179, 2;
	xor.b32  	%r181, %r180, 1;
	mul.wide.u32 	%rd424, %r181, 80;
	add.s64 	%rd425, %rd3, %rd424;
	mul.wide.u32 	%rd426, %r178, 40;
	add.s64 	%rd427, %rd425, %rd426;
	mul.wide.u32 	%rd428, %r175, 20;
	add.s64 	%rd429, %rd427, %rd428;
	ld.local.u32 	%r182, [%rd429];
	cvt.rn.f32.s32 	%f53, %r182;
	ld.local.u32 	%r183, [%rd429+12];
	mov.b32 	%r184, 1;
	shl.b32 	%r185, %r184, %r183;
	cvt.rn.f32.s32 	%f54, %r185;
	fma.rn.f32 	%f55, %f54, 0f3F000000, %f53;
	ld.local.u32 	%r186, [%rd429+4];
	cvt.rn.f32.s32 	%f56, %r186;
	fma.rn.f32 	%f57, %f54, 0f3F000000, %f56;
	ld.local.u32 	%r187, [%rd429+8];
	cvt.rn.f32.s32 	%f58, %r187;
	fma.rn.f32 	%f59, %f54, 0f3F000000, %f58;
	ld.local.f32 	%f60, [%rd429+16];
	st.local.v4.f32 	[%rd2], {%f55, %f57, %f59, %f60};
	and.b64  	%rd430, %rd4, 1;
	mul.lo.s64 	%rd431, %rd430, 20;
	add.s64 	%rd432, %rd427, %rd431;
	ld.local.u32 	%r188, [%rd432];
	cvt.rn.f32.s32 	%f61, %r188;
	ld.local.u32 	%r189, [%rd432+12];
	shl.b32 	%r190, %r184, %r189;
	cvt.rn.f32.s32 	%f62, %r190;
	fma.rn.f32 	%f63, %f62, 0f3F000000, %f61;
	ld.local.u32 	%r191, [%rd432+4];
	cvt.rn.f32.s32 	%f64, %r191;
	fma.rn.f32 	%f65, %f62, 0f3F000000, %f64;
	ld.local.u32 	%r192, [%rd432+8];
	cvt.rn.f32.s32 	%f66, %r192;
	fma.rn.f32 	%f67, %f62, 0f3F000000, %f66;
	ld.local.f32 	%f68, [%rd432+16];
	st.local.v4.f32 	[%rd2+16], {%f63, %f65, %f67, %f68};
	mul.wide.u32 	%rd433, %r177, 40;
	add.s64 	%rd434, %rd425, %rd433;
	add.s64 	%rd435, %rd434, %rd431;
	ld.local.u32 	%r193, [%rd435];
	cvt.rn.f32.s32 	%f69, %r193;
	ld.local.u32 	%r194, [%rd435+12];
	shl.b32 	%r195, %r184, %r194;
	cvt.rn.f32.s32 	%f70, %r195;
	fma.rn.f32 	%f71, %f70, 0f3F000000, %f69;
	ld.local.u32 	%r196, [%rd435+4];
	cvt.rn.f32.s32 	%f72, %r196;
	fma.rn.f32 	%f73, %f70, 0f3F000000, %f72;
	ld.local.u32 	%r197, [%rd435+8];
	cvt.rn.f32.s32 	%f74, %r197;
	fma.rn.f32 	%f75, %f70, 0f3F000000, %f74;
	ld.local.f32 	%f76, [%rd435+16];
	st.local.v4.f32 	[%rd2+32], {%f71, %f73, %f75, %f76};
	add.s64 	%rd436, %rd434, %rd428;
	ld.local.u32 	%r198, [%rd436];
	cvt.rn.f32.s32 	%f77, %r198;
	ld.local.u32 	%r199, [%rd436+12];
	shl.b32 	%r200, %r184, %r199;
	cvt.rn.f32.s32 	%f78, %r200;
	fma.rn.f32 	%f79, %f78, 0f3F000000, %f77;
	ld.local.u32 	%r201, [%rd436+4];
	cvt.rn.f32.s32 	%f80, %r201;
	fma.rn.f32 	%f81, %f78, 0f3F000000, %f80;
	ld.local.u32 	%r202, [%rd436+8];
	cvt.rn.f32.s32 	%f82, %r202;
	fma.rn.f32 	%f83, %f78, 0f3F000000, %f82;
	ld.local.f32 	%f84, [%rd436+16];
	st.local.v4.f32 	[%rd2+48], {%f79, %f81, %f83, %f84};
	mul.wide.u32 	%rd437, %r180, 80;
	add.s64 	%rd438, %rd3, %rd437;
	add.s64 	%rd439, %rd438, %rd426;
	add.s64 	%rd440, %rd439, %rd428;
	ld.local.u32 	%r203, [%rd440];
	cvt.rn.f32.s32 	%f85, %r203;
	ld.local.u32 	%r204, [%rd440+12];
	shl.b32 	%r205, %r184, %r204;
	cvt.rn.f32.s32 	%f86, %r205;
	fma.rn.f32 	%f87, %f86, 0f3F000000, %f85;
	ld.local.u32 	%r206, [%rd440+4];
	cvt.rn.f32.s32 	%f88, %r206;
	fma.rn.f32 	%f89, %f86, 0f3F000000, %f88;
	ld.local.u32 	%r207, [%rd440+8];
	cvt.rn.f32.s32 	%f90, %r207;
	fma.rn.f32 	%f91, %f86, 0f3F000000, %f90;
	ld.local.f32 	%f92, [%rd440+16];
	st.local.v4.f32 	[%rd2+64], {%f87, %f89, %f91, %f92};
	add.s64 	%rd441, %rd439, %rd431;
	ld.local.u32 	%r208, [%rd441];
	cvt.rn.f32.s32 	%f93, %r208;
	ld.local.u32 	%r209, [%rd441+12];
	shl.b32 	%r210, %r184, %r209;
	cvt.rn.f32.s32 	%f94, %r210;
	fma.rn.f32 	%f95, %f94, 0f3F000000, %f93;
	ld.local.u32 	%r211, [%rd441+4];
	cvt.rn.f32.s32 	%f96, %r211;
	fma.rn.f32 	%f97, %f94, 0f3F000000, %f96;
	ld.local.u32 	%r212, [%rd441+8];
	cvt.rn.f32.s32 	%f98, %r212;
	fma.rn.f32 	%f99, %f94, 0f3F000000, %f98;
	ld.local.f32 	%f100, [%rd441+16];
	st.local.v4.f32 	[%rd2+80], {%f95, %f97, %f99, %f100};
	add.s64 	%rd442, %rd438, %rd433;
	add.s64 	%rd443, %rd442, %rd431;
	ld.local.u32 	%r213, [%rd443];
	cvt.rn.f32.s32 	%f101, %r213;
	ld.local.u32 	%r214, [%rd443+12];
	shl.b32 	%r215, %r184, %r214;
	cvt.rn.f32.s32 	%f102, %r215;
	fma.rn.f32 	%f103, %f102, 0f3F000000, %f101;
	ld.local.u32 	%r216, [%rd443+4];
	cvt.rn.f32.s32 	%f104, %r216;
	fma.rn.f32 	%f105, %f102, 0f3F000000, %f104;
	ld.local.u32 	%r217, [%rd443+8];
	cvt.rn.f32.s32 	%f106, %r217;
	fma.rn.f32 	%f107, %f102, 0f3F000000, %f106;
	ld.local.f32 	%f108, [%rd443+16];
	st.local.v4.f32 	[%rd2+96], {%f103, %f105, %f107, %f108};
	add.s64 	%rd444, %rd442, %rd428;
	ld.local.u32 	%r218, [%rd444];
	cvt.rn.f32.s32 	%f109, %r218;
	ld.local.u32 	%r219, [%rd444+12];
	shl.b32 	%r220, %r184, %r219;
	cvt.rn.f32.s32 	%f110, %r220;
	fma.rn.f32 	%f111, %f110, 0f3F000000, %f109;
	ld.local.u32 	%r221, [%rd444+4];
	cvt.rn.f32.s32 	%f112, %r221;
	fma.rn.f32 	%f113, %f110, 0f3F000000, %f112;
	ld.local.u32 	%r222, [%rd444+8];
	cvt.rn.f32.s32 	%f114, %r222;
	fma.rn.f32 	%f115, %f110, 0f3F000000, %f114;
	ld.local.f32 	%f116, [%rd444+16];
	st.local.v4.f32 	[%rd2+112], {%f111, %f113, %f115, %f116};
	setp.gt.f32 	%p139, %f60, %f172;
	selp.u32 	%r223, 1, 0, %p139;
	setp.gt.f32 	%p140, %f68, %f172;
	selp.b32 	%r224, 2, 0, %p140;
	or.b32  	%r225, %r224, %r223;
	setp.gt.f32 	%p141, %f76, %f172;
	selp.b32 	%r226, 4, 0, %p141;
	or.b32  	%r227, %r226, %r225;
	setp.gt.f32 	%p142, %f84, %f172;
	selp.b32 	%r228, 8, 0, %p142;
	or.b32  	%r229, %r228, %r227;
	setp.gt.f32 	%p143, %f92, %f172;
	selp.b32 	%r230, 16, 0, %p143;
	or.b32  	%r231, %r230, %r229;
	setp.gt.f32 	%p144, %f100, %f172;
	selp.b32 	%r232, 32, 0, %p144;
	or.b32  	%r233, %r232, %r231;
	setp.gt.f32 	%p145, %f108, %f172;
	selp.b32 	%r234, 64, 0, %p145;
	or.b32  	%r235, %r234, %r233;
	setp.gt.f32 	%p146, %f116, %f172;
	selp.b32 	%r236, 128, 0, %p146;
	add.s32 	%r55, %r236, %r235;
	setp.eq.s32 	%p147, %r55, 0;
	@%p147 bra 	$L__BB0_92;
	setp.eq.s32 	%p148, %r55, 255;
	@%p148 bra 	$L__BB0_92;
	mul.wide.u32 	%rd445, %r55, 16;
	mov.u64 	%rd446, vtkMarchingCubesTriangleCases;
	add.s64 	%rd478, %rd446, %rd445;
	ld.const.s8 	%rs4, [%rd478];
	setp.lt.s16 	%p149, %rs4, 0;
	@%p149 bra 	$L__BB0_92;
	ld.param.u64 	%rd469, [_Z16extractTriangles5vec3iPK4CelliifP14TriangleVertexiPi_param_7];
	ld.param.u32 	%r260, [_Z16extractTriangles5vec3iPK4CelliifP14TriangleVertexiPi_param_6];
	ld.param.u64 	%rd468, [_Z16extractTriangles5vec3iPK4CelliifP14TriangleVertexiPi_param_5];
	mul.lo.s32 	%r56, %r260, 3;
	cvta.to.global.u64 	%rd36, %rd469;
	cvta.to.global.u64 	%rd37, %rd468;
	mov.u64 	%rd448, vtkMarchingCubes_edges;
$L__BB0_86:
	mov.u64 	%rd38, %rd478;
	ld.param.f32 	%f173, [_Z16extractTriangles5vec3iPK4CelliifP14TriangleVertexiPi_param_4];
	cvt.u32.u16 	%r237, %rs4;
	and.b32  	%r238, %r237, 255;
	mul.wide.u32 	%rd447, %r238, 2;
	add.s64 	%rd449, %rd448, %rd447;
	ld.const.s8 	%r239, [%rd449];
	mul.wide.s32 	%rd450, %r239, 16;
	add.s64 	%rd451, %rd2, %rd450;
	ld.local.v4.f32 	{%f117, %f118, %f119, %f120}, [%rd451];
	ld.const.s8 	%r240, [%rd449+1];
	mul.wide.s32 	%rd452, %r240, 16;
	add.s64 	%rd453, %rd2, %rd452;
	ld.local.v4.f32 	{%f121, %f122, %f123, %f124}, [%rd453];
	sub.f32 	%f125, %f173, %f120;
	sub.f32 	%f126, %f124, %f120;
	div.rn.f32 	%f127, %f125, %f126;
	mov.f32 	%f128, 0f3F800000;
	sub.f32 	%f129, %f128, %f127;
	mul.f32 	%f130, %f117, %f129;
	mul.f32 	%f131, %f118, %f129;
	mul.f32 	%f132, %f119, %f129;
	mul.f32 	%f133, %f120, %f129;
	fma.rn.f32 	%f26, %f121, %f127, %f130;
	fma.rn.f32 	%f134, %f122, %f127, %f131;
	fma.rn.f32 	%f135, %f123, %f127, %f132;
	fma.rn.f32 	%f136, %f124, %f127, %f133;
	ld.const.s8 	%r241, [%rd38+1];
	mul.wide.s32 	%rd454, %r241, 2;
	add.s64 	%rd455, %rd448, %rd454;
	ld.const.s8 	%r242, [%rd455];
	mul.wide.s32 	%rd456, %r242, 16;
	add.s64 	%rd457, %rd2, %rd456;
	ld.local.v4.f32 	{%f137, %f138, %f139, %f140}, [%rd457];
	ld.const.s8 	%r243, [%rd455+1];
	mul.wide.s32 	%rd458, %r243, 16;
	add.s64 	%rd459, %rd2, %rd458;
	ld.local.v4.f32 	{%f141, %f142, %f143, %f144}, [%rd459];
	sub.f32 	%f145, %f173, %f140;
	sub.f32 	%f146, %f144, %f140;
	div.rn.f32 	%f147, %f145, %f146;
	sub.f32 	%f148, %f128, %f147;
	mul.f32 	%f149, %f137, %f148;
	mul.f32 	%f150, %f138, %f148;
	mul.f32 	%f151, %f139, %f148;
	mul.f32 	%f152, %f140, %f148;
	fma.rn.f32 	%f30, %f141, %f147, %f149;
	fma.rn.f32 	%f153, %f142, %f147, %f150;
	fma.rn.f32 	%f154, %f143, %f147, %f151;
	fma.rn.f32 	%f155, %f144, %f147, %f152;
	ld.const.s8 	%r244, [%rd38+2];
	mul.wide.s32 	%rd460, %r244, 2;
	add.s64 	%rd461, %rd448, %rd460;
	ld.const.s8 	%r245, [%rd461];
	mul.wide.s32 	%rd462, %r245, 16;
	add.s64 	%rd463, %rd2, %rd462;
	ld.local.v4.f32 	{%f156, %f157, %f158, %f159}, [%rd463];
	ld.const.s8 	%r246, [%rd461+1];
	mul.wide.s32 	%rd464, %r246, 16;
	add.s64 	%rd465, %rd2, %rd464;
	ld.local.v4.f32 	{%f160, %f161, %f162, %f163}, [%rd465];
	sub.f32 	%f164, %f173, %f159;
	sub.f32 	%f165, %f163, %f159;
	div.rn.f32 	%f166, %f164, %f165;
	sub.f32 	%f167, %f128, %f166;
	mul.f32 	%f168, %f156, %f167;
	mul.f32 	%f169, %f157, %f167;
	mul.f32 	%f170, %f158, %f167;
	mul.f32 	%f171, %f159, %f167;
	fma.rn.f32 	%f34, %f160, %f166, %f168;
	fma.rn.f32 	%f35, %f161, %f166, %f169;
	fma.rn.f32 	%f36, %f162, %f166, %f170;
	fma.rn.f32 	%f37, %f163, %f166, %f171;
	setp.eq.f32 	%p150, %f30, %f26;
	setp.eq.f32 	%p151, %f153, %f134;
	and.pred  	%p152, %p150, %p151;
	setp.eq.f32 	%p153, %f154, %f135;
	and.pred  	%p154, %p152, %p153;
	setp.eq.f32 	%p155, %f155, %f136;
	and.pred  	%p156, %p154, %p155;
	@%p156 bra 	$L__BB0_91;
	setp.eq.f32 	%p157, %f34, %f26;
	setp.eq.f32 	%p158, %f35, %f134;
	and.pred  	%p159, %p157, %p158;
	setp.eq.f32 	%p160, %f36, %f135;
	and.pred  	%p161, %p159, %p160;
	setp.eq.f32 	%p162, %f37, %f136;
	and.pred  	%p163, %p161, %p162;
	@%p163 bra 	$L__BB0_91;
	setp.eq.f32 	%p164, %f30, %f34;
	setp.eq.f32 	%p165, %f153, %f35;
	and.pred  	%p166, %p164, %p165;
	setp.eq.f32 	%p167, %f154, %f36;
	and.pred  	%p168, %p166, %p167;
	setp.eq.f32 	%p169, %f155, %f37;
	and.pred  	%p170, %p168, %p169;
	@%p170 bra 	$L__BB0_91;
	atom.global.add.u32 	%r57, [%rd36], 1;
	setp.ge.s32 	%p171, %r57, %r56;
	@%p171 bra 	$L__BB0_91;
	mul.lo.s32 	%r247, %r57, 3;
	shl.b32 	%r248, %r57, 2;
	mul.wide.s32 	%rd466, %r247, 16;
	add.s64 	%rd467, %rd37, %rd466;
	mov.b32 	%r249, %f135;
	mov.b32 	%r250, %f134;
	mov.b32 	%r251, %f26;
	st.global.v4.u32 	[%rd467], {%r251, %r250, %r249, %r248};
	or.b32  	%r252, %r248, 1;
	mov.b32 	%r253, %f154;
	mov.b32 	%r254, %f153;
	mov.b32 	%r255, %f30;
	st.global.v4.u32 	[%rd467+16], {%r255, %r254, %r253, %r252};
	or.b32  	%r256, %r248, 2;
	mov.b32 	%r257, %f36;
	mov.b32 	%r258, %f35;
	mov.b32 	%r259, %f34;
	st.global.v4.u32 	[%rd467+32], {%r259, %r258, %r257, %r256};
$L__BB0_91:
	add.s64 	%rd478, %rd38, 3;
	ld.const.s8 	%rs4, [%rd38+3];
	setp.gt.s16 	%p172, %rs4, -1;
	@%p172 bra 	$L__BB0_86;
$L__BB0_92:
	ret;

}
	// .globl	_Z17createVertexArrayPiPK14TriangleVertexiP6float3iP4int3
.visible .entry _Z17createVertexArrayPiPK14TriangleVertexiP6float3iP4int3(
	.param .u64 .ptr .align 1 _Z17createVertexArrayPiPK14TriangleVertexiP6float3iP4int3_param_0,
	.param .u64 .ptr .align 1 _Z17createVertexArrayPiPK14TriangleVertexiP6float3iP4int3_param_1,
	.param .u32 _Z17createVertexArrayPiPK14TriangleVertexiP6float3iP4int3_param_2,
	.param .u64 .ptr .align 1 _Z17createVertexArrayPiPK14TriangleVertexiP6float3iP4int3_param_3,
	.param .u32 _Z17createVertexArrayPiPK14TriangleVertexiP6float3iP4int3_param_4,
	.param .u64 .ptr .align 1 _Z17createVertexArrayPiPK14TriangleVertexiP6float3iP4int3_param_5
)
{
	.reg .pred 	%p<11>;
	.reg .b32 	%r<19>;
	.reg .b32 	%f<10>;
	.reg .b64 	%rd<21>;

	ld.param.u64 	%rd5, [_Z17createVertexArrayPiPK14TriangleVertexiP6float3iP4int3_param_0];
	ld.param.u64 	%rd8, [_Z17createVertexArrayPiPK14TriangleVertexiP6float3iP4int3_param_1];
	ld.param.u32 	%r5, [_Z17createVertexArrayPiPK14TriangleVertexiP6float3iP4int3_param_2];
	ld.param.u64 	%rd6, [_Z17createVertexArrayPiPK14TriangleVertexiP6float3iP4int3_param_3];
	ld.param.u32 	%r6, [_Z17createVertexArrayPiPK14TriangleVertexiP6float3iP4int3_param_4];
	ld.param.u64 	%rd7, [_Z17createVertexArrayPiPK14TriangleVertexiP6float3iP4int3_param_5];
	cvta.to.global.u64 	%rd1, %rd8;
	mov.u32 	%r7, %ctaid.x;
	mov.u32 	%r8, %ntid.x;
	mov.u32 	%r9, %tid.x;
	mad.lo.s32 	%r18, %r7, %r8, %r9;
	setp.ge.s32 	%p1, %r18, %r5;
	@%p1 bra 	$L__BB1_11;
	mul.wide.s32 	%rd9, %r18, 16;
	add.s64 	%rd10, %rd1, %rd9;
	ld.global.nc.f32 	%f1, [%rd10];
	ld.global.nc.f32 	%f2, [%rd10+4];
	ld.global.nc.f32 	%f3, [%rd10+8];
	setp.lt.s32 	%p2, %r18, 1;
	@%p2 bra 	$L__BB1_5;
	add.s32 	%r10, %r18, -1;
	mul.wide.u32 	%rd11, %r10, 16;
	add.s64 	%rd2, %rd1, %rd11;
	ld.global.nc.f32 	%f4, [%rd2];
	setp.neu.f32 	%p3, %f1, %f4;
	@%p3 bra 	$L__BB1_5;
	ld.global.nc.f32 	%f5, [%rd2+4];
	setp.neu.f32 	%p4, %f2, %f5;
	@%p4 bra 	$L__BB1_5;
	ld.global.nc.f32 	%f6, [%rd2+8];
	setp.eq.f32 	%p5, %f3, %f6;
	@%p5 bra 	$L__BB1_11;
$L__BB1_5:
	cvta.to.global.u64 	%rd12, %rd5;
	atom.global.add.u32 	%r2, [%rd12], 1;
	setp.ge.s32 	%p6, %r2, %r6;
	@%p6 bra 	$L__BB1_11;
	cvta.to.global.u64 	%rd13, %rd6;
	mul.wide.s32 	%rd14, %r2, 12;
	add.s64 	%rd15, %rd13, %rd14;
	st.global.f32 	[%rd15], %f1;
	st.global.f32 	[%rd15+4], %f2;
	st.global.f32 	[%rd15+8], %f3;
	cvta.to.global.u64 	%rd3, %rd7;
$L__BB1_7:
	mul.wide.s32 	%rd16, %r18, 16;
	add.s64 	%rd4, %rd1, %rd16;
	ld.global.nc.f32 	%f7, [%rd4];
	setp.neu.f32 	%p7, %f7, %f1;
	@%p7 bra 	$L__BB1_11;
	ld.global.nc.f32 	%f8, [%rd4+4];
	setp.neu.f32 	%p8, %f8, %f2;
	@%p8 bra 	$L__BB1_11;
	ld.global.nc.f32 	%f9, [%rd4+8];
	setp.neu.f32 	%p9, %f9, %f3;
	@%p9 bra 	$L__BB1_11;
	ld.global.nc.u32 	%r11, [%rd4+12];
	shr.s32 	%r12, %r11, 31;
	shr.u32 	%r13, %r12, 30;
	add.s32 	%r14, %r11, %r13;
	and.b32  	%r15, %r14, -4;
	sub.s32 	%r16, %r11, %r15;
	shr.s32 	%r17, %r14, 2;
	mul.wide.s32 	%rd17, %r17, 12;
	add.s64 	%rd18, %rd3, %rd17;
	mul.wide.s32 	%rd19, %r16, 4;
	add.s64 	%rd20, %rd18, %rd19;
	st.global.u32 	[%rd20], %r2;
	add.s32 	%r18, %r18, 1;
	setp.lt.s32 	%p10, %r18, %r5;
	@%p10 bra 	$L__BB1_7;
$L__BB1_11:
	ret;

}
	// .globl	_ZN3cub18CUB_300001_SM_10006detail11EmptyKernelIvEEvv
.visible .entry _ZN3cub18CUB_300001_SM_10006detail11EmptyKernelIvEEvv()
{


	ret;

}
	// .globl	_ZN3cub18CUB_300001_SM_10006detail8for_each13static_kernelINS2_12policy_hub_t12policy_500_tEmN6thrust24THRUST_300001_SM_1000_NS8cuda_cub20__uninitialized_fill7functorINS7_10device_ptrIiEEiEEEEvT0_T1_
.visible .entry _ZN3cub18CUB_300001_SM_10006detail8for_each13static_kernelINS2_12policy_hub_t12policy_500_tEmN6thrust24THRUST_300001_SM_1000_NS8cuda_cub20__uninitialized_fill7functorINS7_10device_ptrIiEEiEEEEvT0_T1_(
	.param .u64 _ZN3cub18CUB_300001_SM_10006detail8for_each13static_kernelINS2_12policy_hub_t12policy_500_tEmN6thrust24THRUST_300001_SM_1000_NS8cuda_cub20__uninitialized_fill7functorINS7_10device_ptrIiEEiEEEEvT0_T1__param_0,
	.param .align 8 .b8 _ZN3cub18CUB_300001_SM_10006detail8for_each13static_kernelINS2_12policy_hub_t12policy_500_tEmN6thrust24THRUST_300001_SM_1000_NS8cuda_cub20__uninitialized_fill7functorINS7_10device_ptrIiEEiEEEEvT0_T1__param_1[16]
)
.maxntid 256
{
	.reg .pred 	%p<4>;
	.reg .b16 	%rs<5>;
	.reg .b32 	%r<12>;
	.reg .b64 	%rd<16>;

	ld.param.u32 	%r3, [_ZN3cub18CUB_300001_SM_10006detail8for_each13static_kernelINS2_12policy_hub_t12policy_500_tEmN6thrust24THRUST_300001_SM_1000_NS8cuda_cub20__uninitialized_fill7functorINS7_10device_ptrIiEEiEEEEvT0_T1__param_1+8];
	ld.param.u64 	%rd4, [_ZN3cub18CUB_300001_SM_10006detail8for_each13static_kernelINS2_12policy_hub_t12policy_500_tEmN6thrust24THRUST_300001_SM_1000_NS8cuda_cub20__uninitialized_fill7functorINS7_10device_ptrIiEEiEEEEvT0_T1__param_1];
	ld.param.u64 	%rd5, [_ZN3cub18CUB_300001_SM_10006detail8for_each13static_kernelINS2_12policy_hub_t12policy_500_tEmN6thrust24THRUST_300001_SM_1000_NS8cuda_cub20__uninitialized_fill7functorINS7_10device_ptrIiEEiEEEEvT0_T1__param_0];
	mov.u32 	%r9, %ctaid.x;
	mul.wide.u32 	%rd1, %r9, 512;
	sub.s64 	%rd2, %rd5, %rd1;
	setp.lt.u64 	%p1, %rd2, 512;
	@%p1 bra 	$L__BB3_2;
	mov.u32 	%r11, %tid.x;
	cvta.to.global.u64 	%rd11, %rd4;
	cvt.u64.u32 	%rd12, %r11;
	add.s64 	%rd13, %rd1, %rd12;
	shl.b64 	%rd14, %rd13, 2;
	add.s64 	%rd15, %rd11, %rd14;
	st.global.u32 	[%rd15], %r3;
	st.global.u32 	[%rd15+1024], %r3;
	bra.uni 	$L__BB3_6;
$L__BB3_2:
	cvta.to.global.u64 	%rd6, %rd4;
	mov.u32 	%r2, %tid.x;
	cvt.u64.u32 	%rd7, %r2;
	setp.le.u64 	%p2, %rd2, %rd7;
	add.s64 	%rd8, %rd1, %rd7;
	shl.b64 	%rd9, %rd8, 2;
	add.s64 	%rd3, %rd6, %rd9;
	@%p2 bra 	$L__BB3_4;
	st.global.u32 	[%rd3], %r3;
$L__BB3_4:
	add.s32 	%r10, %r2, 256;
	cvt.u64.u32 	%rd10, %r10;
	setp.le.u64 	%p3, %rd2, %rd10;
	@%p3 bra 	$L__BB3_6;
	st.global.u32 	[%rd3+1024], %r3;
$L__BB3_6:
	ret;

}
	// .globl	_ZN3cub18CUB_300001_SM_10006detail8for_each13static_kernelINS2_12policy_hub_t12policy_500_tEmNS2_12op_wrapper_tImN6thrust24THRUST_300001_SM_1000_NS6detail23allocator_traits_detail24construct1_via_allocatorINS8_16device_allocatorI14TriangleVertexEEEENS8_10device_ptrISD_EEEEEEvT0_T1_
.visible .entry _ZN3cub18CUB_300001_SM_10006detail8for_each13static_kernelINS2_12policy_hub_t12policy_500_tEmNS2_12op_wrapper_tImN6thrust24THRUST_300001_SM_1000_NS6detail23allocator_traits_detail24construct1_via_allocatorINS8_16device_allocatorI14TriangleVertexEEEENS8_10device_ptrISD_EEEEEEvT0_T1_(
	.param .u64 _ZN3cub18CUB_300001_SM_10006detail8for_each13static_kernelINS2_12policy_hub_t12policy_500_tEmNS2_12op_wrapper_tImN6thrust24THRUST_300001_SM_1000_NS6detail23allocator_traits_detail24construct1_via_allocatorINS8_16device_allocatorI14TriangleVertexEEEENS8_10device_ptrISD_EEEEEEvT0_T1__param_0,
	.param .align 8 .b8 _ZN3cub18CUB_300001_SM_10006detail8for_each13static_kernelINS2_12policy_hub_t12policy_500_tEmNS2_12op_wrapper_tImN6thrust24THRUST_300001_SM_1000_NS6detail23allocator_traits_detail24construct1_via_allocatorINS8_16device_allocatorI14TriangleVertexEEEENS8_10device_ptrISD_EEEEEEvT0_T1__param_1[16]
)
.maxntid 256
{
	.reg .pred 	%p<4>;
	.reg .b16 	%rs<4>;
	.reg .b32 	%r<5>;
	.reg .b64 	%rd<17>;

	ld.param.u64 	%rd4, [_ZN3cub18CUB_300001_SM_10006detail8for_each13static_kernelINS2_12policy_hub_t12policy_500_tEmNS2_12op_wrapper_tImN6thrust24THRUST_300001_SM_1000_NS6detail23allocator_traits_detail24construct1_via_allocatorINS8_16device_allocatorI14TriangleVertexEEEENS8_10device_ptrISD_EEEEEEvT0_T1__param_1];
	ld.param.u64 	%rd6, [_ZN3cub18CUB_300001_SM_10006detail8for_each13static_kernelINS2_12policy_hub_t12policy_500_tEmNS2_12op_wrapper_tImN6thrust24THRUST_300001_SM_1000_NS6detail23allocator_traits_detail24construct1_via_allocatorINS8_16device_allocatorI14TriangleVertexEEEENS8_10device_ptrISD_EEEEEEvT0_T1__param_0];
	mov.u32 	%r2, %ctaid.x;
	mul.wide.u32 	%rd1, %r2, 512;
	sub.s64 	%rd2, %rd6, %rd1;
	setp.lt.u64 	%p1, %rd2, 512;
	@%p1 bra 	$L__BB4_2;
	mov.u32 	%r4, %tid.x;
	cvta.to.global.u64 	%rd12, %rd4;
	cvt.u64.u32 	%rd13, %r4;
	add.s64 	%rd14, %rd1, %rd13;
	shl.b64 	%rd15, %rd14, 4;
	add.s64 	%rd16, %rd12, %rd15;
	mov.b16 	%rs3, 0;
	st.global.u8 	[%rd16], %rs3;
	st.global.u8 	[%rd16+1], %rs3;
	st.global.u8 	[%rd16+2], %rs3;
	st.global.u8 	[%rd16+3], %rs3;
	st.global.u8 	[%rd16+4], %rs3;
	st.global.u8 	[%rd16+5], %rs3;
	st.global.u8 	[%rd16+6], %rs3;
	st.global.u8 	[%rd16+7], %rs3;
	st.global.u8 	[%rd16+8], %rs3;
	st.global.u8 	[%rd16+9], %rs3;
	st.global.u8 	[%rd16+10], %rs3;
	st.global.u8 	[%rd16+11], %rs3;
	st.global.u8 	[%rd16+12], %rs3;
	st.global.u8 	[%rd16+13], %rs3;
	st.global.u8 	[%rd16+14], %rs3;
	st.global.u8 	[%rd16+15], %rs3;
	st.global.u8 	[%rd16+4096], %rs3;
	st.global.u8 	[%rd16+4097], %rs3;
	st.global.u8 	[%rd16+4098], %rs3;
	st.global.u8 	[%rd16+4099], %rs3;
	st.global.u8 	[%rd16+4100], %rs3;
	st.global.u8 	[%rd16+4101], %rs3;
	st.global.u8 	[%rd16+4102], %rs3;
	st.global.u8 	[%rd16+4103], %rs3;
	st.global.u8 	[%rd16+4104], %rs3;
	st.global.u8 	[%rd16+4105], %rs3;
	st.global.u8 	[%rd16+4106], %rs3;
	st.global.u8 	[%rd16+4107], %rs3;
	st.global.u8 	[%rd16+4108], %rs3;
	st.global.u8 	[%rd16+4109], %rs3;
	st.global.u8 	[%rd16+4110], %rs3;
	st.global.u8 	[%rd16+4111], %rs3;
	bra.uni 	$L__BB4_6;
$L__BB4_2:
	cvta.to.global.u64 	%rd7, %rd4;
	mov.u32 	%r1, %tid.x;
	cvt.u64.u32 	%rd8, %r1;
	setp.le.u64 	%p2, %rd2, %rd8;
	add.s64 	%rd9, %rd1, %rd8;
	shl.b64 	%rd10, %rd9, 4;
	add.s64 	%rd3, %rd7, %rd10;
	@%p2 bra 	$L__BB4_4;
	mov.b16 	%rs1, 0;
	st.global.u8 	[%rd3], %rs1;
	st.global.u8 	[%rd3+1], %rs1;
	st.global.u8 	[%rd3+2], %rs1;
	st.global.u8 	[%rd3+3], %rs1;
	st.global.u8 	[%rd3+4], %rs1;
	st.global.u8 	[%rd3+5], %rs1;
	st.global.u8 	[%rd3+6], %rs1;
	st.global.u8 	[%rd3+7], %rs1;
	st.global.u8 	[%rd3+8], %rs1;
	st.global.u8 	[%rd3+9], %rs1;
	st.global.u8 	[%rd3+10], %rs1;
	st.global.u8 	[%rd3+11], %rs1;
	st.global.u8 	[%rd3+12], %rs1;
	st.global.u8 	[%rd3+13], %rs1;
	st.global.u8 	[%rd3+14], %rs1;
	st.global.u8 	[%rd3+15], %rs1;
$L__BB4_4:
	add.s32 	%r3, %r1, 256;
	cvt.u64.u32 	%rd11, %r3;
	setp.le.u64 	%p3, %rd2, %rd11;
	@%p3 bra 	$L__BB4_6;
	mov.b16 	%rs2, 0;
	st.global.u8 	[%rd3+4096], %rs2;
	st.global.u8 	[%rd3+4097], %rs2;
	st.global.u8 	[%rd3+4098], %rs2;
	st.global.u8 	[%rd3+4099], %rs2;
	st.global.u8 	[%rd3+4100], %rs2;
	st.global.u8 	[%rd3+4101], %rs2;
	st.global.u8 	[%rd3+4102], %rs2;
	st.global.u8 	[%rd3+4103], %rs2;
	st.global.u8 	[%rd3+4104], %rs2;
	st.global.u8 	[%rd3+4105], %rs2;
	st.global.u8 	[%rd3+4106], %rs2;
	st.global.u8 	[%rd3+4107], %rs2;
	st.global.u8 	[%rd3+4108], %rs2;
	st.global.u8 	[%rd3+4109], %rs2;
	st.global.u8 	[%rd3+4110], %rs2;
	st.global.u8 	[%rd3+4111], %rs2;
$L__BB4_6:
	ret;

}
	// .globl	_ZN3cub18CUB_300001_SM_10006detail8for_each13static_kernelINS2_12policy_hub_t12policy_500_tEmN6thrust24THRUST_300001_SM_1000_NS8cuda_cub20__uninitialized_fill7functorINS7_10device_ptrI6float3EESC_EEEEvT0_T1_
.visible .entry _ZN3cub18CUB_300001_SM_10006detail8for_each13static_kernelINS2_12policy_hub_t12policy_500_tEmN6thrust24THRUST_300001_SM_1000_NS8cuda_cub20__uninitialized_fill7functorINS7_10device_ptrI6float3EESC_EEEEvT0_T1_(
	.param .u64 _ZN3cub18CUB_300001_SM_10006detail8for_each13static_kernelINS2_12policy_hub_t12policy_500_tEmN6thrust24THRUST_300001_SM_1000_NS8cuda_cub20__uninitialized_fill7functorINS7_10device_ptrI6float3EESC_EEEEvT0_T1__param_0,
	.param .align 8 .b8 _ZN3cub18CUB_300001_SM_10006detail8for_each13static_kernelINS2_12policy_hub_t12policy_500_tEmN6thrust24THRUST_300001_SM_1000_NS8cuda_cub20__uninitialized_fill7functorINS7_10device_ptrI6float3EESC_EEEEvT0_T1__param_1[24]
)
.maxntid 256
{
	.reg .pred 	%p<4>;
	.reg .b16 	%rs<5>;
	.reg .b32 	%r<10>;
	.reg .b32 	%f<7>;
	.reg .b64 	%rd<14>;

	ld.param.f32 	%f6, [_ZN3cub18CUB_300001_SM_10006detail8for_each13static_kernelINS2_12policy_hub_t12policy_500_tEmN6thrust24THRUST_300001_SM_1000_NS8cuda_cub20__uninitialized_fill7functorINS7_10device_ptrI6float3EESC_EEEEvT0_T1__param_1+16];
	ld.param.u64 	%rd4, [_ZN3cub18CUB_300001_SM_10006detail8for_each13static_kernelINS2_12policy_hub_t12policy_500_tEmN6thrust24THRUST_300001_SM_1000_NS8cuda_cub20__uninitialized_fill7functorINS7_10device_ptrI6float3EESC_EEEEvT0_T1__param_1];
	ld.param.u64 	%rd5, [_ZN3cub18CUB_300001_SM_10006detail8for_each13static_kernelINS2_12policy_hub_t12policy_500_tEmN6thrust24THRUST_300001_SM_1000_NS8cuda_cub20__uninitialized_fill7functorINS7_10device_ptrI6float3EESC_EEEEvT0_T1__param_0];
	ld.param.v2.f32 	{%f4, %f5}, [_ZN3cub18CUB_300001_SM_10006detail8for_each13static_kernelINS2_12policy_hub_t12policy_500_tEmN6thrust24THRUST_300001_SM_1000_NS8cuda_cub20__uninitialized_fill7functorINS7_10device_ptrI6float3EESC_EEEEvT0_T1__param_1+8];
	mov.u32 	%r7, %ctaid.x;
	mul.wide.u32 	%rd1, %r7, 512;
	sub.s64 	%rd2, %rd5, %rd1;
	setp.lt.u64 	%p1, %rd2, 512;
	@%p1 bra 	$L__BB5_2;
	mov.u32 	%r9, %tid.x;
	cvta.to.global.u64 	%rd10, %rd4;
	cvt.u64.u32 	%rd11, %r9;
	add.s64 	%rd12, %rd1, %rd11;
	mad.lo.s64 	%rd13, %rd12, 12, %rd10;
	st.global.f32 	[%rd13], %f4;
	st.global.f32 	[%rd13+4], %f5;
	st.global.f32 	[%rd13+8], %f6;
	st.global.f32 	[%rd13+3072], %f4;
	st.global.f32 	[%rd13+3076], %f5;
	st.global.f32 	[%rd13+3080], %f6;
	bra.uni 	$L__BB5_6;
$L__BB5_2:
	cvta.to.global.u64 	%rd6, %rd4;
	mov.u32 	%r1, %tid.x;
	cvt.u64.u32 	%rd7, %r1;
	setp.le.u64 	%p2, %rd2, %rd7;
	add.s64 	%rd8, %rd1, %rd7;
	mad.lo.s64 	%rd3, %rd8, 12, %rd6;
	@%p2 bra 	$L__BB5_4;
	st.global.f32 	[%rd3], %f4;
	st.global.f32 	[%rd3+4], %f5;
	st.global.f32 	[%rd3+8], %f6;
$L__BB5_4:
	add.s32 	%r8, %r1, 256;
	cvt.u64.u32 	%rd9, %r8;
	setp.le.u64 	%p3, %rd2, %rd9;
	@%p3 bra 	$L__BB5_6;
	st.global.f32 	[%rd3+3072], %f4;
	st.global.f32 	[%rd3+3076], %f5;
	st.global.f32 	[%rd3+3080], %f6;
$L__BB5_6:
	ret;

}
	// .globl	_ZN3cub18CUB_300001_SM_10006detail8for_each13static_kernelINS2_12policy_hub_t12policy_500_tEmN6thrust24THRUST_300001_SM_1000_NS8cuda_cub20__uninitialized_fill7functorINS7_10device_ptrI4int3EESC_EEEEvT0_T1_
.visible .entry _ZN3cub18CUB_300001_SM_10006detail8for_each13static_kernelINS2_12policy_hub_t12policy_500_tEmN6thrust24THRUST_300001_SM_1000_NS8cuda_cub20__uninitialized_fill7functorINS7_10device_ptrI4int3EESC_EEEEvT0_T1_(
	.param .u64 _ZN3cub18CUB_300001_SM_10006detail8for_each13static_kernelINS2_12policy_hub_t12policy_500_tEmN6thrust24THRUST_300001_SM_1000_NS8cuda_cub20__uninitialized_fill7functorINS7_10device_ptrI4int3EESC_EEEEvT0_T1__param_0,
	.param .align 8 .b8 _ZN3cub18CUB_300001_SM_10006detail8for_each13static_kernelINS2_12policy_hub_t12policy_500_tEmN6thrust24THRUST_300001_SM_1000_NS8cuda_cub20__uninitialized_fill7functorINS7_10device_ptrI4int3EESC_EEEEvT0_T1__param_1[24]
)
.maxntid 256
{
	.reg .pred 	%p<4>;
	.reg .b16 	%rs<5>;
	.reg .b32 	%r<16>;
	.reg .b64 	%rd<14>;

	ld.param.u32 	%r7, [_ZN3cub18CUB_300001_SM_10006detail8for_each13static_kernelINS2_12policy_hub_t12policy_500_tEmN6thrust24THRUST_300001_SM_1000_NS8cuda_cub20__uninitialized_fill7functorINS7_10device_ptrI4int3EESC_EEEEvT0_T1__param_1+16];
	ld.param.u64 	%rd4, [_ZN3cub18CUB_300001_SM_10006detail8for_each13static_kernelINS2_12policy_hub_t12policy_500_tEmN6thrust24THRUST_300001_SM_1000_NS8cuda_cub20__uninitialized_fill7functorINS7_10device_ptrI4int3EESC_EEEEvT0_T1__param_1];
	ld.param.u64 	%rd5, [_ZN3cub18CUB_300001_SM_10006detail8for_each13static_kernelINS2_12policy_hub_t12policy_500_tEmN6thrust24THRUST_300001_SM_1000_NS8cuda_cub20__uninitialized_fill7functorINS7_10device_ptrI4int3EESC_EEEEvT0_T1__param_0];
	ld.param.v2.u32 	{%r5, %r6}, [_ZN3cub18CUB_300001_SM_10006detail8for_each13static_kernelINS2_12policy_hub_t12policy_500_tEmN6thrust24THRUST_300001_SM_1000_NS8cuda_cub20__uninitialized_fill7functorINS7_10device_ptrI4int3EESC_EEEEvT0_T1__param_1+8];
	mov.u32 	%r13, %ctaid.x;
	mul.wide.u32 	%rd1, %r13, 512;
	sub.s64 	%rd2, %rd5, %rd1;
	setp.lt.u64 	%p1, %rd2, 512;
	@%p1 bra 	$L__BB6_2;
	mov.u32 	%r15, %tid.x;
	cvta.to.global.u64 	%rd10, %rd4;
	cvt.u64.u32 	%rd11, %r15;
	add.s64 	%rd12, %rd1, %rd11;
	mad.lo.s64 	%rd13, %rd12, 12, %rd10;
	st.global.u32 	[%rd13], %r5;
	st.global.u32 	[%rd13+4], %r6;
	st.global.u32 	[%rd13+8], %r7;
	st.global.u32 	[%rd13+3072], %r5;
	st.global.u32 	[%rd13+3076], %r6;
	st.global.u32 	[%rd13+3080], %r7;
	bra.uni 	$L__BB6_6;
$L__BB6_2:
	cvta.to.global.u64 	%rd6, %rd4;
	mov.u32 	%r4, %tid.x;
	cvt.u64.u32 	%rd7, %r4;
	setp.le.u64 	%p2, %rd2, %rd7;
	add.s64 	%rd8, %rd1, %rd7;
	mad.lo.s64 	%rd3, %rd8, 12, %rd6;
	@%p2 bra 	$L__BB6_4;
	st.global.u32 	[%rd3], %r5;
	st.global.u32 	[%rd3+4], %r6;
	st.global.u32 	[%rd3+8], %r7;
$L__BB6_4:
	add.s32 	%r14, %r4, 256;
	cvt.u64.u32 	%rd9, %r14;
	setp.le.u64 	%p3, %rd2, %rd9;
	@%p3 bra 	$L__BB6_6;
	st.global.u32 	[%rd3+3072], %r5;
	st.global.u32 	[%rd3+3076], %r6;
	st.global.u32 	[%rd3+3080], %r7;
$L__BB6_6:
	ret;

}
	// .globl	_ZN3cub18CUB_300001_SM_10006detail10merge_sort30DeviceMergeSortBlockSortKernelINS2_10policy_hubIN6thrust24THRUST_300001_SM_1000_NS6detail15normal_iteratorINS6_10device_ptrI4CellEEEEE9Policy600ESC_PNS0_8NullTypeESC_SG_j24CompareByCoordsLowerOnlySA_SF_EEvbT0_T1_T2_T3_T4_PT6_PT7_T5_NS1_7vsmem_tE
.visible .entry _ZN3cub18CUB_300001_SM_10006detail10merge_sort30DeviceMergeSortBlockSortKernelINS2_10policy_hubIN6thrust24THRUST_300001_SM_1000_NS6detail15normal_iteratorINS6_10device_ptrI4CellEEEEE9Policy600ESC_PNS0_8NullTypeESC_SG_j24CompareByCoordsLowerOnlySA_SF_EEvbT0_T1_T2_T3_T4_PT6_PT7_T5_NS1_7vsmem_tE(
	.param .u8 _ZN3cub18CUB_300001_SM_10006detail10merge_sort30DeviceMergeSortBlockSortKernelINS2_10policy_hubIN6thrust24THRUST_300001_SM_1000_NS6detail15normal_iteratorINS6_10device_ptrI4CellEEEEE9Policy600ESC_PNS0_8NullTypeESC_SG_j24CompareByCoordsLowerOnlySA_SF_EEvbT0_T1_T2_T3_T4_PT6_PT7_T5_NS1_7vsmem_tE_param_0,
	.param .align 8 .b8 _ZN3cub18CUB_300001_SM_10006detail10merge_sort30DeviceMergeSortBlockSortKernelINS2_10policy_hubIN6thrust24THRUST_300001_SM_1000_NS6detail15normal_iteratorINS6_10device_ptrI4CellEEEEE9Policy600ESC_PNS0_8NullTypeESC_SG_j24CompareByCoordsLowerOnlySA_SF_EEvbT0_T1_T2_T3_T4_PT6_PT7_T5_NS1_7vsmem_tE_param_1[8],
	.param .u64 .ptr .align 1 _ZN3cub18CUB_300001_SM_10006detail10merge_sort30DeviceMergeSortBlockSortKernelINS2_10policy_hubIN6thrust24THRUST_300001_SM_1000_NS6detail15normal_iteratorINS6_10device_ptrI4CellEEEEE9Policy600ESC_PNS0_8NullTypeESC_SG_j24CompareByCoordsLowerOnlySA_SF_EEvbT0_T1_T2_T3_T4_PT6_PT7_T5_NS1_7vsmem_tE_param_2,
	.param .align 8 .b8 _ZN3cub18CUB_300001_SM_10006detail10merge_sort30DeviceMergeSortBlockSortKernelINS2_10policy_hubIN6thrust24THRUST_300001_SM_1000_NS6detail15normal_iteratorINS6_10device_ptrI4CellEEEEE9Policy600ESC_PNS0_8NullTypeESC_SG_j24CompareByCoordsLowerOnlySA_SF_EEvbT0_T1_T2_T3_T4_PT6_PT7_T5_NS1_7vsmem_tE_param_3[8],
	.param .u64 .ptr .align 1 _ZN3cub18CUB_300001_SM_10006detail10merge_sort30DeviceMergeSortBlockSortKernelINS2_10policy_hubIN6thrust24THRUST_300001_SM_1000_NS6detail15normal_iteratorINS6_10device_ptrI4CellEEEEE9Policy600ESC_PNS0_8NullTypeESC_SG_j24CompareByCoordsLowerOnlySA_SF_EEvbT0_T1_T2_T3_T4_PT6_PT7_T5_NS1_7vsmem_tE_param_4,
	.param .u32 _ZN3cub18CUB_300001_SM_10006detail10merge_sort30DeviceMergeSortBlockSortKernelINS2_10policy_hubIN6thrust24THRUST_300001_SM_1000_NS6detail15normal_iteratorINS6_10device_ptrI4CellEEEEE9Policy600ESC_PNS0_8NullTypeESC_SG_j24CompareByCoordsLowerOnlySA_SF_EEvbT0_T1_T2_T3_T4_PT6_PT7_T5_NS1_7vsmem_tE_param_5,
	.param .u64 .ptr .align 1 _ZN3cub18CUB_300001_SM_10006detail10merge_sort30DeviceMergeSortBlockSortKernelINS2_10policy_hubIN6thrust24THRUST_300001_SM_1000_NS6detail15normal_iteratorINS6_10device_ptrI4CellEEEEE9Policy600ESC_PNS0_8NullTypeESC_SG_j24CompareByCoordsLowerOnlySA_SF_EEvbT0_T1_T2_T3_T4_PT6_PT7_T5_NS1_7vsmem_tE_param_6,
	.param .u64 .ptr .align 1 _ZN3cub18CUB_300001_SM_10006detail10merge_sort30DeviceMergeSortBlockSortKernelINS2_10policy_hubIN6thrust24THRUST_300001_SM_1000_NS6detail15normal_iteratorINS6_10device_ptrI4CellEEEEE9Policy600ESC_PNS0_8NullTypeESC_SG_j24CompareByCoordsLowerOnlySA_SF_EEvbT0_T1_T2_T3_T4_PT6_PT7_T5_NS1_7vsmem_tE_param_7,
	.param .align 4 .b8 _ZN3cub18CUB_300001_SM_10006detail10merge_sort30DeviceMergeSortBlockSortKernelINS2_10policy_hubIN6thrust24THRUST_300001_SM_1000_NS6detail15normal_iteratorINS6_10device_ptrI4CellEEEEE9Policy600ESC_PNS0_8NullTypeESC_SG_j24CompareByCoordsLowerOnlySA_SF_EEvbT0_T1_T2_T3_T4_PT6_PT7_T5_NS1_7vsmem_tE_param_8[12],
	.param .align 8 .b8 _ZN3cub18CUB_300001_SM_10006detail10merge_sort30DeviceMergeSortBlockSortKernelINS2_10policy_hubIN6thrust24THRUST_300001_SM_1000_NS6detail15normal_iteratorINS6_10device_ptrI4CellEEEEE9Policy600ESC_PNS0_8NullTypeESC_SG_j24CompareByCoordsLowerOnlySA_SF_EEvbT0_T1_T2_T3_T4_PT6_PT7_T5_NS1_7vsmem_tE_param_9[8]
)
.maxntid 256
{
	.reg .pred 	%p<81>;
	.reg .b16 	%rs<4>;
	.reg .b32 	%r<719>;
	.reg .b32 	%f<111>;
	.reg .b64 	%rd<1861>;
	// demoted variable
	.shared .align 16 .b8 _ZZN3cub18CUB_300001_SM_10006detail10merge_sort30DeviceMergeSortBlockSortKernelINS2_10policy_hubIN6thrust24THRUST_300001_SM_1000_NS6detail15normal_iteratorINS6_10device_ptrI4CellEEEEE9Policy600ESC_PNS0_8NullTypeESC_SG_j24CompareByCoordsLowerOnlySA_SF_EEvbT0_T1_T2_T3_T4_PT6_PT7_T5_NS1_7vsmem_tEE19static_temp_storage[15392];
	ld.param.u32 	%r344, [_ZN3cub18CUB_300001_SM_10006detail10merge_sort30DeviceMergeSortBlockSortKernelINS2_10policy_hubIN6thrust24THRUST_300001_SM_1000_NS6detail15normal_iteratorINS6_10device_ptrI4CellEEEEE9Policy600ESC_PNS0_8NullTypeESC_SG_j24CompareByCoordsLowerOnlySA_SF_EEvbT0_T1_T2_T3_T4_PT6_PT7_T5_NS1_7vsmem_tE_param_8+8];
	ld.param.u32 	%r343, [_ZN3cub18CUB_300001_SM_10006detail10merge_sort30DeviceMergeSortBlockSortKernelINS2_10policy_hubIN6thrust24THRUST_300001_SM_1000_NS6detail15normal_iteratorINS6_10device_ptrI4CellEEEEE9Policy600ESC_PNS0_8NullTypeESC_SG_j24CompareByCoordsLowerOnlySA_SF_EEvbT0_T1_T2_T3_T4_PT6_PT7_T5_NS1_7vsmem_tE_param_8+4];
	ld.param.u32 	%r342, [_ZN3cub18CUB_300001_SM_10006detail10merge_sort30DeviceMergeSortBlockSortKernelINS2_10policy_hubIN6thrust24THRUST_300001_SM_1000_NS6detail15normal_iteratorINS6_10device_ptrI4CellEEEEE9Policy600ESC_PNS0_8NullTypeESC_SG_j24CompareByCoordsLowerOnlySA_SF_EEvbT0_T1_T2_T3_T4_PT6_PT7_T5_NS1_7vsmem_tE_param_8];
	ld.param.u64 	%rd9, [_ZN3cub18CUB_300001_SM_10006detail10merge_sort30DeviceMergeSortBlockSortKernelINS2_10policy_hubIN6thrust24THRUST_300001_SM_1000_NS6detail15normal_iteratorINS6_10device_ptrI4CellEEEEE9Policy600ESC_PNS0_8NullTypeESC_SG_j24CompareByCoordsLowerOnlySA_SF_EEvbT0_T1_T2_T3_T4_PT6_PT7_T5_NS1_7vsmem_tE_param_3];
	ld.param.u64 	%rd10, [_ZN3cub18CUB_300001_SM_10006detail10merge_sort30DeviceMergeSortBlockSortKernelINS2_10policy_hubIN6thrust24THRUST_300001_SM_1000_NS6detail15normal_iteratorINS6_10device_ptrI4CellEEEEE9Policy600ESC_PNS0_8NullTypeESC_SG_j24CompareByCoordsLowerOnlySA_SF_EEvbT0_T1_T2_T3_T4_PT6_PT7_T5_NS1_7vsmem_tE_param_1];
	ld.param.u32 	%r341, [_ZN3cub18CUB_300001_SM_10006detail10merge_sort30DeviceMergeSortBlockSortKernelINS2_10policy_hubIN6thrust24THRUST_300001_SM_1000_NS6detail15normal_iteratorINS6_10device_ptrI4CellEEEEE9Policy600ESC_PNS0_8NullTypeESC_SG_j24CompareByCoordsLowerOnlySA_SF_EEvbT0_T1_T2_T3_T4_PT6_PT7_T5_NS1_7vsmem_tE_param_5];
	cvta.to.global.u64 	%rd1, %rd10;
	cvta.to.global.u64 	%rd2, %rd9;
	mov.u32 	%r345, %ctaid.x;
	mov.u32 	%r346, %nctaid.x;
	mul.lo.s32 	%r4, %r345, 768;
	add.s32 	%r347, %r346, -1;
	setp.ge.u32 	%p13, %r345, %r347;
	@%p13 bra 	$L__BB7_30;
	// begin inline asm
	griddepcontrol.wait;
	// end inline asm
	cvt.u64.u32 	%rd996, %r4;
	mov.u32 	%r5, %tid.x;
	and.b32  	%r6, %r5, 31;
	and.b32  	%r451, %r5, 992;
	mul.lo.s32 	%r7, %r451, 3;
	or.b32  	%r452, %r7, %r6;
	cvt.u64.u32 	%rd997, %r452;
	add.s64 	%rd3, %rd997, %rd996;
	mad.lo.s64 	%rd998, %rd3, 20, %rd1;
	ld.global.u32 	%r453, [%rd998];
	ld.global.u32 	%r454, [%rd998+4];
	ld.global.u32 	%r455, [%rd998+8];
	ld.global.u32 	%r456, [%rd998+12];
	ld.global.f32 	%f69, [%rd998+16];
	ld.global.u32 	%r457, [%rd998+640];
	ld.global.u32 	%r458, [%rd998+644];
	ld.global.u32 	%r459, [%rd998+648];
	ld.global.u32 	%r460, [%rd998+652];
	ld.global.f32 	%f70, [%rd998+656];
	ld.global.u32 	%r461, [%rd998+1280];
	ld.global.u32 	%r462, [%rd998+1284];
	ld.global.u32 	%r463, [%rd998+1288];
	ld.global.u32 	%r464, [%rd998+1292];
	ld.global.f32 	%f71, [%rd998+1296];
	// begin inline asm
	mov.u32 %r450, %laneid;
	// end inline asm
	shr.u32 	%r465, %r5, 5;
	mad.lo.s32 	%r466, %r465, 96, %r450;
	mov.u32 	%r467, _ZZN3cub18CUB_300001_SM_10006detail10merge_sort30DeviceMergeSortBlockSortKernelINS2_10policy_hubIN6thrust24THRUST_300001_SM_1000_NS6detail15normal_iteratorINS6_10device_ptrI4CellEEEEE9Policy600ESC_PNS0_8NullTypeESC_SG_j24CompareByCoordsLowerOnlySA_SF_EEvbT0_T1_T2_T3_T4_PT6_PT7_T5_NS1_7vsmem_tEE19static_temp_storage;
	mad.lo.s32 	%r8, %r466, 20, %r467;
	st.shared.u32 	[%r8], %r453;
	st.shared.u32 	[%r8+4], %r454;
	st.shared.u32 	[%r8+8], %r455;
	st.shared.u32 	[%r8+12], %r456;
	st.shared.f32 	[%r8+16], %f69;
	st.shared.u32 	[%r8+640], %r457;
	st.shared.u32 	[%r8+644], %r458;
	st.shared.u32 	[%r8+648], %r459;
	st.shared.u32 	[%r8+652], %r460;
	st.shared.f32 	[%r8+656], %f70;
	st.shared.u32 	[%r8+1280], %r461;
	st.shared.u32 	[%r8+1284], %r462;
	st.shared.u32 	[%r8+1288], %r463;
	st.shared.u32 	[%r8+1292], %r464;
	st.shared.f32 	[%r8+1296], %f71;
	bar.warp.sync 	-1;
	mad.lo.s32 	%r9, %r450, 40, %r8;
	ld.shared.u32 	%r602, [%r9];
	ld.shared.u32 	%r601, [%r9+4];
	ld.shared.u32 	%r600, [%r9+8];
	ld.shared.u32 	%r599, [%r9+12];
	ld.shared.f32 	%f83, [%r9+16];
	ld.shared.u32 	%r14, [%r9+20];
	ld.shared.u32 	%r15, [%r9+24];
	ld.shared.u32 	%r16, [%r9+28];
	ld.shared.u32 	%r17, [%r9+32];
	ld.shared.f32 	%f2, [%r9+36];
	ld.shared.u32 	%r18, [%r9+40];
	ld.shared.u32 	%r19, [%r9+44];
	ld.shared.u32 	%r20, [%r9+48];
	ld.shared.u32 	%r21, [%r9+52];
	ld.shared.f32 	%f3, [%r9+56];
	bar.sync 	0;
	// begin inline asm
	griddepcontrol.launch_dependents;
	// end inline asm
	sub.s32 	%r468, %r14, %r342;
	sub.s32 	%r469, %r15, %r343;
	sub.s32 	%r470, %r16, %r344;
	cvt.u64.u32 	%rd999, %r470;
	shl.b64 	%rd1000, %rd999, 32;
	or.b64  	%rd1001, %rd1000, %rd999;
	and.b64  	%rd1002, %rd1001, 8725724278095871;
	mul.wide.u32 	%rd1003, %r470, 65536;
	and.b64  	%rd1004, %rd1003, 4294901760;
	or.b64  	%rd1005, %rd1004, %rd1002;
	and.b64  	%rd1006, %rd1005, 8725728556220671;
	shl.b64 	%rd1007, %rd1005, 8;
	and.b64  	%rd1008, %rd1007, 2233786510392491776;
	or.b64  	%rd1009, %rd1008, %rd1006;
	and.b64  	%rd1010, %rd1009, 1157144660301377551;
	shl.b64 	%rd1011, %rd1009, 4;
	and.b64  	%rd1012, %rd1011, 67570491112489200;
	or.b64  	%rd1013, %rd1012, %rd1010;
	shl.b64 	%rd1014, %rd1013, 4;
	and.b64  	%rd1015, %rd1014, 585610922974906400;
	shl.b64 	%rd1016, %rd1013, 2;
	and.b64  	%rd1017, %rd1016, 4684887383799251204;
	or.b64  	%rd1018, %rd1015, %rd1017;
	cvt.u64.u32 	%rd1019, %r469;
	shl.b64 	%rd1020, %rd1019, 32;
	or.b64  	%rd1021, %rd1020, %rd1019;
	and.b64  	%rd1022, %rd1021, 8725724278095871;
	mul.wide.u32 	%rd1023, %r469, 65536;
	and.b64  	%rd1024, %rd1023, 4294901760;
	or.b64  	%rd1025, %rd1024, %rd1022;
	and.b64  	%rd1026, %rd1025, 8725728556220671;
	shl.b64 	%rd1027, %rd1025, 8;
	and.b64  	%rd1028, %rd1027, 2233786510392491776;
	or.b64  	%rd1029, %rd1028, %rd1026;
	and.b64  	%rd1030, %rd1029, 1157144660301377551;
	shl.b64 	%rd1031, %rd1029, 4;
	and.b64  	%rd1032, %rd1031, 67570491112489200;
	or.b64  	%rd1033, %rd1032, %rd1030;
	shl.b64 	%rd1034, %rd1033, 3;
	and.b64  	%rd1035, %rd1034, 292805461487453200;
	shl.b64 	%rd1036, %rd1033, 1;
	and.b64  	%rd1037, %rd1036, 2342443691899625602;
	or.b64  	%rd1038, %rd1035, %rd1037;
	cvt.u64.u32 	%rd1039, %r468;
	shl.b64 	%rd1040, %rd1039, 32;
	or.b64  	%rd1041, %rd1040, %rd1039;
	and.b64  	%rd1042, %rd1041, 8725724278095871;
	mul.wide.u32 	%rd1043, %r468, 65536;
	and.b64  	%rd1044, %rd1043, 4294901760;
	or.b64  	%rd1045, %rd1044, %rd1042;
	and.b64  	%rd1046, %rd1045, 8725728556220671;
	shl.b64 	%rd1047, %rd1045, 8;
	and.b64  	%rd1048, %rd1047, 2233786510392491776;
	or.b64  	%rd1049, %rd1048, %rd1046;
	and.b64  	%rd1050, %rd1049, 1157144660301377551;
	shl.b64 	%rd1051, %rd1049, 4;
	and.b64  	%rd1052, %rd1051, 67570491112489200;
	or.b64  	%rd1053, %rd1052, %rd1050;
	and.b64  	%rd1054, %rd1053, 1171221845949812801;
	shl.b64 	%rd1055, %rd1053, 2;
	and.b64  	%rd1056, %rd1055, 146402730743726600;
	or.b64  	%rd1057, %rd1056, %rd1054;
	or.b64  	%rd1058, %rd1038, %rd1057;
	or.b64  	%rd1059, %rd1058, %rd1018;
	sub.s32 	%r471, %r602, %r342;
	sub.s32 	%r472, %r601, %r343;
	sub.s32 	%r473, %r600, %r344;
	cvt.u64.u32 	%rd1060, %r473;
	shl.b64 	%rd1061, %rd1060, 32;
	or.b64  	%rd1062, %rd1061, %rd1060;
	and.b64  	%rd1063, %rd1062, 8725724278095871;
	mul.wide.u32 	%rd1064, %r473, 65536;
	and.b64  	%rd1065, %rd1064, 4294901760;
	or.b64  	%rd1066, %rd1065, %rd1063;
	and.b64  	%rd1067, %rd1066, 8725728556220671;
	shl.b64 	%rd1068, %rd1066, 8;
	and.b64  	%rd1069, %rd1068, 2233786510392491776;
	or.b64  	%rd1070, %rd1069, %rd1067;
	and.b64  	%rd1071, %rd1070, 1157144660301377551;
	shl.b64 	%rd1072, %rd1070, 4;
	and.b64  	%rd1073, %rd1072, 67570491112489200;
	or.b64  	%rd1074, %rd1073, %rd1071;
	shl.b64 	%rd1075, %rd1074, 4;
	and.b64  	%rd1076, %rd1075, 585610922974906400;
	shl.b64 	%rd1077, %rd1074, 2;
	and.b64  	%rd1078, %rd1077, 4684887383799251204;
	or.b64  	%rd1079, %rd1076, %rd1078;
	cvt.u64.u32 	%rd1080, %r472;
	shl.b64 	%rd1081, %rd1080, 32;
	or.b64  	%rd1082, %rd1081, %rd1080;
	and.b64  	%rd1083, %rd1082, 8725724278095871;
	mul.wide.u32 	%rd1084, %r472, 65536;
	and.b64  	%rd1085, %rd1084, 4294901760;
	or.b64  	%rd1086, %rd1085, %rd1083;
	and.b64  	%rd1087, %rd1086, 8725728556220671;
	shl.b64 	%rd1088, %rd1086, 8;
	and.b64  	%rd1089, %rd1088, 2233786510392491776;
	or.b64  	%rd1090, %rd1089, %rd1087;
	and.b64  	%rd1091, %rd1090, 1157144660301377551;
	shl.b64 	%rd1092, %rd1090, 4;
	and.b64  	%rd1093, %rd1092, 67570491112489200;
	or.b64  	%rd1094, %rd1093, %rd1091;
	shl.b64 	%rd1095, %rd1094, 3;
	and.b64  	%rd1096, %rd1095, 292805461487453200;
	shl.b64 	%rd1097, %rd1094, 1;
	and.b64  	%rd1098, %rd1097, 2342443691899625602;
	or.b64  	%rd1099, %rd1096, %rd1098;
	cvt.u64.u32 	%rd1100, %r471;
	shl.b64 	%rd1101, %rd1100, 32;
	or.b64  	%rd1102, %rd1101, %rd1100;
	and.b64  	%rd1103, %rd1102, 8725724278095871;
	mul.wide.u32 	%rd1104, %r471, 65536;
	and.b64  	%rd1105, %rd1104, 4294901760;
	or.b64  	%rd1106, %rd1105, %rd1103;
	and.b64  	%rd1107, %rd1106, 8725728556220671;
	shl.b64 	%rd1108, %rd1106, 8;
	and.b64  	%rd1109, %rd1108, 2233786510392491776;
	or.b64  	%rd1110, %rd1109, %rd1107;
	and.b64  	%rd1111, %rd1110, 1157144660301377551;
	shl.b64 	%rd1112, %rd1110, 4;
	and.b64  	%rd1113, %rd1112, 67570491112489200;
	or.b64  	%rd1114, %rd1113, %rd1111;
	and.b64  	%rd1115, %rd1114, 1171221845949812801;
	shl.b64 	%rd1116, %rd1114, 2;
	and.b64  	%rd1117, %rd1116, 146402730743726600;
	or.b64  	%rd1118, %rd1117, %rd1115;
	or.b64  	%rd1119, %rd1099, %rd1118;
	or.b64  	%rd1120, %rd1119, %rd1079;
	setp.ge.u64 	%p52, %rd1059, %rd1120;
	mov.f32 	%f81, %f2;
	mov.u32 	%r591, %r17;
	mov.u32 	%r592, %r16;
	mov.u32 	%r593, %r15;
	mov.u32 	%r594, %r14;
	@%p52 bra 	$L__BB7_3;
	mov.f32 	%f81, %f83;
	mov.u32 	%r591, %r599;
	mov.u32 	%r592, %r600;
	mov.u32 	%r593, %r601;
	mov.u32 	%r594, %r602;
	mov.f32 	%f83, %f2;
	mov.u32 	%r599, %r17;
	mov.u32 	%r600, %r16;
	mov.u32 	%r601, %r15;
	mov.u32 	%r602, %r14;
$L__BB7_3:
	sub.s32 	%r474, %r18, %r342;
	sub.s32 	%r475, %r19, %r343;
	sub.s32 	%r476, %r20, %r344;
	cvt.u64.u32 	%rd1121, %r476;
	shl.b64 	%rd1122, %rd1121, 32;
	or.b64  	%rd1123, %rd1122, %rd1121;
	and.b64  	%rd1124, %rd1123, 8725724278095871;
	mul.wide.u32 	%rd1125, %r476, 65536;
	and.b64  	%rd1126, %rd1125, 4294901760;
	or.b64  	%rd1127, %rd1126, %rd1124;
	and.b64  	%rd1128, %rd1127, 8725728556220671;
	shl.b64 	%rd1129, %rd1127, 8;
	and.b64  	%rd1130, %rd1129, 2233786510392491776;
	or.b64  	%rd1131, %rd1130, %rd1128;
	and.b64  	%rd1132, %rd1131, 1157144660301377551;
	shl.b64 	%rd1133, %rd1131, 4;
	and.b64  	%rd1134, %rd1133, 67570491112489200;
	or.b64  	%rd1135, %rd1134, %rd1132;
	shl.b64 	%rd1136, %rd1135, 4;
	and.b64  	%rd1137, %rd1136, 585610922974906400;
	shl.b64 	%rd1138, %rd1135, 2;
	and.b64  	%rd1139, %rd1138, 4684887383799251204;
	or.b64  	%rd1140, %rd1137, %rd1139;
	cvt.u64.u32 	%rd1141, %r475;
	shl.b64 	%rd1142, %rd1141, 32;
	or.b64  	%rd1143, %rd1142, %rd1141;
	and.b64  	%rd1144, %rd1143, 8725724278095871;
	mul.wide.u32 	%rd1145, %r475, 65536;
	and.b64  	%rd1146, %rd1145, 4294901760;
	or.b64  	%rd1147, %rd1146, %rd1144;
	and.b64  	%rd1148, %rd1147, 8725728556220671;
	shl.b64 	%rd1149, %rd1147, 8;
	and.b64  	%rd1150, %rd1149, 2233786510392491776;
	or.b64  	%rd1151, %rd1150, %rd1148;
	and.b64  	%rd1152, %rd1151, 1157144660301377551;
	shl.b64 	%rd1153, %rd1151, 4;
	and.b64  	%rd1154, %rd1153, 67570491112489200;
	or.b64  	%rd1155, %rd1154, %rd1152;
	shl.b64 	%rd1156, %rd1155, 3;
	and.b64  	%rd1157, %rd1156, 292805461487453200;
	shl.b64 	%rd1158, %rd1155, 1;
	and.b64  	%rd1159, %rd1158, 2342443691899625602;
	or.b64  	%rd1160, %rd1157, %rd1159;
	cvt.u64.u32 	%rd1161, %r474;
	shl.b64 	%rd1162, %rd1161, 32;
	or.b64  	%rd1163, %rd1162, %rd1161;
	and.b64  	%rd1164, %rd1163, 8725724278095871;
	mul.wide.u32 	%rd1165, %r474, 65536;
	and.b64  	%rd1166, %rd1165, 4294901760;
	or.b64  	%rd1167, %rd1166, %rd1164;
	and.b64  	%rd1168, %rd1167, 8725728556220671;
	shl.b64 	%rd1169, %rd1167, 8;
	and.b64  	%rd1170, %rd1169, 2233786510392491776;
	or.b64  	%rd1171, %rd1170, %rd1168;
	and.b64  	%rd1172, %rd1171, 1157144660301377551;
	shl.b64 	%rd1173, %rd1171, 4;
	and.b64  	%rd1174, %rd1173, 67570491112489200;
	or.b64  	%rd1175, %rd1174, %rd1172;
	and.b64  	%rd1176, %rd1175, 1171221845949812801;
	shl.b64 	%rd1177, %rd1175, 2;
	and.b64  	%rd1178, %rd1177, 146402730743726600;
	or.b64  	%rd1179, %rd1178, %rd1176;
	or.b64  	%rd1180, %rd1160, %rd1179;
	or.b64  	%rd1181, %rd1180, %rd1140;
	sub.s32 	%r477, %r594, %r342;
	sub.s32 	%r478, %r593, %r343;
	sub.s32 	%r479, %r592, %r344;
	cvt.u64.u32 	%rd1182, %r479;
	shl.b64 	%rd1183, %rd1182, 32;
	or.b64  	%rd1184, %rd1183, %rd1182;
	and.b64  	%rd1185, %rd1184, 8725724278095871;
	mul.wide.u32 	%rd1186, %r479, 65536;
	and.b64  	%rd1187, %rd1186, 4294901760;
	or.b64  	%rd1188, %rd1187, %rd1185;
	and.b64  	%rd1189, %rd1188, 8725728556220671;
	shl.b64 	%rd1190, %rd1188, 8;
	and.b64  	%rd1191, %rd1190, 2233786510392491776;
	or.b64  	%rd1192, %rd1191, %rd1189;
	and.b64  	%rd1193, %rd1192, 1157144660301377551;
	shl.b64 	%rd1194, %rd1192, 4;
	and.b64  	%rd1195, %rd1194, 67570491112489200;
	or.b64  	%rd1196, %rd1195, %rd1193;
	shl.b64 	%rd1197, %rd1196, 4;
	and.b64  	%rd1198, %rd1197, 585610922974906400;
	shl.b64 	%rd1199, %rd1196, 2;
	and.b64  	%rd1200, %rd1199, 4684887383799251204;
	or.b64  	%rd1201, %rd1198, %rd1200;
	cvt.u64.u32 	%rd1202, %r478;
	shl.b64 	%rd1203, %rd1202, 32;
	or.b64  	%rd1204, %rd1203, %rd1202;
	and.b64  	%rd1205, %rd1204, 8725724278095871;
	mul.wide.u32 	%rd1206, %r478, 65536;
	and.b64  	%rd1207, %rd1206, 4294901760;
	or.b64  	%rd1208, %rd1207, %rd1205;
	and.b64  	%rd1209, %rd1208, 8725728556220671;
	shl.b64 	%rd1210, %rd1208, 8;
	and.b64  	%rd1211, %rd1210, 2233786510392491776;
	or.b64  	%rd1212, %rd1211, %rd1209;
	and.b64  	%rd1213, %rd1212, 1157144660301377551;
	shl.b64 	%rd1214, %rd1212, 4;
	and.b64  	%rd1215, %rd1214, 67570491112489200;
	or.b64  	%rd1216, %rd1215, %rd1213;
	shl.b64 	%rd1217, %rd1216, 3;
	and.b64  	%rd1218, %rd1217, 292805461487453200;
	shl.b64 	%rd1219, %rd1216, 1;
	and.b64  	%rd1220, %rd1219, 2342443691899625602;
	or.b64  	%rd1221, %rd1218, %rd1220;
	cvt.u64.u32 	%rd1222, %r477;
	shl.b64 	%rd1223, %rd1222, 32;
	or.b64  	%rd1224, %rd1223, %rd1222;
	and.b64  	%rd1225, %rd1224, 8725724278095871;
	mul.wide.u32 	%rd1226, %r477, 65536;
	and.b64  	%rd1227, %rd1226, 4294901760;
	or.b64  	%rd1228, %rd1227, %rd1225;
	and.b64  	%rd1229, %rd1228, 8725728556220671;
	shl.b64 	%rd1230, %rd1228, 8;
	and.b64  	%rd1231, %rd1230, 2233786510392491776;
	or.b64  	%rd1232, %rd1231, %rd1229;
	and.b64  	%rd1233, %rd1232, 1157144660301377551;
	shl.b64 	%rd1234, %rd1232, 4;
	and.b64  	%rd1235, %rd1234, 67570491112489200;
	or.b64  	%rd1236, %rd1235, %rd1233;
	and.b64  	%rd1237, %rd1236, 1171221845949812801;
	shl.b64 	%rd1238, %rd1236, 2;
	and.b64  	%rd1239, %rd1238, 146402730743726600;
	or.b64  	%rd1240, %rd1239, %rd1237;
	or.b64  	%rd1241, %rd1221, %rd1240;
	or.b64  	%rd1242, %rd1241, %rd1201;
	setp.ge.u64 	%p53, %rd1181, %rd1242;
	mov.f32 	%f84, %f3;
	mov.u32 	%r603, %r21;
	mov.u32 	%r604, %r20;
	mov.u32 	%r605, %r19;
	mov.u32 	%r606, %r18;
	@%p53 bra 	$L__BB7_5;
	mov.f32 	%f84, %f81;
	mov.u32 	%r603, %r591;
	mov.u32 	%r604, %r592;
	mov.u32 	%r605, %r593;
	mov.u32 	%r606, %r594;
	mov.f32 	%f81, %f3;
	mov.u32 	%r591, %r21;
	mov.u32 	%r592, %r20;
	mov.u32 	%r593, %r19;
	mov.u32 	%r594, %r18;
$L__BB7_5:
	sub.s32 	%r480, %r594, %r342;
	sub.s32 	%r481, %r593, %r343;
	sub.s32 	%r482, %r592, %r344;
	cvt.u64.u32 	%rd1243, %r482;
	shl.b64 	%rd1244, %rd1243, 32;
	or.b64  	%rd1245, %rd1244, %rd1243;
	and.b64  	%rd1246, %rd1245, 8725724278095871;
	mul.wide.u32 	%rd1247, %r482, 65536;
	and.b64  	%rd1248, %rd1247, 4294901760;
	or.b64  	%rd1249, %rd1248, %rd1246;
	and.b64  	%rd1250, %rd1249, 8725728556220671;
	shl.b64 	%rd1251, %rd1249, 8;
	and.b64  	%rd1252, %rd1251, 2233786510392491776;
	or.b64  	%rd1253, %rd1252, %rd1250;
	and.b64  	%rd1254, %rd1253, 1157144660301377551;
	shl.b64 	%rd1255, %rd1253, 4;
	and.b64  	%rd1256, %rd1255, 67570491112489200;
	or.b64  	%rd1257, %rd1256, %rd1254;
	shl.b64 	%rd1258, %rd1257, 4;
	and.b64  	%rd1259, %rd1258, 585610922974906400;
	shl.b64 	%rd1260, %rd1257, 2;
	and.b64  	%rd1261, %rd1260, 4684887383799251204;
	or.b64  	%rd1262, %rd1259, %rd1261;
	cvt.u64.u32 	%rd1263, %r481;
	shl.b64 	%rd1264, %rd1263, 32;
	or.b64  	%rd1265, %rd1264, %rd1263;
	and.b64  	%rd1266, %rd1265, 8725724278095871;
	mul.wide.u32 	%rd1267, %r481, 65536;
	and.b64  	%rd1268, %rd1267, 4294901760;
	or.b64  	%rd1269, %rd1268, %rd1266;
	and.b64  	%rd1270, %rd1269, 8725728556220671;
	shl.b64 	%rd1271, %rd1269, 8;
	and.b64  	%rd1272, %rd1271, 2233786510392491776;
	or.b64  	%rd1273, %rd1272, %rd1270;
	and.b64  	%rd1274, %rd1273, 1157144660301377551;
	shl.b64 	%rd1275, %rd1273, 4;
	and.b64  	%rd1276, %rd1275, 67570491112489200;
	or.b64  	%rd1277, %rd1276, %rd1274;
	shl.b64 	%rd1278, %rd1277, 3;
	and.b64  	%rd1279, %rd1278, 292805461487453200;
	shl.b64 	%rd1280, %rd1277, 1;
	and.b64  	%rd1281, %rd1280, 2342443691899625602;
	or.b64  	%rd1282, %rd1279, %rd1281;
	cvt.u64.u32 	%rd1283, %r480;
	shl.b64 	%rd1284, %rd1283, 32;
	or.b64  	%rd1285, %rd1284, %rd1283;
	and.b64  	%rd1286, %rd1285, 8725724278095871;
	mul.wide.u32 	%rd1287, %r480, 65536;
	and.b64  	%rd1288, %rd1287, 4294901760;
	or.b64  	%rd1289, %rd1288, %rd1286;
	and.b64  	%rd1290, %rd1289, 8725728556220671;
	shl.b64 	%rd1291, %rd1289, 8;
	and.b64  	%rd1292, %rd1291, 2233786510392491776;
	or.b64  	%rd1293, %rd1292, %rd1290;
	and.b64  	%rd1294, %rd1293, 1157144660301377551;
	shl.b64 	%rd1295, %rd1293, 4;
	and.b64  	%rd1296, %rd1295, 67570491112489200;
	or.b64  	%rd1297, %rd1296, %rd1294;
	and.b64  	%rd1298, %rd1297, 1171221845949812801;
	shl.b64 	%rd1299, %rd1297, 2;
	and.b64  	%rd1300, %rd1299, 146402730743726600;
	or.b64  	%rd1301, %rd1300, %rd1298;
	or.b64  	%rd1302, %rd1282, %rd1301;
	or.b64  	%rd1303, %rd1302, %rd1262;
	sub.s32 	%r483, %r602, %r342;
	sub.s32 	%r484, %r601, %r343;
	sub.s32 	%r485, %r600, %r344;
	cvt.u64.u32 	%rd1304, %r485;
	shl.b64 	%rd1305, %rd1304, 32;
	or.b64  	%rd1306, %rd1305, %rd1304;
	and.b64  	%rd1307, %rd1306, 8725724278095871;
	mul.wide.u32 	%rd1308, %r485, 65536;
	and.b64  	%rd1309, %rd1308, 4294901760;
	or.b64  	%rd1310, %rd1309, %rd1307;
	and.b64  	%rd1311, %rd1310, 8725728556220671;
	shl.b64 	%rd1312, %rd1310, 8;
	and.b64  	%rd1313, %rd1312, 2233786510392491776;
	or.b64  	%rd1314, %rd1313, %rd1311;
	and.b64  	%rd1315, %rd1314, 1157144660301377551;
	shl.b64 	%rd1316, %rd1314, 4;
	and.b64  	%rd1317, %rd1316, 67570491112489200;
	or.b64  	%rd1318, %rd1317, %rd1315;
	shl.b64 	%rd1319, %rd1318, 4;
	and.b64  	%rd1320, %rd1319, 585610922974906400;
	shl.b64 	%rd1321, %rd1318, 2;
	and.b64  	%rd1322, %rd1321, 4684887383799251204;
	or.b64  	%rd1323, %rd1320, %rd1322;
	cvt.u64.u32 	%rd1324, %r484;
	shl.b64 	%rd1325, %rd1324, 32;
	or.b64  	%rd1326, %rd1325, %rd1324;
	and.b64  	%rd1327, %rd1326, 8725724278095871;
	mul.wide.u32 	%rd1328, %r484, 65536;
	and.b64  	%rd1329, %rd1328, 4294901760;
	or.b64  	%rd1330, %rd1329, %rd1327;
	and.b64  	%rd1331, %rd1330, 8725728556220671;
	shl.b64 	%rd1332, %rd1330, 8;
	and.b64  	%rd1333, %rd1332, 2233786510392491776;
	or.b64  	%rd1334, %rd1333, %rd1331;
	and.b64  	%rd1335, %rd1334, 1157144660301377551;
	shl.b64 	%rd1336, %rd1334, 4;
	and.b64  	%rd1337, %rd1336, 67570491112489200;
	or.b64  	%rd1338, %rd1337, %rd1335;
	shl.b64 	%rd1339, %rd1338, 3;
	and.b64  	%rd1340, %rd1339, 292805461487453200;
	shl.b64 	%rd1341, %rd1338, 1;
	and.b64  	%rd1342, %rd1341, 2342443691899625602;
	or.b64  	%rd1343, %rd1340, %rd1342;
	cvt.u64.u32 	%rd1344, %r483;
	shl.b64 	%rd1345, %rd1344, 32;
	or.b64  	%rd1346, %rd1345, %rd1344;
	and.b64  	%rd1347, %rd1346, 8725724278095871;
	mul.wide.u32 	%rd1348, %r483, 65536;
	and.b64  	%rd1349, %rd1348, 4294901760;
	or.b64  	%rd1350, %rd1349, %rd1347;
	and.b64  	%rd1351, %rd1350, 8725728556220671;
	shl.b64 	%rd1352, %rd1350, 8;
	and.b64  	%rd1353, %rd1352, 2233786510392491776;
	or.b64  	%rd1354, %rd1353, %rd1351;
	and.b64  	%rd1355, %rd1354, 1157144660301377551;
	shl.b64 	%rd1356, %rd1354, 4;
	and.b64  	%rd1357, %rd1356, 67570491112489200;
	or.b64  	%rd1358, %rd1357, %rd1355;
	and.b64  	%rd1359, %rd1358, 1171221845949812801;
	shl.b64 	%rd1360, %rd1358, 2;
	and.b64  	%rd1361, %rd1360, 146402730743726600;
	or.b64  	%rd1362, %rd1361, %rd1359;
	or.b64  	%rd1363, %rd1343, %rd1362;
	or.b64  	%rd1364, %rd1363, %rd1323;
	setp.ge.u64 	%p54, %rd1303, %rd1364;
	mov.f32 	%f85, %f81;
	mov.u32 	%r607, %r591;
	mov.u32 	%r608, %r592;
	mov.u32 	%r609, %r593;
	mov.u32 	%r610, %r594;
	@%p54 bra 	$L__BB7_7;
	mov.f32 	%f85, %f83;
	mov.u32 	%r607, %r599;
	mov.u32 	%r608, %r600;
	mov.u32 	%r609, %r601;
	mov.u32 	%r610, %r602;
	mov.f32 	%f83, %f81;
	mov.u32 	%r599, %r591;
	mov.u32 	%r600, %r592;
	mov.u32 	%r601, %r593;
	mov.u32 	%r602, %r594;
$L__BB7_7:
	mov.b32 	%r615, 2;
$L__BB7_8:
	mov.u32 	%r58, %r615;
	bar.sync 	0;
	add.s32 	%r487, %r58, -1;
	shr.u32 	%r488, %r58, 1;
	mad.lo.s32 	%r490, %r5, 60, %r467;
	st.shared.u32 	[%r490], %r602;
	st.shared.u32 	[%r490+4], %r601;
	st.shared.u32 	[%r490+8], %r600;
	st.shared.u32 	[%r490+12], %r599;
	st.shared.f32 	[%r490+16], %f83;
	st.shared.u32 	[%r490+20], %r610;
	st.shared.u32 	[%r490+24], %r609;
	st.shared.u32 	[%r490+28], %r608;
	st.shared.u32 	[%r490+32], %r607;
	st.shared.f32 	[%r490+36], %f85;
	st.shared.u32 	[%r490+40], %r606;
	st.shared.u32 	[%r490+44], %r605;
	st.shared.u32 	[%r490+48], %r604;
	st.shared.u32 	[%r490+52], %r603;
	st.shared.f32 	[%r490+56], %f84;
	bar.sync 	0;
	neg.s32 	%r491, %r58;
	and.b32  	%r492, %r5, %r491;
	mul.lo.s32 	%r493, %r492, 3;
	add.s32 	%r494, %r488, %r58;
	and.b32  	%r495, %r487, %r5;
	mul.lo.s32 	%r496, %r495, 3;
	min.u32 	%r61, %r496, 768;
	min.u32 	%r62, %r493, 768;
	add.s32 	%r497, %r62, %r494;
	min.s32 	%r63, %r497, 768;
	add.s32 	%r498, %r63, %r494;
	min.s32 	%r64, %r498, 768;
	sub.s32 	%r499, %r63, %r62;
	sub.s32 	%r500, %r64, %r63;
	setp.lt.s32 	%p55, %r61, %r500;
	sub.s32 	%r501, %r61, %r500;
	selp.b32 	%r618, 0, %r501, %p55;
	min.s32 	%r616, %r499, %r61;
	setp.ge.s32 	%p56, %r618, %r616;
	@%p56 bra 	$L__BB7_11;
	add.s32 	%r67, %r63, %r61;
$L__BB7_10:
	sub.s32 	%r502, %r616, %r618;
	shr.u32 	%r503, %r502, 31;
	add.s32 	%r504, %r502, %r503;
	shr.s32 	%r505, %r504, 1;
	add.s32 	%r506, %r505, %r618;
	add.s32 	%r507, %r506, %r62;
	mad.lo.s32 	%r509, %r507, 20, %r467;
	ld.shared.u32 	%r510, [%r509];
	ld.shared.u32 	%r511, [%r509+4];
	ld.shared.u32 	%r512, [%r509+8];
	not.b32 	%r513, %r506;
	add.s32 	%r514, %r67, %r513;
	mad.lo.s32 	%r515, %r514, 20, %r467;
	ld.shared.u32 	%r516, [%r515];
	ld.shared.u32 	%r517, [%r515+4];
	ld.shared.u32 	%r518, [%r515+8];
	sub.s32 	%r519, %r516, %r342;
	sub.s32 	%r520, %r517, %r343;
	sub.s32 	%r521, %r518, %r344;
	cvt.u64.u32 	%rd1365, %r521;
	shl.b64 	%rd1366, %rd1365, 32;
	or.b64  	%rd1367, %rd1366, %rd1365;
	and.b64  	%rd1368, %rd1367, 8725724278095871;
	mul.wide.u32 	%rd1369, %r521, 65536;
	and.b64  	%rd1370, %rd1369, 4294901760;
	or.b64  	%rd1371, %rd1370, %rd1368;
	and.b64  	%rd1372, %rd1371, 8725728556220671;
	shl.b64 	%rd1373, %rd1371, 8;
	and.b64  	%rd1374, %rd1373, 2233786510392491776;
	or.b64  	%rd1375, %rd1374, %rd1372;
	and.b64  	%rd1376, %rd1375, 1157144660301377551;
	shl.b64 	%rd1377, %rd1375, 4;
	and.b64  	%rd1378, %rd1377, 67570491112489200;
	or.b64  	%rd1379, %rd1378, %rd1376;
	shl.b64 	%rd1380, %rd1379, 4;
	and.b64  	%rd1381, %rd1380, 585610922974906400;
	shl.b64 	%rd1382, %rd1379, 2;
	and.b64  	%rd1383, %rd1382, 4684887383799251204;
	or.b64  	%rd1384, %rd1381, %rd1383;
	cvt.u64.u32 	%rd1385, %r520;
	shl.b64 	%rd1386, %rd1385, 32;
	or.b64  	%rd1387, %rd1386, %rd1385;
	and.b64  	%rd1388, %rd1387, 8725724278095871;
	mul.wide.u32 	%rd1389, %r520, 65536;
	and.b64  	%rd1390, %rd1389, 4294901760;
	or.b64  	%rd1391, %rd1390, %rd1388;
	and.b64  	%rd1392, %rd1391, 8725728556220671;
	shl.b64 	%rd1393, %rd1391, 8;
	and.b64  	%rd1394, %rd1393, 2233786510392491776;
	or.b64  	%rd1395, %rd1394, %rd1392;
	and.b64  	%rd1396, %rd1395, 1157144660301377551;
	shl.b64 	%rd1397, %rd1395, 4;
	and.b64  	%rd1398, %rd1397, 67570491112489200;
	or.b64  	%rd1399, %rd1398, %rd1396;
	shl.b64 	%rd1400, %rd1399, 3;
	and.b64  	%rd1401, %rd1400, 292805461487453200;
	shl.b64 	%rd1402, %rd1399, 1;
	and.b64  	%rd1403, %rd1402, 2342443691899625602;
	or.b64  	%rd1404, %rd1401, %rd1403;
	cvt.u64.u32 	%rd1405, %r519;
	shl.b64 	%rd1406, %rd1405, 32;
	or.b64  	%rd1407, %rd1406, %rd1405;
	and.b64  	%rd1408, %rd1407, 8725724278095871;
	mul.wide.u32 	%rd1409, %r519, 65536;
	and.b64  	%rd1410, %rd1409, 4294901760;
	or.b64  	%rd1411, %rd1410, %rd1408;
	and.b64  	%rd1412, %rd1411, 8725728556220671;
	shl.b64 	%rd1413, %rd1411, 8;
	and.b64  	%rd1414, %rd1413, 2233786510392491776;
	or.b64  	%rd1415, %rd1414, %rd1412;
	and.b64  	%rd1416, %rd1415, 1157144660301377551;
	shl.b64 	%rd1417, %rd1415, 4;
	and.b64  	%rd1418, %rd1417, 67570491112489200;
	or.b64  	%rd1419, %rd1418, %rd1416;
	and.b64  	%rd1420, %rd1419, 1171221845949812801;
	shl.b64 	%rd1421, %rd1419, 2;
	and.b64  	%rd1422, %rd1421, 146402730743726600;
	or.b64  	%rd1423, %rd1422, %rd1420;
	or.b64  	%rd1424, %rd1404, %rd1423;
	or.b64  	%rd1425, %rd1424, %rd1384;
	sub.s32 	%r522, %r510, %r342;
	sub.s32 	%r523, %r511, %r343;
	sub.s32 	%r524, %r512, %r344;
	cvt.u64.u32 	%rd1426, %r524;
	shl.b64 	%rd1427, %rd1426, 32;
	or.b64  	%rd1428, %rd1427, %rd1426;
	and.b64  	%rd1429, %rd1428, 8725724278095871;
	mul.wide.u32 	%rd1430, %r524, 65536;
	and.b64  	%rd1431, %rd1430, 4294901760;
	or.b64  	%rd1432, %rd1431, %rd1429;
	and.b64  	%rd1433, %rd1432, 8725728556220671;
	shl.b64 	%rd1434, %rd1432, 8;
	and.b64  	%rd1435, %rd1434, 2233786510392491776;
	or.b64  	%rd1436, %rd1435, %rd1433;
	and.b64  	%rd1437, %rd1436, 1157144660301377551;
	shl.b64 	%rd1438, %rd1436, 4;
	and.b64  	%rd1439, %rd1438, 67570491112489200;
	or.b64  	%rd1440, %rd1439, %rd1437;
	shl.b64 	%rd1441, %rd1440, 4;
	and.b64  	%rd1442, %rd1441, 585610922974906400;
	shl.b64 	%rd1443, %rd1440, 2;
	and.b64  	%rd1444, %rd1443, 4684887383799251204;
	or.b64  	%rd1445, %rd1442, %rd1444;
	cvt.u64.u32 	%rd1446, %r523;
	shl.b64 	%rd1447, %rd1446, 32;
	or.b64  	%rd1448, %rd1447, %rd1446;
	and.b64  	%rd1449, %rd1448, 8725724278095871;
	mul.wide.u32 	%rd1450, %r523, 65536;
	and.b64  	%rd1451, %rd1450, 4294901760;
	or.b64  	%rd1452, %rd1451, %rd1449;
	and.b64  	%rd1453, %rd1452, 8725728556220671;
	shl.b64 	%rd1454, %rd1452, 8;
	and.b64  	%rd1455, %rd1454, 2233786510392491776;
	or.b64  	%rd1456, %rd1455, %rd1453;
	and.b64  	%rd1457, %rd1456, 1157144660301377551;
	shl.b64 	%rd1458, %rd1456, 4;
	and.b64  	%rd1459, %rd1458, 67570491112489200;
	or.b64  	%rd1460, %rd1459, %rd1457;
	shl.b64 	%rd1461, %rd1460, 3;
	and.b64  	%rd1462, %rd1461, 292805461487453200;
	shl.b64 	%rd1463, %rd1460, 1;
	and.b64  	%rd1464, %rd1463, 2342443691899625602;
	or.b64  	%rd1465, %rd1462, %rd1464;
	cvt.u64.u32 	%rd1466, %r522;
	shl.b64 	%rd1467, %rd1466, 32;
	or.b64  	%rd1468, %rd1467, %rd1466;
	and.b64  	%rd1469, %rd1468, 8725724278095871;
	mul.wide.u32 	%rd1470, %r522, 65536;
	and.b64  	%rd1471, %rd1470, 4294901760;
	or.b64  	%rd1472, %rd1471, %rd1469;
	and.b64  	%rd1473, %rd1472, 8725728556220671;
	shl.b64 	%rd1474, %rd1472, 8;
	and.b64  	%rd1475, %rd1474, 2233786510392491776;
	or.b64  	%rd1476, %rd1475, %rd1473;
	and.b64  	%rd1477, %rd1476, 1157144660301377551;
	shl.b64 	%rd1478, %rd1476, 4;
	and.b64  	%rd1479, %rd1478, 67570491112489200;
	or.b64  	%rd1480, %rd1479, %rd1477;
	and.b64  	%rd1481, %rd1480, 1171221845949812801;
	shl.b64 	%rd1482, %rd1480, 2;
	and.b64  	%rd1483, %rd1482, 146402730743726600;
	or.b64  	%rd1484, %rd1483, %rd1481;
	or.b64  	%rd1485, %rd1465, %rd1484;
	or.b64  	%rd1486, %rd1485, %rd1445;
	setp.lt.u64 	%p57, %rd1425, %rd1486;
	add.s32 	%r525, %r506, 1;
	selp.b32 	%r618, %r618, %r525, %p57;
	selp.b32 	%r616, %r506, %r616, %p57;
	setp.lt.s32 	%p58, %r618, %r616;
	@%p58 bra 	$L__BB7_10;
$L__BB7_11:
	add.s32 	%r73, %r618, %r62;
	add.s32 	%r526, %r63, %r61;
	sub.s32 	%r74, %r526, %r618;
	mad.lo.s32 	%r75, %r73, 20, %r467;
	ld.shared.u32 	%r623, [%r75];
	ld.shared.u32 	%r624, [%r75+4];
	ld.shared.u32 	%r625, [%r75+8];
	ld.shared.u32 	%r626, [%r75+12];
	ld.shared.f32 	%f88, [%r75+16];
	mad.lo.s32 	%r80, %r74, 20, %r467;
	ld.shared.u32 	%r619, [%r80];
	ld.shared.u32 	%r620, [%r80+4];
	ld.shared.u32 	%r621, [%r80+8];
	ld.shared.u32 	%r622, [%r80+12];
	ld.shared.f32 	%f87, [%r80+16];
	setp.ge.s32 	%p60, %r74, %r64;
	mov.pred 	%p75, 0;
	@%p60 bra 	$L__BB7_14;
	setp.ge.s32 	%p62, %r73, %r63;
	mov.pred 	%p75, -1;
	@%p62 bra 	$L__BB7_14;
	sub.s32 	%r528, %r619, %r342;
	sub.s32 	%r529, %r620, %r343;
	sub.s32 	%r530, %r621, %r344;
	cvt.u64.u32 	%rd1487, %r530;
	shl.b64 	%rd1488, %rd1487, 32;
	or.b64  	%rd1489, %rd1488, %rd1487;
	and.b64  	%rd1490, %rd1489, 8725724278095871;
	mul.wide.u32 	%rd1491, %r530, 65536;
	and.b64  	%rd1492, %rd1491, 4294901760;
	or.b64  	%rd1493, %rd1492, %rd1490;
	and.b64  	%rd1494, %rd1493, 8725728556220671;
	shl.b64 	%rd1495, %rd1493, 8;
	and.b64  	%rd1496, %rd1495, 2233786510392491776;
	or.b64  	%rd1497, %rd1496, %rd1494;
	and.b64  	%rd1498, %rd1497, 1157144660301377551;
	shl.b64 	%rd1499, %rd1497, 4;
	and.b64  	%rd1500, %rd1499, 67570491112489200;
	or.b64  	%rd1501, %rd1500, %rd1498;
	shl.b64 	%rd1502, %rd1501, 4;
	and.b64  	%rd1503, %rd1502, 585610922974906400;
	shl.b64 	%rd1504, %rd1501, 2;
	and.b64  	%rd1505, %rd1504, 4684887383799251204;
	or.b64  	%rd1506, %rd1503, %rd1505;
	cvt.u64.u32 	%rd1507, %r529;
	shl.b64 	%rd1508, %rd1507, 32;
	or.b64  	%rd1509, %rd1508, %rd1507;
	and.b64  	%rd1510, %rd1509, 8725724278095871;
	mul.wide.u32 	%rd1511, %r529, 65536;
	and.b64  	%rd1512, %rd1511, 4294901760;
	or.b64  	%rd1513, %rd1512, %rd1510;
	and.b64  	%rd1514, %rd1513, 8725728556220671;
	shl.b64 	%rd1515, %rd1513, 8;
	and.b64  	%rd1516, %rd1515, 2233786510392491776;
	or.b64  	%rd1517, %rd1516, %rd1514;
	and.b64  	%rd1518, %rd1517, 1157144660301377551;
	shl.b64 	%rd1519, %rd1517, 4;
	and.b64  	%rd1520, %rd1519, 67570491112489200;
	or.b64  	%rd1521, %rd1520, %rd1518;
	shl.b64 	%rd1522, %rd1521, 3;
	and.b64  	%rd1523, %rd1522, 292805461487453200;
	shl.b64 	%rd1524, %rd1521, 1;
	and.b64  	%rd1525, %rd1524, 2342443691899625602;
	or.b64  	%rd1526, %rd1523, %rd1525;
	cvt.u64.u32 	%rd1527, %r528;
	shl.b64 	%rd1528, %rd1527, 32;
	or.b64  	%rd1529, %rd1528, %rd1527;
	and.b64  	%rd1530, %rd1529, 8725724278095871;
	mul.wide.u32 	%rd1531, %r528, 65536;
	and.b64  	%rd1532, %rd1531, 4294901760;
	or.b64  	%rd1533, %rd1532, %rd1530;
	and.b64  	%rd1534, %rd1533, 8725728556220671;
	shl.b64 	%rd1535, %rd1533, 8;
	and.b64  	%rd1536, %rd1535, 2233786510392491776;
	or.b64  	%rd1537, %rd1536, %rd1534;
	and.b64  	%rd1538, %rd1537, 1157144660301377551;
	shl.b64 	%rd1539, %rd1537, 4;
	and.b64  	%rd1540, %rd1539, 67570491112489200;
	or.b64  	%rd1541, %rd1540, %rd1538;
	and.b64  	%rd1542, %rd1541, 1171221845949812801;
	shl.b64 	%rd1543, %rd1541, 2;
	and.b64  	%rd1544, %rd1543, 146402730743726600;
	or.b64  	%rd1545, %rd1544, %rd1542;
	or.b64  	%rd1546, %rd1526, %rd1545;
	or.b64  	%rd1547, %rd1546, %rd1506;
	sub.s32 	%r531, %r623, %r342;
	sub.s32 	%r532, %r624, %r343;
	sub.s32 	%r533, %r625, %r344;
	cvt.u64.u32 	%rd1548, %r533;
	shl.b64 	%rd1549, %rd1548, 32;
	or.b64  	%rd1550, %rd1549, %rd1548;
	and.b64  	%rd1551, %rd1550, 8725724278095871;
	mul.wide.u32 	%rd1552, %r533, 65536;
	and.b64  	%rd1553, %rd1552, 4294901760;
	or.b64  	%rd1554, %rd1553, %rd1551;
	and.b64  	%rd1555, %rd1554, 8725728556220671;
	shl.b64 	%rd1556, %rd1554, 8;
	and.b64  	%rd1557, %rd1556, 2233786510392491776;
	or.b64  	%rd1558, %rd1557, %rd1555;
	and.b64  	%rd1559, %rd1558, 1157144660301377551;
	shl.b64 	%rd1560, %rd1558, 4;
	and.b64  	%rd1561, %rd1560, 67570491112489200;
	or.b64  	%rd1562, %rd1561, %rd1559;
	shl.b64 	%rd1563, %rd1562, 4;
	and.b64  	%rd1564, %rd1563, 585610922974906400;
	shl.b64 	%rd1565, %rd1562, 2;
	and.b64  	%rd1566, %rd1565, 4684887383799251204;
	or.b64  	%rd1567, %rd1564, %rd1566;
	cvt.u64.u32 	%rd1568, %r532;
	shl.b64 	%rd1569, %rd1568, 32;
	or.b64  	%rd1570, %rd1569, %rd1568;
	and.b64  	%rd1571, %rd1570, 8725724278095871;
	mul.wide.u32 	%rd1572, %r532, 65536;
	and.b64  	%rd1573, %rd1572, 4294901760;
	or.b64  	%rd1574, %rd1573, %rd1571;
	and.b64  	%rd1575, %rd1574, 8725728556220671;
	shl.b64 	%rd1576, %rd1574, 8;
	and.b64  	%rd1577, %rd1576, 2233786510392491776;
	or.b64  	%rd1578, %rd1577, %rd1575;
	and.b64  	%rd1579, %rd1578, 1157144660301377551;
	shl.b64 	%rd1580, %rd1578, 4;
	and.b64  	%rd1581, %rd1580, 67570491112489200;
	or.b64  	%rd1582, %rd1581, %rd1579;
	shl.b64 	%rd1583, %rd1582, 3;
	and.b64  	%rd1584, %rd1583, 292805461487453200;
	shl.b64 	%rd1585, %rd1582, 1;
	and.b64  	%rd1586, %rd1585, 2342443691899625602;
	or.b64  	%rd1587, %rd1584, %rd1586;
	cvt.u64.u32 	%rd1588, %r531;
	shl.b64 	%rd1589, %rd1588, 32;
	or.b64  	%rd1590, %rd1589, %rd1588;
	and.b64  	%rd1591, %rd1590, 8725724278095871;
	mul.wide.u32 	%rd1592, %r531, 65536;
	and.b64  	%rd1593, %rd1592, 4294901760;
	or.b64  	%rd1594, %rd1593, %rd1591;
	and.b64  	%rd1595, %rd1594, 8725728556220671;
	shl.b64 	%rd1596, %rd1594, 8;
	and.b64  	%rd1597, %rd1596, 2233786510392491776;
	or.b64  	%rd1598, %rd1597, %rd1595;
	and.b64  	%rd1599, %rd1598, 1157144660301377551;
	shl.b64 	%rd1600, %rd1598, 4;
	and.b64  	%rd1601, %rd1600, 67570491112489200;
	or.b64  	%rd1602, %rd1601, %rd1599;
	and.b64  	%rd1603, %rd1602, 1171221845949812801;
	shl.b64 	%rd1604, %rd1602, 2;
	and.b64  	%rd1605, %rd1604, 146402730743726600;
	or.b64  	%rd1606, %rd1605, %rd1603;
	or.b64  	%rd1607, %rd1587, %rd1606;
	or.b64  	%rd1608, %rd1607, %rd1567;
	setp.lt.u64 	%p75, %rd1547, %rd1608;
$L__BB7_14:
	selp.f32 	%f83, %f87, %f88, %p75;
	selp.b32 	%r599, %r622, %r626, %p75;
	selp.b32 	%r600, %r621, %r625, %p75;
	selp.b32 	%r601, %r620, %r624, %p75;
	selp.b32 	%r602, %r619, %r623, %p75;
	selp.u32 	%r534, 1, 0, %p75;
	add.s32 	%r89, %r74, %r534;
	not.pred 	%p63, %p75;
	selp.u32 	%r535, 1, 0, %p63;
	add.s32 	%r90, %r73, %r535;
	@%p63 bra 	$L__BB7_16;
	ld.shared.u32 	%r619, [%r80+20];
	ld.shared.u32 	%r620, [%r80+24];
	ld.shared.u32 	%r621, [%r80+28];
	ld.shared.u32 	%r622, [%r80+32];
	ld.shared.f32 	%f87, [%r80+36];
	bra.uni 	$L__BB7_17;
$L__BB7_16:
	ld.shared.u32 	%r623, [%r75+20];
	ld.shared.u32 	%r624, [%r75+24];
	ld.shared.u32 	%r625, [%r75+28];
	ld.shared.u32 	%r626, [%r75+32];
	ld.shared.f32 	%f88, [%r75+36];
$L__BB7_17:
	setp.ge.s32 	%p65, %r89, %r64;
	mov.pred 	%p76, 0;
	@%p65 bra 	$L__BB7_20;
	setp.ge.s32 	%p67, %r90, %r63;
	mov.pred 	%p76, -1;
	@%p67 bra 	$L__BB7_20;
	sub.s32 	%r536, %r619, %r342;
	sub.s32 	%r537, %r620, %r343;
	sub.s32 	%r538, %r621, %r344;
	cvt.u64.u32 	%rd1609, %r538;
	shl.b64 	%rd1610, %rd1609, 32;
	or.b64  	%rd1611, %rd1610, %rd1609;
	and.b64  	%rd1612, %rd1611, 8725724278095871;
	mul.wide.u32 	%rd1613, %r538, 65536;
	and.b64  	%rd1614, %rd1613, 4294901760;
	or.b64  	%rd1615, %rd1614, %rd1612;
	and.b64  	%rd1616, %rd1615, 8725728556220671;
	shl.b64 	%rd1617, %rd1615, 8;
	and.b64  	%rd1618, %rd1617, 2233786510392491776;
	or.b64  	%rd1619, %rd1618, %rd1616;
	and.b64  	%rd1620, %rd1619, 1157144660301377551;
	shl.b64 	%rd1621, %rd1619, 4;
	and.b64  	%rd1622, %rd1621, 67570491112489200;
	or.b64  	%rd1623, %rd1622, %rd1620;
	shl.b64 	%rd1624, %rd1623, 4;
	and.b64  	%rd1625, %rd1624, 585610922974906400;
	shl.b64 	%rd1626, %rd1623, 2;
	and.b64  	%rd1627, %rd1626, 4684887383799251204;
	or.b64  	%rd1628, %rd1625, %rd1627;
	cvt.u64.u32 	%rd1629, %r537;
	shl.b64 	%rd1630, %rd1629, 32;
	or.b64  	%rd1631, %rd1630, %rd1629;
	and.b64  	%rd1632, %rd1631, 8725724278095871;
	mul.wide.u32 	%rd1633, %r537, 65536;
	and.b64  	%rd1634, %rd1633, 4294901760;
	or.b64  	%rd1635, %rd1634, %rd1632;
	and.b64  	%rd1636, %rd1635, 8725728556220671;
	shl.b64 	%rd1637, %rd1635, 8;
	and.b64  	%rd1638, %rd1637, 2233786510392491776;
	or.b64  	%rd1639, %rd1638, %rd1636;
	and.b64  	%rd1640, %rd1639, 1157144660301377551;
	shl.b64 	%rd1641, %rd1639, 4;
	and.b64  	%rd1642, %rd1641, 67570491112489200;
	or.b64  	%rd1643, %rd1642, %rd1640;
	shl.b64 	%rd1644, %rd1643, 3;
	and.b64  	%rd1645, %rd1644, 292805461487453200;
	shl.b64 	%rd1646, %rd1643, 1;
	and.b64  	%rd1647, %rd1646, 2342443691899625602;
	or.b64  	%rd1648, %rd1645, %rd1647;
	cvt.u64.u32 	%rd1649, %r536;
	shl.b64 	%rd1650, %rd1649, 32;
	or.b64  	%rd1651, %rd1650, %rd1649;
	and.b64  	%rd1652, %rd1651, 8725724278095871;
	mul.wide.u32 	%rd1653, %r536, 65536;
	and.b64  	%rd1654, %rd1653, 4294901760;
	or.b64  	%rd1655, %rd1654, %rd1652;
	and.b64  	%rd1656, %rd1655, 8725728556220671;
	shl.b64 	%rd1657, %rd1655, 8;
	and.b64  	%rd1658, %rd1657, 2233786510392491776;
	or.b64  	%rd1659, %rd1658, %rd1656;
	and.b64  	%rd1660, %rd1659, 1157144660301377551;
	shl.b64 	%rd1661, %rd1659, 4;
	and.b64  	%rd1662, %rd1661, 67570491112489200;
	or.b64  	%rd1663, %rd1662, %rd1660;
	and.b64  	%rd1664, %rd1663, 1171221845949812801;
	shl.b64 	%rd1665, %rd1663, 2;
	and.b64  	%rd1666, %rd1665, 146402730743726600;
	or.b64  	%rd1667, %rd1666, %rd1664;
	or.b64  	%rd1668, %rd1648, %rd1667;
	or.b64  	%rd1669, %rd1668, %rd1628;
	sub.s32 	%r539, %r623, %r342;
	sub.s32 	%r540, %r624, %r343;
	sub.s32 	%r541, %r625, %r344;
	cvt.u64.u32 	%rd1670, %r541;
	shl.b64 	%rd1671, %rd1670, 32;
	or.b64  	%rd1672, %rd1671, %rd1670;
	and.b64  	%rd1673, %rd1672, 8725724278095871;
	mul.wide.u32 	%rd1674, %r541, 65536;
	and.b64  	%rd1675, %rd1674, 4294901760;
	or.b64  	%rd1676, %rd1675, %rd1673;
	and.b64  	%rd1677, %rd1676, 8725728556220671;
	shl.b64 	%rd1678, %rd1676, 8;
	and.b64  	%rd1679, %rd1678, 2233786510392491776;
	or.b64  	%rd1680, %rd1679, %rd1677;
	and.b64  	%rd1681, %rd1680, 1157144660301377551;
	shl.b64 	%rd1682, %rd1680, 4;
	and.b64  	%rd1683, %rd1682, 67570491112489200;
	or.b64  	%rd1684, %rd1683, %rd1681;
	shl.b64 	%rd1685, %rd1684, 4;
	and.b64  	%rd1686, %rd1685, 585610922974906400;
	shl.b64 	%rd1687, %rd1684, 2;
	and.b64  	%rd1688, %rd1687, 4684887383799251204;
	or.b64  	%rd1689, %rd1686, %rd1688;
	cvt.u64.u32 	%rd1690, %r540;
	shl.b64 	%rd1691, %rd1690, 32;
	or.b64  	%rd1692, %rd1691, %rd1690;
	and.b64  	%rd1693, %rd1692, 8725724278095871;
	mul.wide.u32 	%rd1694, %r540, 65536;
	and.b64  	%rd1695, %rd1694, 4294901760;
	or.b64  	%rd1696, %rd1695, %rd1693;
	and.b64  	%rd1697, %rd1696, 8725728556220671;
	shl.b64 	%rd1698, %rd1696, 8;
	and.b64  	%rd1699, %rd1698, 2233786510392491776;
	or.b64  	%rd1700, %rd1699, %rd1697;
	and.b64  	%rd1701, %rd1700, 1157144660301377551;
	shl.b64 	%rd1702, %rd1700, 4;
	and.b64  	%rd1703, %rd1702, 67570491112489200;
	or.b64  	%rd1704, %rd1703, %rd1701;
	shl.b64 	%rd1705, %rd1704, 3;
	and.b64  	%rd1706, %rd1705, 292805461487453200;
	shl.b64 	%rd1707, %rd1704, 1;
	and.b64  	%rd1708, %rd1707, 2342443691899625602;
	or.b64  	%rd1709, %rd1706, %rd1708;
	cvt.u64.u32 	%rd1710, %r539;
	shl.b64 	%rd1711, %rd1710, 32;
	or.b64  	%rd1712, %rd1711, %rd1710;
	and.b64  	%rd1713, %rd1712, 8725724278095871;
	mul.wide.u32 	%rd1714, %r539, 65536;
	and.b64  	%rd1715, %rd1714, 4294901760;
	or.b64  	%rd1716, %rd1715, %rd1713;
	and.b64  	%rd1717, %rd1716, 8725728556220671;
	shl.b64 	%rd1718, %rd1716, 8;
	and.b64  	%rd1719, %rd1718, 2233786510392491776;
	or.b64  	%rd1720, %rd1719, %rd1717;
	and.b64  	%rd1721, %rd1720, 1157144660301377551;
	shl.b64 	%rd1722, %rd1720, 4;
	and.b64  	%rd1723, %rd1722, 67570491112489200;
	or.b64  	%rd1724, %rd1723, %rd1721;
	and.b64  	%rd1725, %rd1724, 1171221845949812801;
	shl.b64 	%rd1726, %rd1724, 2;
	and.b64  	%rd1727, %rd1726, 146402730743726600;
	or.b64  	%rd1728, %rd1727, %rd1725;
	or.b64  	%rd1729, %rd1709, %rd1728;
	or.b64  	%rd1730, %rd1729, %rd1689;
	setp.lt.u64 	%p76, %rd1669, %rd1730;
$L__BB7_20:
	selp.f32 	%f85, %f87, %f88, %p76;
	selp.b32 	%r607, %r622, %r626, %p76;
	selp.b32 	%r608, %r621, %r625, %p76;
	selp.b32 	%r609, %r620, %r624, %p76;
	selp.b32 	%r610, %r619, %r623, %p76;
	selp.u32 	%r542, 1, 0, %p76;
	add.s32 	%r111, %r89, %r542;
	not.pred 	%p68, %p76;
	selp.u32 	%r543, 1, 0, %p68;
	add.s32 	%r112, %r90, %r543;
	@%p76 bra 	$L__BB7_22;
	mad.lo.s32 	%r545, %r112, 20, %r467;
	ld.shared.u32 	%r623, [%r545];
	ld.shared.u32 	%r624, [%r545+4];
	ld.shared.u32 	%r625, [%r545+8];
	ld.shared.u32 	%r626, [%r545+12];
	ld.shared.f32 	%f88, [%r545+16];
	bra.uni 	$L__BB7_23;
$L__BB7_22:
	mad.lo.s32 	%r547, %r111, 20, %r467;
	ld.shared.u32 	%r619, [%r547];
	ld.shared.u32 	%r620, [%r547+4];
	ld.shared.u32 	%r621, [%r547+8];
	ld.shared.u32 	%r622, [%r547+12];
	ld.shared.f32 	%f87, [%r547+16];
$L__BB7_23:
	setp.ge.s32 	%p70, %r111, %r64;
	mov.pred 	%p77, 0;
	@%p70 bra 	$L__BB7_26;
	setp.ge.s32 	%p72, %r112, %r63;
	mov.pred 	%p77, -1;
	@%p72 bra 	$L__BB7_26;
	sub.s32 	%r548, %r619, %r342;
	sub.s32 	%r549, %r620, %r343;
	sub.s32 	%r550, %r621, %r344;
	cvt.u64.u32 	%rd1731, %r550;
	shl.b64 	%rd1732, %rd1731, 32;
	or.b64  	%rd1733, %rd1732, %rd1731;
	and.b64  	%rd1734, %rd1733, 8725724278095871;
	mul.wide.u32 	%rd1735, %r550, 65536;
	and.b64  	%rd1736, %rd1735, 4294901760;
	or.b64  	%rd1737, %rd1736, %rd1734;
	and.b64  	%rd1738, %rd1737, 8725728556220671;
	shl.b64 	%rd1739, %rd1737, 8;
	and.b64  	%rd1740, %rd1739, 2233786510392491776;
	or.b64  	%rd1741, %rd1740, %rd1738;
	and.b64  	%rd1742, %rd1741, 1157144660301377551;
	shl.b64 	%rd1743, %rd1741, 4;
	and.b64  	%rd1744, %rd1743, 67570491112489200;
	or.b64  	%rd1745, %rd1744, %rd1742;
	shl.b64 	%rd1746, %rd1745, 4;
	and.b64  	%rd1747, %rd1746, 585610922974906400;
	shl.b64 	%rd1748, %rd1745, 2;
	and.b64  	%rd1749, %rd1748, 4684887383799251204;
	or.b64  	%rd1750, %rd1747, %rd1749;
	cvt.u64.u32 	%rd1751, %r549;
	shl.b64 	%rd1752, %rd1751, 32;
	or.b64  	%rd1753, %rd1752, %rd1751;
	and.b64  	%rd1754, %rd1753, 8725724278095871;
	mul.wide.u32 	%rd1755, %r549, 65536;
	and.b64  	%rd1756, %rd1755, 4294901760;
	or.b64  	%rd1757, %rd1756, %rd1754;
	and.b64  	%rd1758, %rd1757, 8725728556220671;
	shl.b64 	%rd1759, %rd1757, 8;
	and.b64  	%rd1760, %rd1759, 2233786510392491776;
	or.b64  	%rd1761, %rd1760, %rd1758;
	and.b64  	%rd1762, %rd1761, 1157144660301377551;
	shl.b64 	%rd1763, %rd1761, 4;
	and.b64  	%rd1764, %rd1763, 67570491112489200;
	or.b64  	%rd1765, %rd1764, %rd1762;
	shl.b64 	%rd1766, %rd1765, 3;
	and.b64  	%rd1767, %rd1766, 292805461487453200;
	shl.b64 	%rd1768, %rd1765, 1;
	and.b64  	%rd1769, %rd1768, 2342443691899625602;
	or.b64  	%rd1770, %rd1767, %rd1769;
	cvt.u64.u32 	%rd1771, %r548;
	shl.b64 	%rd1772, %rd1771, 32;
	or.b64  	%rd1773, %rd1772, %rd1771;
	and.b64  	%rd1774, %rd1773, 8725724278095871;
	mul.wide.u32 	%rd1775, %r548, 65536;
	and.b64  	%rd1776, %rd1775, 4294901760;
	or.b64  	%rd1777, %rd1776, %rd1774;
	and.b64  	%rd1778, %rd1777, 8725728556220671;
	shl.b64 	%rd1779, %rd1777, 8;
	and.b64  	%rd1780, %rd1779, 2233786510392491776;
	or.b64  	%rd1781, %rd1780, %rd1778;
	and.b64  	%rd1782, %rd1781, 1157144660301377551;
	shl.b64 	%rd1783, %rd1781, 4;
	and.b64  	%rd1784, %rd1783, 67570491112489200;
	or.b64  	%rd1785, %rd1784, %rd1782;
	and.b64  	%rd1786, %rd1785, 1171221845949812801;
	shl.b64 	%rd1787, %rd1785, 2;
	and.b64  	%rd1788, %rd1787, 146402730743726600;
	or.b64  	%rd1789, %rd1788, %rd1786;
	or.b64  	%rd1790, %rd1770, %rd1789;
	or.b64  	%rd1791, %rd1790, %rd1750;
	sub.s32 	%r551, %r623, %r342;
	sub.s32 	%r552, %r624, %r343;
	sub.s32 	%r553, %r625, %r344;
	cvt.u64.u32 	%rd1792, %r553;
	shl.b64 	%rd1793, %rd1792, 32;
	or.b64  	%rd1794, %rd1793, %rd1792;
	and.b64  	%rd1795, %rd1794, 8725724278095871;
	mul.wide.u32 	%rd1796, %r553, 65536;
	and.b64  	%rd1797, %rd1796, 4294901760;
	or.b64  	%rd1798, %rd1797, %rd1795;
	and.b64  	%rd1799, %rd1798, 8725728556220671;
	shl.b64 	%rd1800, %rd1798, 8;
	and.b64  	%rd1801, %rd1800, 2233786510392491776;
	or.b64  	%rd1802, %rd1801, %rd1799;
	and.b64  	%rd1803, %rd1802, 1157144660301377551;
	shl.b64 	%rd1804, %rd1802, 4;
	and.b64  	%rd1805, %rd1804, 67570491112489200;
	or.b64  	%rd1806, %rd1805, %rd1803;
	shl.b64 	%rd1807, %rd1806, 4;
	and.b64  	%rd1808, %rd1807, 585610922974906400;
	shl.b64 	%rd1809, %rd1806, 2;
	and.b64  	%rd1810, %rd1809, 4684887383799251204;
	or.b64  	%rd1811, %rd1808, %rd1810;
	cvt.u64.u32 	%rd1812, %r552;
	shl.b64 	%rd1813, %rd1812, 32;
	or.b64  	%rd1814, %rd1813, %rd1812;
	and.b64  	%rd1815, %rd1814, 8725724278095871;
	mul.wide.u32 	%rd1816, %r552, 65536;
	and.b64  	%rd1817, %rd1816, 4294901760;
	or.b64  	%rd1818, %rd1817, %rd1815;
	and.b64  	%rd1819, %rd1818, 8725728556220671;
	shl.b64 	%rd1820, %rd1818, 8;
	and.b64  	%rd1821, %rd1820, 2233786510392491776;
	or.b64  	%rd1822, %rd1821, %rd1819;
	and.b64  	%rd1823, %rd1822, 1157144660301377551;
	shl.b64 	%rd1824, %rd1822, 4;
	and.b64  	%rd1825, %rd1824, 67570491112489200;
	or.b64  	%rd1826, %rd1825, %rd1823;
	shl.b64 	%rd1827, %rd1826, 3;
	and.b64  	%rd1828, %rd1827, 292805461487453200;
	shl.b64 	%rd1829, %rd1826, 1;
	and.b64  	%rd1830, %rd1829, 2342443691899625602;
	or.b64  	%rd1831, %rd1828, %rd1830;
	cvt.u64.u32 	%rd1832, %r551;
	shl.b64 	%rd1833, %rd1832, 32;
	or.b64  	%rd1834, %rd1833, %rd1832;
	and.b64  	%rd1835, %rd1834, 8725724278095871;
	mul.wide.u32 	%rd1836, %r551, 65536;
	and.b64  	%rd1837, %rd1836, 4294901760;
	or.b64  	%rd1838, %rd1837, %rd1835;
	and.b64  	%rd1839, %rd1838, 8725728556220671;
	shl.b64 	%rd1840, %rd1838, 8;
	and.b64  	%rd1841, %rd1840, 2233786510392491776;
	or.b64  	%rd1842, %rd1841, %rd1839;
	and.b64  	%rd1843, %rd1842, 1157144660301377551;
	shl.b64 	%rd1844, %rd1842, 4;
	and.b64  	%rd1845, %rd1844, 67570491112489200;
	or.b64  	%rd1846, %rd1845, %rd1843;
	and.b64  	%rd1847, %rd1846, 1171221845949812801;
	shl.b64 	%rd1848, %rd1846, 2;
	and.b64  	%rd1849, %rd1848, 146402730743726600;
	or.b64  	%rd1850, %rd1849, %rd1847;
	or.b64  	%rd1851, %rd1831, %rd1850;
	or.b64  	%rd1852, %rd1851, %rd1811;
	setp.lt.u64 	%p77, %rd1791, %rd1852;
$L__BB7_26:
	selp.f32 	%f84, %f87, %f88, %p77;
	selp.b32 	%r603, %r622, %r626, %p77;
	selp.b32 	%r604, %r621, %r625, %p77;
	selp.b32 	%r605, %r620, %r624, %p77;
	selp.b32 	%r606, %r619, %r623, %p77;
	shl.b32 	%r615, %r58, 1;
	setp.lt.u32 	%p73, %r58, 129;
	@%p73 bra 	$L__BB7_8;
	ld.param.s8 	%rs3, [_ZN3cub18CUB_300001_SM_10006detail10merge_sort30DeviceMergeSortBlockSortKernelINS2_10policy_hubIN6thrust24THRUST_300001_SM_1000_NS6detail15normal_iteratorINS6_10device_ptrI4CellEEEEE9Policy600ESC_PNS0_8NullTypeESC_SG_j24CompareByCoordsLowerOnlySA_SF_EEvbT0_T1_T2_T3_T4_PT6_PT7_T5_NS1_7vsmem_tE_param_0];
	bar.sync 	0;
	setp.eq.s16 	%p74, %rs3, 0;
	@%p74 bra 	$L__BB7_29;
	st.shared.u32 	[%r9], %r602;
	st.shared.u32 	[%r9+4], %r601;
	st.shared.u32 	[%r9+8], %r600;
	st.shared.u32 	[%r9+12], %r599;
	st.shared.f32 	[%r9+16], %f83;
	st.shared.u32 	[%r9+20], %r610;
	st.shared.u32 	[%r9+24], %r609;
	st.shared.u32 	[%r9+28], %r608;
	st.shared.u32 	[%r9+32], %r607;
	st.shared.f32 	[%r9+36], %f85;
	st.shared.u32 	[%r9+40], %r606;
	st.shared.u32 	[%r9+44], %r605;
	st.shared.u32 	[%r9+48], %r604;
	st.shared.u32 	[%r9+52], %r603;
	st.shared.f32 	[%r9+56], %f84;
	bar.warp.sync 	-1;
	ld.shared.u32 	%r554, [%r8];
	ld.shared.u32 	%r555, [%r8+4];
	ld.shared.u32 	%r556, [%r8+8];
	ld.shared.u32 	%r557, [%r8+12];
	ld.shared.f32 	%f72, [%r8+16];
	ld.shared.u32 	%r558, [%r8+640];
	ld.shared.u32 	%r559, [%r8+644];
	ld.shared.u32 	%r560, [%r8+648];
	ld.shared.u32 	%r561, [%r8+652];
	ld.shared.f32 	%f73, [%r8+656];
	ld.shared.u32 	%r562, [%r8+1280];
	ld.shared.u32 	%r563, [%r8+1284];
	ld.shared.u32 	%r564, [%r8+1288];
	ld.shared.u32 	%r565, [%r8+1292];
	ld.shared.f32 	%f74, [%r8+1296];
	cvt.u64.u32 	%rd1853, %r7;
	add.s32 	%r566, %r6, %r4;
	cvt.u64.u32 	%rd1854, %r566;
	add.s64 	%rd1855, %rd1854, %rd1853;
	mad.lo.s64 	%rd1856, %rd1855, 20, %rd2;
	st.global.u32 	[%rd1856], %r554;
	st.global.u32 	[%rd1856+4], %r555;
	st.global.u32 	[%rd1856+8], %r556;
	st.global.u32 	[%rd1856+12], %r557;
	st.global.f32 	[%rd1856+16], %f72;
	st.global.u32 	[%rd1856+640], %r558;
	st.global.u32 	[%rd1856+644], %r559;
	st.global.u32 	[%rd1856+648], %r560;
	st.global.u32 	[%rd1856+652], %r561;
	st.global.f32 	[%rd1856+656], %f73;
	st.global.u32 	[%rd1856+1280], %r562;
	st.global.u32 	[%rd1856+1284], %r563;
	st.global.u32 	[%rd1856+1288], %r564;
	st.global.u32 	[%rd1856+1292], %r565;
	st.global.f32 	[%rd1856+1296], %f74;
	bra.uni 	$L__BB7_82;
$L__BB7_29:
	ld.param.u64 	%rd1860, [_ZN3cub18CUB_300001_SM_10006detail10merge_sort30DeviceMergeSortBlockSortKernelINS2_10policy_hubIN6thrust24THRUST_300001_SM_1000_NS6detail15normal_iteratorINS6_10device_ptrI4CellEEEEE9Policy600ESC_PNS0_8NullTypeESC_SG_j24CompareByCoordsLowerOnlySA_SF_EEvbT0_T1_T2_T3_T4_PT6_PT7_T5_NS1_7vsmem_tE_param_6];
	st.shared.u32 	[%r9], %r602;
	st.shared.u32 	[%r9+4], %r601;
	st.shared.u32 	[%r9+8], %r600;
	st.shared.u32 	[%r9+12], %r599;
	st.shared.f32 	[%r9+16], %f83;
	st.shared.u32 	[%r9+20], %r610;
	st.shared.u32 	[%r9+24], %r609;
	st.shared.u32 	[%r9+28], %r608;
	st.shared.u32 	[%r9+32], %r607;
	st.shared.f32 	[%r9+36], %f85;
	st.shared.u32 	[%r9+40], %r606;
	st.shared.u32 	[%r9+44], %r605;
	st.shared.u32 	[%r9+48], %r604;
	st.shared.u32 	[%r9+52], %r603;
	st.shared.f32 	[%r9+56], %f84;
	bar.warp.sync 	-1;
	ld.shared.u32 	%r567, [%r8];
	ld.shared.u32 	%r568, [%r8+4];
	ld.shared.u32 	%r569, [%r8+8];
	ld.shared.u32 	%r570, [%r8+12];
	ld.shared.f32 	%f75, [%r8+16];
	ld.shared.u32 	%r571, [%r8+640];
	ld.shared.u32 	%r572, [%r8+644];
	ld.shared.u32 	%r573, [%r8+648];
	ld.shared.u32 	%r574, [%r8+652];
	ld.shared.f32 	%f76, [%r8+656];
	ld.shared.u32 	%r575, [%r8+1280];
	ld.shared.u32 	%r576, [%r8+1284];
	ld.shared.u32 	%r577, [%r8+1288];
	ld.shared.u32 	%r578, [%r8+1292];
	ld.shared.f32 	%f77, [%r8+1296];
	cvta.to.global.u64 	%rd1857, %rd1860;
	mad.lo.s64 	%rd1858, %rd3, 20, %rd1857;
	st.global.u32 	[%rd1858], %r567;
	st.global.u32 	[%rd1858+4], %r568;
	st.global.u32 	[%rd1858+8], %r569;
	st.global.u32 	[%rd1858+12], %r570;
	st.global.f32 	[%rd1858+16], %f75;
	st.global.u32 	[%rd1858+640], %r571;
	st.global.u32 	[%rd1858+644], %r572;
	st.global.u32 	[%rd1858+648], %r573;
	st.global.u32 	[%rd1858+652], %r574;
	st.global.f32 	[%rd1858+656], %f76;
	st.global.u32 	[%rd1858+1280], %r575;
	st.global.u32 	[%rd1858+1284], %r576;
	st.global.u32 	[%rd1858+1288], %r577;
	st.global.u32 	[%rd1858+1292], %r578;
	st.global.f32 	[%rd1858+1296], %f77;
	bra.uni 	$L__BB7_82;
$L__BB7_30:
	sub.s32 	%r348, %r341, %r4;
	min.s32 	%r134, %r348, 768;
	// begin inline asm
	griddepcontrol.wait;
	// end inline asm
	cvt.u64.u32 	%rd4, %r4;
	mul.wide.u32 	%rd11, %r4, 20;
	add.s64 	%rd12, %rd1, %rd11;
	mov.u32 	%r135, %tid.x;
	ld.global.f32 	%f93, [%rd12+16];
	ld.global.u32 	%r643, [%rd12+12];
	ld.global.u32 	%r644, [%rd12+8];
	ld.global.u32 	%r645, [%rd12+4];
	ld.global.u32 	%r646, [%rd12];
	and.b32  	%r140, %r135, 31;
	and.b32  	%r349, %r135, 992;
	mul.lo.s32 	%r141, %r349, 3;
	or.b32  	%r142, %r141, %r140;
	setp.ge.s32 	%p14, %r142, %r134;
	mul.lo.s32 	%r350, %r142, 20;
	cvt.u64.u32 	%rd13, %r350;
	add.s64 	%rd5, %rd12, %rd13;
	mov.f32 	%f91, %f93;
	mov.u32 	%r635, %r643;
	mov.u32 	%r636, %r644;
	mov.u32 	%r637, %r645;
	mov.u32 	%r638, %r646;
	@%p14 bra 	$L__BB7_32;
	ld.global.u32 	%r638, [%rd5];
	ld.global.u32 	%r637, [%rd5+4];
	ld.global.u32 	%r636, [%rd5+8];
	ld.global.u32 	%r635, [%rd5+12];
	ld.global.f32 	%f91, [%rd5+16];
$L__BB7_32:
	add.s32 	%r151, %r142, 32;
	setp.ge.s32 	%p15, %r151, %r134;
	mov.f32 	%f92, %f93;
	mov.u32 	%r639, %r643;
	mov.u32 	%r640, %r644;
	mov.u32 	%r641, %r645;
	mov.u32 	%r642, %r646;
	@%p15 bra 	$L__BB7_34;
	ld.global.u32 	%r642, [%rd5+640];
	ld.global.u32 	%r641, [%rd5+644];
	ld.global.u32 	%r640, [%rd5+648];
	ld.global.u32 	%r639, [%rd5+652];
	ld.global.f32 	%f92, [%rd5+656];
$L__BB7_34:
	add.s32 	%r160, %r142, 64;
	setp.ge.s32 	%p16, %r160, %r134;
	@%p16 bra 	$L__BB7_36;
	ld.global.u32 	%r646, [%rd5+1280];
	ld.global.u32 	%r645, [%rd5+1284];
	ld.global.u32 	%r644, [%rd5+1288];
	ld.global.u32 	%r643, [%rd5+1292];
	ld.global.f32 	%f93, [%rd5+1296];
$L__BB7_36:
	// begin inline asm
	mov.u32 %r351, %laneid;
	// end inline asm
	shr.u32 	%r352, %r135, 5;
	mad.lo.s32 	%r353, %r352, 96, %r351;
	mov.u32 	%r354, _ZZN3cub18CUB_300001_SM_10006detail10merge_sort30DeviceMergeSortBlockSortKernelINS2_10policy_hubIN6thrust24THRUST_300001_SM_1000_NS6detail15normal_iteratorINS6_10device_ptrI4CellEEEEE9Policy600ESC_PNS0_8NullTypeESC_SG_j24CompareByCoordsLowerOnlySA_SF_EEvbT0_T1_T2_T3_T4_PT6_PT7_T5_NS1_7vsmem_tEE19static_temp_storage;
	mad.lo.s32 	%r169, %r353, 20, %r354;
	st.shared.u32 	[%r169], %r638;
	st.shared.u32 	[%r169+4], %r637;
	st.shared.u32 	[%r169+8], %r636;
	st.shared.u32 	[%r169+12], %r635;
	st.shared.f32 	[%r169+16], %f91;
	st.shared.u32 	[%r169+640], %r642;
	st.shared.u32 	[%r169+644], %r641;
	st.shared.u32 	[%r169+648], %r640;
	st.shared.u32 	[%r169+652], %r639;
	st.shared.f32 	[%r169+656], %f92;
	st.shared.u32 	[%r169+1280], %r646;
	st.shared.u32 	[%r169+1284], %r645;
	st.shared.u32 	[%r169+1288], %r644;
	st.shared.u32 	[%r169+1292], %r643;
	st.shared.f32 	[%r169+1296], %f93;
	bar.warp.sync 	-1;
	mad.lo.s32 	%r170, %r351, 40, %r169;
	ld.shared.u32 	%r682, [%r170];
	ld.shared.u32 	%r681, [%r170+4];
	ld.shared.u32 	%r680, [%r170+8];
	ld.shared.u32 	%r679, [%r170+12];
	ld.shared.f32 	%f102, [%r170+16];
	ld.shared.u32 	%r175, [%r170+20];
	ld.shared.u32 	%r176, [%r170+24];
	ld.shared.u32 	%r177, [%r170+28];
	ld.shared.u32 	%r178, [%r170+32];
	ld.shared.f32 	%f34, [%r170+36];
	ld.shared.u32 	%r179, [%r170+40];
	ld.shared.u32 	%r180, [%r170+44];
	ld.shared.u32 	%r181, [%r170+48];
	ld.shared.u32 	%r182, [%r170+52];
	ld.shared.f32 	%f35, [%r170+56];
	bar.sync 	0;
	// begin inline asm
	griddepcontrol.launch_dependents;
	// end inline asm
	mul.lo.s32 	%r183, %r135, 3;
	add.s32 	%r355, %r183, 1;
	setp.ge.u32 	%p17, %r355, %r134;
	mov.f32 	%f101, %f102;
	mov.u32 	%r675, %r679;
	mov.u32 	%r676, %r680;
	mov.u32 	%r677, %r681;
	mov.u32 	%r678, %r682;
	mov.u32 	%r651, %r682;
	mov.u32 	%r652, %r681;
	mov.u32 	%r653, %r680;
	mov.u32 	%r654, %r679;
	mov.f32 	%f95, %f102;
	@%p17 bra 	$L__BB7_38;
	sub.s32 	%r356, %r682, %r342;
	sub.s32 	%r357, %r681, %r343;
	sub.s32 	%r358, %r680, %r344;
	cvt.u64.u32 	%rd14, %r358;
	shl.b64 	%rd15, %rd14, 32;
	or.b64  	%rd16, %rd15, %rd14;
	and.b64  	%rd17, %rd16, 8725724278095871;
	mul.wide.u32 	%rd18, %r358, 65536;
	and.b64  	%rd19, %rd18, 4294901760;
	or.b64  	%rd20, %rd19, %rd17;
	and.b64  	%rd21, %rd20, 8725728556220671;
	shl.b64 	%rd22, %rd20, 8;
	and.b64  	%rd23, %rd22, 2233786510392491776;
	or.b64  	%rd24, %rd23, %rd21;
	and.b64  	%rd25, %rd24, 1157144660301377551;
	shl.b64 	%rd26, %rd24, 4;
	and.b64  	%rd27, %rd26, 67570491112489200;
	or.b64  	%rd28, %rd27, %rd25;
	shl.b64 	%rd29, %rd28, 4;
	and.b64  	%rd30, %rd29, 585610922974906400;
	shl.b64 	%rd31, %rd28, 2;
	and.b64  	%rd32, %rd31, 4684887383799251204;
	or.b64  	%rd33, %rd30, %rd32;
	cvt.u64.u32 	%rd34, %r357;
	shl.b64 	%rd35, %rd34, 32;
	or.b64  	%rd36, %rd35, %rd34;
	and.b64  	%rd37, %rd36, 8725724278095871;
	mul.wide.u32 	%rd38, %r357, 65536;
	and.b64  	%rd39, %rd38, 4294901760;
	or.b64  	%rd40, %rd39, %rd37;
	and.b64  	%rd41, %rd40, 8725728556220671;
	shl.b64 	%rd42, %rd40, 8;
	and.b64  	%rd43, %rd42, 2233786510392491776;
	or.b64  	%rd44, %rd43, %rd41;
	and.b64  	%rd45, %rd44, 1157144660301377551;
	shl.b64 	%rd46, %rd44, 4;
	and.b64  	%rd47, %rd46, 67570491112489200;
	or.b64  	%rd48, %rd47, %rd45;
	shl.b64 	%rd49, %rd48, 3;
	and.b64  	%rd50, %rd49, 292805461487453200;
	shl.b64 	%rd51, %rd48, 1;
	and.b64  	%rd52, %rd51, 2342443691899625602;
	or.b64  	%rd53, %rd50, %rd52;
	cvt.u64.u32 	%rd54, %r356;
	shl.b64 	%rd55, %rd54, 32;
	or.b64  	%rd56, %rd55, %rd54;
	and.b64  	%rd57, %rd56, 8725724278095871;
	mul.wide.u32 	%rd58, %r356, 65536;
	and.b64  	%rd59, %rd58, 4294901760;
	or.b64  	%rd60, %rd59, %rd57;
	and.b64  	%rd61, %rd60, 8725728556220671;
	shl.b64 	%rd62, %rd60, 8;
	and.b64  	%rd63, %rd62, 2233786510392491776;
	or.b64  	%rd64, %rd63, %rd61;
	and.b64  	%rd65, %rd64, 1157144660301377551;
	shl.b64 	%rd66, %rd64, 4;
	and.b64  	%rd67, %rd66, 67570491112489200;
	or.b64  	%rd68, %rd67, %rd65;
	and.b64  	%rd69, %rd68, 1171221845949812801;
	shl.b64 	%rd70, %rd68, 2;
	and.b64  	%rd71, %rd70, 146402730743726600;
	or.b64  	%rd72, %rd71, %rd69;
	or.b64  	%rd73, %rd53, %rd72;
	or.b64  	%rd74, %rd73, %rd33;
	sub.s32 	%r359, %r175, %r342;
	sub.s32 	%r360, %r176, %r343;
	sub.s32 	%r361, %r177, %r344;
	cvt.u64.u32 	%rd75, %r361;
	shl.b64 	%rd76, %rd75, 32;
	or.b64  	%rd77, %rd76, %rd75;
	and.b64  	%rd78, %rd77, 8725724278095871;
	mul.wide.u32 	%rd79, %r361, 65536;
	and.b64  	%rd80, %rd79, 4294901760;
	or.b64  	%rd81, %rd80, %rd78;
	and.b64  	%rd82, %rd81, 8725728556220671;
	shl.b64 	%rd83, %rd81, 8;
	and.b64  	%rd84, %rd83, 2233786510392491776;
	or.b64  	%rd85, %rd84, %rd82;
	and.b64  	%rd86, %rd85, 1157144660301377551;
	shl.b64 	%rd87, %rd85, 4;
	and.b64  	%rd88, %rd87, 67570491112489200;
	or.b64  	%rd89, %rd88, %rd86;
	shl.b64 	%rd90, %rd89, 4;
	and.b64  	%rd91, %rd90, 585610922974906400;
	shl.b64 	%rd92, %rd89, 2;
	and.b64  	%rd93, %rd92, 4684887383799251204;
	or.b64  	%rd94, %rd91, %rd93;
	cvt.u64.u32 	%rd95, %r360;
	shl.b64 	%rd96, %rd95, 32;
	or.b64  	%rd97, %rd96, %rd95;
	and.b64  	%rd98, %rd97, 8725724278095871;
	mul.wide.u32 	%rd99, %r360, 65536;
	and.b64  	%rd100, %rd99, 4294901760;
	or.b64  	%rd101, %rd100, %rd98;
	and.b64  	%rd102, %rd101, 8725728556220671;
	shl.b64 	%rd103, %rd101, 8;
	and.b64  	%rd104, %rd103, 2233786510392491776;
	or.b64  	%rd105, %rd104, %rd102;
	and.b64  	%rd106, %rd105, 1157144660301377551;
	shl.b64 	%rd107, %rd105, 4;
	and.b64  	%rd108, %rd107, 67570491112489200;
	or.b64  	%rd109, %rd108, %rd106;
	shl.b64 	%rd110, %rd109, 3;
	and.b64  	%rd111, %rd110, 292805461487453200;
	shl.b64 	%rd112, %rd109, 1;
	and.b64  	%rd113, %rd112, 2342443691899625602;
	or.b64  	%rd114, %rd111, %rd113;
	cvt.u64.u32 	%rd115, %r359;
	shl.b64 	%rd116, %rd115, 32;
	or.b64  	%rd117, %rd116, %rd115;
	and.b64  	%rd118, %rd117, 8725724278095871;
	mul.wide.u32 	%rd119, %r359, 65536;
	and.b64  	%rd120, %rd119, 4294901760;
	or.b64  	%rd121, %rd120, %rd118;
	and.b64  	%rd122, %rd121, 8725728556220671;
	shl.b64 	%rd123, %rd121, 8;
	and.b64  	%rd124, %rd123, 2233786510392491776;
	or.b64  	%rd125, %rd124, %rd122;
	and.b64  	%rd126, %rd125, 1157144660301377551;
	shl.b64 	%rd127, %rd125, 4;
	and.b64  	%rd128, %rd127, 67570491112489200;
	or.b64  	%rd129, %rd128, %rd126;
	and.b64  	%rd130, %rd129, 1171221845949812801;
	shl.b64 	%rd131, %rd129, 2;
	and.b64  	%rd132, %rd131, 146402730743726600;
	or.b64  	%rd133, %rd132, %rd130;
	or.b64  	%rd134, %rd114, %rd133;
	or.b64  	%rd135, %rd134, %rd94;
	setp.lt.u64 	%p18, %rd74, %rd135;
	selp.b32 	%r651, %r175, %r682, %p18;
	selp.b32 	%r652, %r176, %r681, %p18;
	selp.b32 	%r653, %r177, %r680, %p18;
	selp.b32 	%r654, %r178, %r679, %p18;
	selp.f32 	%f95, %f34, %f102, %p18;
	mov.f32 	%f101, %f34;
	mov.u32 	%r675, %r178;
	mov.u32 	%r676, %r177;
	mov.u32 	%r677, %r176;
	mov.u32 	%r678, %r175;
$L__BB7_38:
	add.s32 	%r362, %r183, 2;
	setp.lt.u32 	%p19, %r362, %r134;
	selp.f32 	%f103, %f35, %f95, %p19;
	selp.b32 	%r683, %r182, %r654, %p19;
	selp.b32 	%r684, %r181, %r653, %p19;
	selp.b32 	%r685, %r180, %r652, %p19;
	selp.b32 	%r686, %r179, %r651, %p19;
	setp.ge.u32 	%p20, %r183, %r134;
	@%p20 bra 	$L__BB7_45;
	sub.s32 	%r363, %r678, %r342;
	sub.s32 	%r364, %r677, %r343;
	sub.s32 	%r365, %r676, %r344;
	cvt.u64.u32 	%rd136, %r365;
	shl.b64 	%rd137, %rd136, 32;
	or.b64  	%rd138, %rd137, %rd136;
	and.b64  	%rd139, %rd138, 8725724278095871;
	mul.wide.u32 	%rd140, %r365, 65536;
	and.b64  	%rd141, %rd140, 4294901760;
	or.b64  	%rd142, %rd141, %rd139;
	and.b64  	%rd143, %rd142, 8725728556220671;
	shl.b64 	%rd144, %rd142, 8;
	and.b64  	%rd145, %rd144, 2233786510392491776;
	or.b64  	%rd146, %rd145, %rd143;
	and.b64  	%rd147, %rd146, 1157144660301377551;
	shl.b64 	%rd148, %rd146, 4;
	and.b64  	%rd149, %rd148, 67570491112489200;
	or.b64  	%rd150, %rd149, %rd147;
	shl.b64 	%rd151, %rd150, 4;
	and.b64  	%rd152, %rd151, 585610922974906400;
	shl.b64 	%rd153, %rd150, 2;
	and.b64  	%rd154, %rd153, 4684887383799251204;
	or.b64  	%rd155, %rd152, %rd154;
	cvt.u64.u32 	%rd156, %r364;
	shl.b64 	%rd157, %rd156, 32;
	or.b64  	%rd158, %rd157, %rd156;
	and.b64  	%rd159, %rd158, 8725724278095871;
	mul.wide.u32 	%rd160, %r364, 65536;
	and.b64  	%rd161, %rd160, 4294901760;
	or.b64  	%rd162, %rd161, %rd159;
	and.b64  	%rd163, %rd162, 8725728556220671;
	shl.b64 	%rd164, %rd162, 8;
	and.b64  	%rd165, %rd164, 2233786510392491776;
	or.b64  	%rd166, %rd165, %rd163;
	and.b64  	%rd167, %rd166, 1157144660301377551;
	shl.b64 	%rd168, %rd166, 4;
	and.b64  	%rd169, %rd168, 67570491112489200;
	or.b64  	%rd170, %rd169, %rd167;
	shl.b64 	%rd171, %rd170, 3;
	and.b64  	%rd172, %rd171, 292805461487453200;
	shl.b64 	%rd173, %rd170, 1;
	and.b64  	%rd174, %rd173, 2342443691899625602;
	or.b64  	%rd175, %rd172, %rd174;
	cvt.u64.u32 	%rd176, %r363;
	shl.b64 	%rd177, %rd176, 32;
	or.b64  	%rd178, %rd177, %rd176;
	and.b64  	%rd179, %rd178, 8725724278095871;
	mul.wide.u32 	%rd180, %r363, 65536;
	and.b64  	%rd181, %rd180, 4294901760;
	or.b64  	%rd182, %rd181, %rd179;
	and.b64  	%rd183, %rd182, 8725728556220671;
	shl.b64 	%rd184, %rd182, 8;
	and.b64  	%rd185, %rd184, 2233786510392491776;
	or.b64  	%rd186, %rd185, %rd183;
	and.b64  	%rd187, %rd186, 1157144660301377551;
	shl.b64 	%rd188, %rd186, 4;
	and.b64  	%rd189, %rd188, 67570491112489200;
	or.b64  	%rd190, %rd189, %rd187;
	and.b64  	%rd191, %rd190, 1171221845949812801;
	shl.b64 	%rd192, %rd190, 2;
	and.b64  	%rd193, %rd192, 146402730743726600;
	or.b64  	%rd194, %rd193, %rd191;
	or.b64  	%rd195, %rd175, %rd194;
	or.b64  	%rd196, %rd195, %rd155;
	sub.s32 	%r366, %r682, %r342;
	sub.s32 	%r367, %r681, %r343;
	sub.s32 	%r368, %r680, %r344;
	cvt.u64.u32 	%rd197, %r368;
	shl.b64 	%rd198, %rd197, 32;
	or.b64  	%rd199, %rd198, %rd197;
	and.b64  	%rd200, %rd199, 8725724278095871;
	mul.wide.u32 	%rd201, %r368, 65536;
	and.b64  	%rd202, %rd201, 4294901760;
	or.b64  	%rd203, %rd202, %rd200;
	and.b64  	%rd204, %rd203, 8725728556220671;
	shl.b64 	%rd205, %rd203, 8;
	and.b64  	%rd206, %rd205, 2233786510392491776;
	or.b64  	%rd207, %rd206, %rd204;
	and.b64  	%rd208, %rd207, 1157144660301377551;
	shl.b64 	%rd209, %rd207, 4;
	and.b64  	%rd210, %rd209, 67570491112489200;
	or.b64  	%rd211, %rd210, %rd208;
	shl.b64 	%rd212, %rd211, 4;
	and.b64  	%rd213, %rd212, 585610922974906400;
	shl.b64 	%rd214, %rd211, 2;
	and.b64  	%rd215, %rd214, 4684887383799251204;
	or.b64  	%rd216, %rd213, %rd215;
	cvt.u64.u32 	%rd217, %r367;
	shl.b64 	%rd218, %rd217, 32;
	or.b64  	%rd219, %rd218, %rd217;
	and.b64  	%rd220, %rd219, 8725724278095871;
	mul.wide.u32 	%rd221, %r367, 65536;
	and.b64  	%rd222, %rd221, 4294901760;
	or.b64  	%rd223, %rd222, %rd220;
	and.b64  	%rd224, %rd223, 8725728556220671;
	shl.b64 	%rd225, %rd223, 8;
	and.b64  	%rd226, %rd225, 2233786510392491776;
	or.b64  	%rd227, %rd226, %rd224;
	and.b64  	%rd228, %rd227, 1157144660301377551;
	shl.b64 	%rd229, %rd227, 4;
	and.b64  	%rd230, %rd229, 67570491112489200;
	or.b64  	%rd231, %rd230, %rd228;
	shl.b64 	%rd232, %rd231, 3;
	and.b64  	%rd233, %rd232, 292805461487453200;
	shl.b64 	%rd234, %rd231, 1;
	and.b64  	%rd235, %rd234, 2342443691899625602;
	or.b64  	%rd236, %rd233, %rd235;
	cvt.u64.u32 	%rd237, %r366;
	shl.b64 	%rd238, %rd237, 32;
	or.b64  	%rd239, %rd238, %rd237;
	and.b64  	%rd240, %rd239, 8725724278095871;
	mul.wide.u32 	%rd241, %r366, 65536;
	and.b64  	%rd242, %rd241, 4294901760;
	or.b64  	%rd243, %rd242, %rd240;
	and.b64  	%rd244, %rd243, 8725728556220671;
	shl.b64 	%rd245, %rd243, 8;
	and.b64  	%rd246, %rd245, 2233786510392491776;
	or.b64  	%rd247, %rd246, %rd244;
	and.b64  	%rd248, %rd247, 1157144660301377551;
	shl.b64 	%rd249, %rd247, 4;
	and.b64  	%rd250, %rd249, 67570491112489200;
	or.b64  	%rd251, %rd250, %rd248;
	and.b64  	%rd252, %rd251, 1171221845949812801;
	shl.b64 	%rd253, %rd251, 2;
	and.b64  	%rd254, %rd253, 146402730743726600;
	or.b64  	%rd255, %rd254, %rd252;
	or.b64  	%rd256, %rd236, %rd255;
	or.b64  	%rd257, %rd256, %rd216;
	setp.ge.u64 	%p21, %rd196, %rd257;
	mov.f32 	%f99, %f101;
	mov.u32 	%r667, %r675;
	mov.u32 	%r668, %r676;
	mov.u32 	%r669, %r677;
	mov.u32 	%r670, %r678;
	@%p21 bra 	$L__BB7_41;
	mov.f32 	%f99, %f102;
	mov.u32 	%r667, %r679;
	mov.u32 	%r668, %r680;
	mov.u32 	%r669, %r681;
	mov.u32 	%r670, %r682;
	mov.f32 	%f102, %f101;
	mov.u32 	%r679, %r675;
	mov.u32 	%r680, %r676;
	mov.u32 	%r681, %r677;
	mov.u32 	%r682, %r678;
$L__BB7_41:
	sub.s32 	%r369, %r686, %r342;
	sub.s32 	%r370, %r685, %r343;
	sub.s32 	%r371, %r684, %r344;
	cvt.u64.u32 	%rd258, %r371;
	shl.b64 	%rd259, %rd258, 32;
	or.b64  	%rd260, %rd259, %rd258;
	and.b64  	%rd261, %rd260, 8725724278095871;
	mul.wide.u32 	%rd262, %r371, 65536;
	and.b64  	%rd263, %rd262, 4294901760;
	or.b64  	%rd264, %rd263, %rd261;
	and.b64  	%rd265, %rd264, 8725728556220671;
	shl.b64 	%rd266, %rd264, 8;
	and.b64  	%rd267, %rd266, 2233786510392491776;
	or.b64  	%rd268, %rd267, %rd265;
	and.b64  	%rd269, %rd268, 1157144660301377551;
	shl.b64 	%rd270, %rd268, 4;
	and.b64  	%rd271, %rd270, 67570491112489200;
	or.b64  	%rd272, %rd271, %rd269;
	shl.b64 	%rd273, %rd272, 4;
	and.b64  	%rd274, %rd273, 585610922974906400;
	shl.b64 	%rd275, %rd272, 2;
	and.b64  	%rd276, %rd275, 4684887383799251204;
	or.b64  	%rd277, %rd274, %rd276;
	cvt.u64.u32 	%rd278, %r370;
	shl.b64 	%rd279, %rd278, 32;
	or.b64  	%rd280, %rd279, %rd278;
	and.b64  	%rd281, %rd280, 8725724278095871;
	mul.wide.u32 	%rd282, %r370, 65536;
	and.b64  	%rd283, %rd282, 4294901760;
	or.b64  	%rd284, %rd283, %rd281;
	and.b64  	%rd285, %rd284, 8725728556220671;
	shl.b64 	%rd286, %rd284, 8;
	and.b64  	%rd287, %rd286, 2233786510392491776;
	or.b64  	%rd288, %rd287, %rd285;
	and.b64  	%rd289, %rd288, 1157144660301377551;
	shl.b64 	%rd290, %rd288, 4;
	and.b64  	%rd291, %rd290, 67570491112489200;
	or.b64  	%rd292, %rd291, %rd289;
	shl.b64 	%rd293, %rd292, 3;
	and.b64  	%rd294, %rd293, 292805461487453200;
	shl.b64 	%rd295, %rd292, 1;
	and.b64  	%rd296, %rd295, 2342443691899625602;
	or.b64  	%rd297, %rd294, %rd296;
	cvt.u64.u32 	%rd298, %r369;
	shl.b64 	%rd299, %rd298, 32;
	or.b64  	%rd300, %rd299, %rd298;
	and.b64  	%rd301, %rd300, 8725724278095871;
	mul.wide.u32 	%rd302, %r369, 65536;
	and.b64  	%rd303, %rd302, 4294901760;
	or.b64  	%rd304, %rd303, %rd301;
	and.b64  	%rd305, %rd304, 8725728556220671;
	shl.b64 	%rd306, %rd304, 8;
	and.b64  	%rd307, %rd306, 2233786510392491776;
	or.b64  	%rd308, %rd307, %rd305;
	and.b64  	%rd309, %rd308, 1157144660301377551;
	shl.b64 	%rd310, %rd308, 4;
	and.b64  	%rd311, %rd310, 67570491112489200;
	or.b64  	%rd312, %rd311, %rd309;
	and.b64  	%rd313, %rd312, 1171221845949812801;
	shl.b64 	%rd314, %rd312, 2;
	and.b64  	%rd315, %rd314, 146402730743726600;
	or.b64  	%rd316, %rd315, %rd313;
	or.b64  	%rd317, %rd297, %rd316;
	or.b64  	%rd318, %rd317, %rd277;
	sub.s32 	%r372, %r670, %r342;
	sub.s32 	%r373, %r669, %r343;
	sub.s32 	%r374, %r668, %r344;
	cvt.u64.u32 	%rd319, %r374;
	shl.b64 	%rd320, %rd319, 32;
	or.b64  	%rd321, %rd320, %rd319;
	and.b64  	%rd322, %rd321, 8725724278095871;
	mul.wide.u32 	%rd323, %r374, 65536;
	and.b64  	%rd324, %rd323, 4294901760;
	or.b64  	%rd325, %rd324, %rd322;
	and.b64  	%rd326, %rd325, 8725728556220671;
	shl.b64 	%rd327, %rd325, 8;
	and.b64  	%rd328, %rd327, 2233786510392491776;
	or.b64  	%rd329, %rd328, %rd326;
	and.b64  	%rd330, %rd329, 1157144660301377551;
	shl.b64 	%rd331, %rd329, 4;
	and.b64  	%rd332, %rd331, 67570491112489200;
	or.b64  	%rd333, %rd332, %rd330;
	shl.b64 	%rd334, %rd333, 4;
	and.b64  	%rd335, %rd334, 585610922974906400;
	shl.b64 	%rd336, %rd333, 2;
	and.b64  	%rd337, %rd336, 4684887383799251204;
	or.b64  	%rd338, %rd335, %rd337;
	cvt.u64.u32 	%rd339, %r373;
	shl.b64 	%rd340, %rd339, 32;
	or.b64  	%rd341, %rd340, %rd339;
	and.b64  	%rd342, %rd341, 8725724278095871;
	mul.wide.u32 	%rd343, %r373, 65536;
	and.b64  	%rd344, %rd343, 4294901760;
	or.b64  	%rd345, %rd344, %rd342;
	and.b64  	%rd346, %rd345, 8725728556220671;
	shl.b64 	%rd347, %rd345, 8;
	and.b64  	%rd348, %rd347, 2233786510392491776;
	or.b64  	%rd349, %rd348, %rd346;
	and.b64  	%rd350, %rd349, 1157144660301377551;
	shl.b64 	%rd351, %rd349, 4;
	and.b64  	%rd352, %rd351, 67570491112489200;
	or.b64  	%rd353, %rd352, %rd350;
	shl.b64 	%rd354, %rd353, 3;
	and.b64  	%rd355, %rd354, 292805461487453200;
	shl.b64 	%rd356, %rd353, 1;
	and.b64  	%rd357, %rd356, 2342443691899625602;
	or.b64  	%rd358, %rd355, %rd357;
	cvt.u64.u32 	%rd359, %r372;
	shl.b64 	%rd360, %rd359, 32;
	or.b64  	%rd361, %rd360, %rd359;
	and.b64  	%rd362, %rd361, 8725724278095871;
	mul.wide.u32 	%rd363, %r372, 65536;
	and.b64  	%rd364, %rd363, 4294901760;
	or.b64  	%rd365, %rd364, %rd362;
	and.b64  	%rd366, %rd365, 8725728556220671;
	shl.b64 	%rd367, %rd365, 8;
	and.b64  	%rd368, %rd367, 2233786510392491776;
	or.b64  	%rd369, %rd368, %rd366;
	and.b64  	%rd370, %rd369, 1157144660301377551;
	shl.b64 	%rd371, %rd369, 4;
	and.b64  	%rd372, %rd371, 67570491112489200;
	or.b64  	%rd373, %rd372, %rd370;
	and.b64  	%rd374, %rd373, 1171221845949812801;
	shl.b64 	%rd375, %rd373, 2;
	and.b64  	%rd376, %rd375, 146402730743726600;
	or.b64  	%rd377, %rd376, %rd374;
	or.b64  	%rd378, %rd358, %rd377;
	or.b64  	%rd379, %rd378, %rd338;
	setp.ge.u64 	%p22, %rd318, %rd379;
	@%p22 bra 	$L__BB7_43;
	mov.f32 	%f110, %f99;
	mov.u32 	%r715, %r667;
	mov.u32 	%r716, %r668;
	mov.u32 	%r717, %r669;
	mov.u32 	%r718, %r670;
	mov.f32 	%f99, %f103;
	mov.u32 	%r667, %r683;
	mov.u32 	%r668, %r684;
	mov.u32 	%r669, %r685;
	mov.u32 	%r670, %r686;
	mov.f32 	%f103, %f110;
	mov.u32 	%r683, %r715;
	mov.u32 	%r684, %r716;
	mov.u32 	%r685, %r717;
	mov.u32 	%r686, %r718;
$L__BB7_43:
	sub.s32 	%r375, %r670, %r342;
	sub.s32 	%r376, %r669, %r343;
	sub.s32 	%r377, %r668, %r344;
	cvt.u64.u32 	%rd380, %r377;
	shl.b64 	%rd381, %rd380, 32;
	or.b64  	%rd382, %rd381, %rd380;
	and.b64  	%rd383, %rd382, 8725724278095871;
	mul.wide.u32 	%rd384, %r377, 65536;
	and.b64  	%rd385, %rd384, 4294901760;
	or.b64  	%rd386, %rd385, %rd383;
	and.b64  	%rd387, %rd386, 8725728556220671;
	shl.b64 	%rd388, %rd386, 8;
	and.b64  	%rd389, %rd388, 2233786510392491776;
	or.b64  	%rd390, %rd389, %rd387;
	and.b64  	%rd391, %rd390, 1157144660301377551;
	shl.b64 	%rd392, %rd390, 4;
	and.b64  	%rd393, %rd392, 67570491112489200;
	or.b64  	%rd394, %rd393, %rd391;
	shl.b64 	%rd395, %rd394, 4;
	and.b64  	%rd396, %rd395, 585610922974906400;
	shl.b64 	%rd397, %rd394, 2;
	and.b64  	%rd398, %rd397, 4684887383799251204;
	or.b64  	%rd399, %rd396, %rd398;
	cvt.u64.u32 	%rd400, %r376;
	shl.b64 	%rd401, %rd400, 32;
	or.b64  	%rd402, %rd401, %rd400;
	and.b64  	%rd403, %rd402, 8725724278095871;
	mul.wide.u32 	%rd404, %r376, 65536;
	and.b64  	%rd405, %rd404, 4294901760;
	or.b64  	%rd406, %rd405, %rd403;
	and.b64  	%rd407, %rd406, 8725728556220671;
	shl.b64 	%rd408, %rd406, 8;
	and.b64  	%rd409, %rd408, 2233786510392491776;
	or.b64  	%rd410, %rd409, %rd407;
	and.b64  	%rd411, %rd410, 1157144660301377551;
	shl.b64 	%rd412, %rd410, 4;
	and.b64  	%rd413, %rd412, 67570491112489200;
	or.b64  	%rd414, %rd413, %rd411;
	shl.b64 	%rd415, %rd414, 3;
	and.b64  	%rd416, %rd415, 292805461487453200;
	shl.b64 	%rd417, %rd414, 1;
	and.b64  	%rd418, %rd417, 2342443691899625602;
	or.b64  	%rd419, %rd416, %rd418;
	cvt.u64.u32 	%rd420, %r375;
	shl.b64 	%rd421, %rd420, 32;
	or.b64  	%rd422, %rd421, %rd420;
	and.b64  	%rd423, %rd422, 8725724278095871;
	mul.wide.u32 	%rd424, %r375, 65536;
	and.b64  	%rd425, %rd424, 4294901760;
	or.b64  	%rd426, %rd425, %rd423;
	and.b64  	%rd427, %rd426, 8725728556220671;
	shl.b64 	%rd428, %rd426, 8;
	and.b64  	%rd429, %rd428, 2233786510392491776;
	or.b64  	%rd430, %rd429, %rd427;
	and.b64  	%rd431, %rd430, 1157144660301377551;
	shl.b64 	%rd432, %rd430, 4;
	and.b64  	%rd433, %rd432, 67570491112489200;
	or.b64  	%rd434, %rd433, %rd431;
	and.b64  	%rd435, %rd434, 1171221845949812801;
	shl.b64 	%rd436, %rd434, 2;
	and.b64  	%rd437, %rd436, 146402730743726600;
	or.b64  	%rd438, %rd437, %rd435;
	or.b64  	%rd439, %rd419, %rd438;
	or.b64  	%rd440, %rd439, %rd399;
	sub.s32 	%r378, %r682, %r342;
	sub.s32 	%r379, %r681, %r343;
	sub.s32 	%r380, %r680, %r344;
	cvt.u64.u32 	%rd441, %r380;
	shl.b64 	%rd442, %rd441, 32;
	or.b64  	%rd443, %rd442, %rd441;
	and.b64  	%rd444, %rd443, 8725724278095871;
	mul.wide.u32 	%rd445, %r380, 65536;
	and.b64  	%rd446, %rd445, 4294901760;
	or.b64  	%rd447, %rd446, %rd444;
	and.b64  	%rd448, %rd447, 8725728556220671;
	shl.b64 	%rd449, %rd447, 8;
	and.b64  	%rd450, %rd449, 2233786510392491776;
	or.b64  	%rd451, %rd450, %rd448;
	and.b64  	%rd452, %rd451, 1157144660301377551;
	shl.b64 	%rd453, %rd451, 4;
	and.b64  	%rd454, %rd453, 67570491112489200;
	or.b64  	%rd455, %rd454, %rd452;
	shl.b64 	%rd456, %rd455, 4;
	and.b64  	%rd457, %rd456, 585610922974906400;
	shl.b64 	%rd458, %rd455, 2;
	and.b64  	%rd459, %rd458, 4684887383799251204;
	or.b64  	%rd460, %rd457, %rd459;
	cvt.u64.u32 	%rd461, %r379;
	shl.b64 	%rd462, %rd461, 32;
	or.b64  	%rd463, %rd462, %rd461;
	and.b64  	%rd464, %rd463, 8725724278095871;
	mul.wide.u32 	%rd465, %r379, 65536;
	and.b64  	%rd466, %rd465, 4294901760;
	or.b64  	%rd467, %rd466, %rd464;
	and.b64  	%rd468, %rd467, 8725728556220671;
	shl.b64 	%rd469, %rd467, 8;
	and.b64  	%rd470, %rd469, 2233786510392491776;
	or.b64  	%rd471, %rd470, %rd468;
	and.b64  	%rd472, %rd471, 1157144660301377551;
	shl.b64 	%rd473, %rd471, 4;
	and.b64  	%rd474, %rd473, 67570491112489200;
	or.b64  	%rd475, %rd474, %rd472;
	shl.b64 	%rd476, %rd475, 3;
	and.b64  	%rd477, %rd476, 292805461487453200;
	shl.b64 	%rd478, %rd475, 1;
	and.b64  	%rd479, %rd478, 2342443691899625602;
	or.b64  	%rd480, %rd477, %rd479;
	cvt.u64.u32 	%rd481, %r378;
	shl.b64 	%rd482, %rd481, 32;
	or.b64  	%rd483, %rd482, %rd481;
	and.b64  	%rd484, %rd483, 8725724278095871;
	mul.wide.u32 	%rd485, %r378, 65536;
	and.b64  	%rd486, %rd485, 4294901760;
	or.b64  	%rd487, %rd486, %rd484;
	and.b64  	%rd488, %rd487, 8725728556220671;
	shl.b64 	%rd489, %rd487, 8;
	and.b64  	%rd490, %rd489, 2233786510392491776;
	or.b64  	%rd491, %rd490, %rd488;
	and.b64  	%rd492, %rd491, 1157144660301377551;
	shl.b64 	%rd493, %rd491, 4;
	and.b64  	%rd494, %rd493, 67570491112489200;
	or.b64  	%rd495, %rd494, %rd492;
	and.b64  	%rd496, %rd495, 1171221845949812801;
	shl.b64 	%rd497, %rd495, 2;
	and.b64  	%rd498, %rd497, 146402730743726600;
	or.b64  	%rd499, %rd498, %rd496;
	or.b64  	%rd500, %rd480, %rd499;
	or.b64  	%rd501, %rd500, %rd460;
	setp.ge.u64 	%p23, %rd440, %rd501;
	mov.f32 	%f101, %f99;
	mov.u32 	%r675, %r667;
	mov.u32 	%r676, %r668;
	mov.u32 	%r677, %r669;
	mov.u32 	%r678, %r670;
	@%p23 bra 	$L__BB7_45;
	mov.f32 	%f101, %f102;
	mov.u32 	%r675, %r679;
	mov.u32 	%r676, %r680;
	mov.u32 	%r677, %r681;
	mov.u32 	%r678, %r682;
	mov.f32 	%f102, %f99;
	mov.u32 	%r679, %r667;
	mov.u32 	%r680, %r668;
	mov.u32 	%r681, %r669;
	mov.u32 	%r682, %r670;
$L__BB7_45:
	mov.b32 	%r695, 2;
$L__BB7_46:
	mov.u32 	%r241, %r695;
	bar.sync 	0;
	add.s32 	%r382, %r241, -1;
	shr.u32 	%r383, %r241, 1;
	mov.u32 	%r384, _ZZN3cub18CUB_300001_SM_10006detail10merge_sort30DeviceMergeSortBlockSortKernelINS2_10policy_hubIN6thrust24THRUST_300001_SM_1000_NS6detail15normal_iteratorINS6_10device_ptrI4CellEEEEE9Policy600ESC_PNS0_8NullTypeESC_SG_j24CompareByCoordsLowerOnlySA_SF_EEvbT0_T1_T2_T3_T4_PT6_PT7_T5_NS1_7vsmem_tEE19static_temp_storage;
	mad.lo.s32 	%r385, %r135, 60, %r384;
	st.shared.u32 	[%r385], %r682;
	st.shared.u32 	[%r385+4], %r681;
	st.shared.u32 	[%r385+8], %r680;
	st.shared.u32 	[%r385+12], %r679;
	st.shared.f32 	[%r385+16], %f102;
	st.shared.u32 	[%r385+20], %r678;
	st.shared.u32 	[%r385+24], %r677;
	st.shared.u32 	[%r385+28], %r676;
	st.shared.u32 	[%r385+32], %r675;
	st.shared.f32 	[%r385+36], %f101;
	st.shared.u32 	[%r385+40], %r686;
	st.shared.u32 	[%r385+44], %r685;
	st.shared.u32 	[%r385+48], %r684;
	st.shared.u32 	[%r385+52], %r683;
	st.shared.f32 	[%r385+56], %f103;
	bar.sync 	0;
	neg.s32 	%r386, %r241;
	and.b32  	%r387, %r135, %r386;
	mul.lo.s32 	%r388, %r387, 3;
	add.s32 	%r389, %r383, %r241;
	and.b32  	%r390, %r382, %r135;
	mul.lo.s32 	%r391, %r390, 3;
	min.s32 	%r242, %r391, %r134;
	min.s32 	%r243, %r388, %r134;
	add.s32 	%r392, %r243, %r389;
	min.s32 	%r244, %r392, %r134;
	add.s32 	%r393, %r244, %r389;
	min.s32 	%r245, %r393, %r134;
	sub.s32 	%r394, %r244, %r243;
	sub.s32 	%r395, %r245, %r244;
	setp.lt.s32 	%p24, %r242, %r395;
	sub.s32 	%r396, %r242, %r395;
	selp.b32 	%r698, 0, %r396, %p24;
	min.s32 	%r696, %r394, %r242;
	setp.ge.s32 	%p25, %r698, %r696;
	@%p25 bra 	$L__BB7_49;
	add.s32 	%r248, %r244, %r242;
$L__BB7_48:
	sub.s32 	%r397, %r696, %r698;
	shr.u32 	%r398, %r397, 31;
	add.s32 	%r399, %r397, %r398;
	shr.s32 	%r400, %r399, 1;
	add.s32 	%r401, %r400, %r698;
	add.s32 	%r402, %r401, %r243;
	mad.lo.s32 	%r404, %r402, 20, %r384;
	ld.shared.u32 	%r405, [%r404];
	ld.shared.u32 	%r406, [%r404+4];
	ld.shared.u32 	%r407, [%r404+8];
	not.b32 	%r408, %r401;
	add.s32 	%r409, %r248, %r408;
	mad.lo.s32 	%r410, %r409, 20, %r384;
	ld.shared.u32 	%r411, [%r410];
	ld.shared.u32 	%r412, [%r410+4];
	ld.shared.u32 	%r413, [%r410+8];
	sub.s32 	%r414, %r411, %r342;
	sub.s32 	%r415, %r412, %r343;
	sub.s32 	%r416, %r413, %r344;
	cvt.u64.u32 	%rd502, %r416;
	shl.b64 	%rd503, %rd502, 32;
	or.b64  	%rd504, %rd503, %rd502;
	and.b64  	%rd505, %rd504, 8725724278095871;
	mul.wide.u32 	%rd506, %r416, 65536;
	and.b64  	%rd507, %rd506, 4294901760;
	or.b64  	%rd508, %rd507, %rd505;
	and.b64  	%rd509, %rd508, 8725728556220671;
	shl.b64 	%rd510, %rd508, 8;
	and.b64  	%rd511, %rd510, 2233786510392491776;
	or.b64  	%rd512, %rd511, %rd509;
	and.b64  	%rd513, %rd512, 1157144660301377551;
	shl.b64 	%rd514, %rd512, 4;
	and.b64  	%rd515, %rd514, 67570491112489200;
	or.b64  	%rd516, %rd515, %rd513;
	shl.b64 	%rd517, %rd516, 4;
	and.b64  	%rd518, %rd517, 585610922974906400;
	shl.b64 	%rd519, %rd516, 2;
	and.b64  	%rd520, %rd519, 4684887383799251204;
	or.b64  	%rd521, %rd518, %rd520;
	cvt.u64.u32 	%rd522, %r415;
	shl.b64 	%rd523, %rd522, 32;
	or.b64  	%rd524, %rd523, %rd522;
	and.b64  	%rd525, %rd524, 8725724278095871;
	mul.wide.u32 	%rd526, %r415, 65536;
	and.b64  	%rd527, %rd526, 4294901760;
	or.b64  	%rd528, %rd527, %rd525;
	and.b64  	%rd529, %rd528, 8725728556220671;
	shl.b64 	%rd530, %rd528, 8;
	and.b64  	%rd531, %rd530, 2233786510392491776;
	or.b64  	%rd532, %rd531, %rd529;
	and.b64  	%rd533, %rd532, 1157144660301377551;
	shl.b64 	%rd534, %rd532, 4;
	and.b64  	%rd535, %rd534, 67570491112489200;
	or.b64  	%rd536, %rd535, %rd533;
	shl.b64 	%rd537, %rd536, 3;
	and.b64  	%rd538, %rd537, 292805461487453200;
	shl.b64 	%rd539, %rd536, 1;
	and.b64  	%rd540, %rd539, 2342443691899625602;
	or.b64  	%rd541, %rd538, %rd540;
	cvt.u64.u32 	%rd542, %r414;
	shl.b64 	%rd543, %rd542, 32;
	or.b64  	%rd544, %rd543, %rd542;
	and.b64  	%rd545, %rd544, 8725724278095871;
	mul.wide.u32 	%rd546, %r414, 65536;
	and.b64  	%rd547, %rd546, 4294901760;
	or.b64  	%rd548, %rd547, %rd545;
	and.b64  	%rd549, %rd548, 8725728556220671;
	shl.b64 	%rd550, %rd548, 8;
	and.b64  	%rd551, %rd550, 2233786510392491776;
	or.b64  	%rd552, %rd551, %rd549;
	and.b64  	%rd553, %rd552, 1157144660301377551;
	shl.b64 	%rd554, %rd552, 4;
	and.b64  	%rd555, %rd554, 67570491112489200;
	or.b64  	%rd556, %rd555, %rd553;
	and.b64  	%rd557, %rd556, 1171221845949812801;
	shl.b64 	%rd558, %rd556, 2;
	and.b64  	%rd559, %rd558, 146402730743726600;
	or.b64  	%rd560, %rd559, %rd557;
	or.b64  	%rd561, %rd541, %rd560;
	or.b64  	%rd562, %rd561, %rd521;
	sub.s32 	%r417, %r405, %r342;
	sub.s32 	%r418, %r406, %r343;
	sub.s32 	%r419, %r407, %r344;
	cvt.u64.u32 	%rd563, %r419;
	shl.b64 	%rd564, %rd563, 32;
	or.b64  	%rd565, %rd564, %rd563;
	and.b64  	%rd566, %rd565, 8725724278095871;
	mul.wide.u32 	%rd567, %r419, 65536;
	and.b64  	%rd568, %rd567, 4294901760;
	or.b64  	%rd569, %rd568, %rd566;
	and.b64  	%rd570, %rd569, 8725728556220671;
	shl.b64 	%rd571, %rd569, 8;
	and.b64  	%rd572, %rd571, 2233786510392491776;
	or.b64  	%rd573, %rd572, %rd570;
	and.b64  	%rd574, %rd573, 1157144660301377551;
	shl.b64 	%rd575, %rd573, 4;
	and.b64  	%rd576, %rd575, 67570491112489200;
	or.b64  	%rd577, %rd576, %rd574;
	shl.b64 	%rd578, %rd577, 4;
	and.b64  	%rd579, %rd578, 585610922974906400;
	shl.b64 	%rd580, %rd577, 2;
	and.b64  	%rd581, %rd580, 4684887383799251204;
	or.b64  	%rd582, %rd579, %rd581;
	cvt.u64.u32 	%rd583, %r418;
	shl.b64 	%rd584, %rd583, 32;
	or.b64  	%rd585, %rd584, %rd583;
	and.b64  	%rd586, %rd585, 8725724278095871;
	mul.wide.u32 	%rd587, %r418, 65536;
	and.b64  	%rd588, %rd587, 4294901760;
	or.b64  	%rd589, %rd588, %rd586;
	and.b64  	%rd590, %rd589, 8725728556220671;
	shl.b64 	%rd591, %rd589, 8;
	and.b64  	%rd592, %rd591, 2233786510392491776;
	or.b64  	%rd593, %rd592, %rd590;
	and.b64  	%rd594, %rd593, 1157144660301377551;
	shl.b64 	%rd595, %rd593, 4;
	and.b64  	%rd596, %rd595, 67570491112489200;
	or.b64  	%rd597, %rd596, %rd594;
	shl.b64 	%rd598, %rd597, 3;
	and.b64  	%rd599, %rd598, 292805461487453200;
	shl.b64 	%rd600, %rd597, 1;
	and.b64  	%rd601, %rd600, 2342443691899625602;
	or.b64  	%rd602, %rd599, %rd601;
	cvt.u64.u32 	%rd603, %r417;
	shl.b64 	%rd604, %rd603, 32;
	or.b64  	%rd605, %rd604, %rd603;
	and.b64  	%rd606, %rd605, 8725724278095871;
	mul.wide.u32 	%rd607, %r417, 65536;
	and.b64  	%rd608, %rd607, 4294901760;
	or.b64  	%rd609, %rd608, %rd606;
	and.b64  	%rd610, %rd609, 8725728556220671;
	shl.b64 	%rd611, %rd609, 8;
	and.b64  	%rd612, %rd611, 2233786510392491776;
	or.b64  	%rd613, %rd612, %rd610;
	and.b64  	%rd614, %rd613, 1157144660301377551;
	shl.b64 	%rd615, %rd613, 4;
	and.b64  	%rd616, %rd615, 67570491112489200;
	or.b64  	%rd617, %rd616, %rd614;
	and.b64  	%rd618, %rd617, 1171221845949812801;
	shl.b64 	%rd619, %rd617, 2;
	and.b64  	%rd620, %rd619, 146402730743726600;
	or.b64  	%rd621, %rd620, %rd618;
	or.b64  	%rd622, %rd602, %rd621;
	or.b64  	%rd623, %rd622, %rd582;
	setp.lt.u64 	%p26, %rd562, %rd623;
	add.s32 	%r420, %r401, 1;
	selp.b32 	%r698, %r698, %r420, %p26;
	selp.b32 	%r696, %r401, %r696, %p26;
	setp.lt.s32 	%p27, %r698, %r696;
	@%p27 bra 	$L__BB7_48;
$L__BB7_49:
	add.s32 	%r254, %r698, %r243;
	add.s32 	%r421, %r244, %r242;
	sub.s32 	%r255, %r421, %r698;
	mad.lo.s32 	%r256, %r254, 20, %r384;
	ld.shared.u32 	%r703, [%r256];
	ld.shared.u32 	%r704, [%r256+4];
	ld.shared.u32 	%r705, [%r256+8];
	ld.shared.u32 	%r706, [%r256+12];
	ld.shared.f32 	%f107, [%r256+16];
	mad.lo.s32 	%r261, %r255, 20, %r384;
	ld.shared.u32 	%r699, [%r261];
	ld.shared.u32 	%r700, [%r261+4];
	ld.shared.u32 	%r701, [%r261+8];
	ld.shared.u32 	%r702, [%r261+12];
	ld.shared.f32 	%f106, [%r261+16];
	setp.ge.s32 	%p29, %r255, %r245;
	mov.pred 	%p78, 0;
	@%p29 bra 	$L__BB7_52;
	setp.ge.s32 	%p31, %r254, %r244;
	mov.pred 	%p78, -1;
	@%p31 bra 	$L__BB7_52;
	sub.s32 	%r423, %r699, %r342;
	sub.s32 	%r424, %r700, %r343;
	sub.s32 	%r425, %r701, %r344;
	cvt.u64.u32 	%rd624, %r425;
	shl.b64 	%rd625, %rd624, 32;
	or.b64  	%rd626, %rd625, %rd624;
	and.b64  	%rd627, %rd626, 8725724278095871;
	mul.wide.u32 	%rd628, %r425, 65536;
	and.b64  	%rd629, %rd628, 4294901760;
	or.b64  	%rd630, %rd629, %rd627;
	and.b64  	%rd631, %rd630, 8725728556220671;
	shl.b64 	%rd632, %rd630, 8;
	and.b64  	%rd633, %rd632, 2233786510392491776;
	or.b64  	%rd634, %rd633, %rd631;
	and.b64  	%rd635, %rd634, 1157144660301377551;
	shl.b64 	%rd636, %rd634, 4;
	and.b64  	%rd637, %rd636, 67570491112489200;
	or.b64  	%rd638, %rd637, %rd635;
	shl.b64 	%rd639, %rd638, 4;
	and.b64  	%rd640, %rd639, 585610922974906400;
	shl.b64 	%rd641, %rd638, 2;
	and.b64  	%rd642, %rd641, 4684887383799251204;
	or.b64  	%rd643, %rd640, %rd642;
	cvt.u64.u32 	%rd644, %r424;
	shl.b64 	%rd645, %rd644, 32;
	or.b64  	%rd646, %rd645, %rd644;
	and.b64  	%rd647, %rd646, 8725724278095871;
	mul.wide.u32 	%rd648, %r424, 65536;
	and.b64  	%rd649, %rd648, 4294901760;
	or.b64  	%rd650, %rd649, %rd647;
	and.b64  	%rd651, %rd650, 8725728556220671;
	shl.b64 	%rd652, %rd650, 8;
	and.b64  	%rd653, %rd652, 2233786510392491776;
	or.b64  	%rd654, %rd653, %rd651;
	and.b64  	%rd655, %rd654, 1157144660301377551;
	shl.b64 	%rd656, %rd654, 4;
	and.b64  	%rd657, %rd656, 67570491112489200;
	or.b64  	%rd658, %rd657, %rd655;
	shl.b64 	%rd659, %rd658, 3;
	and.b64  	%rd660, %rd659, 292805461487453200;
	shl.b64 	%rd661, %rd658, 1;
	and.b64  	%rd662, %rd661, 2342443691899625602;
	or.b64  	%rd663, %rd660, %rd662;
	cvt.u64.u32 	%rd664, %r423;
	shl.b64 	%rd665, %rd664, 32;
	or.b64  	%rd666, %rd665, %rd664;
	and.b64  	%rd667, %rd666, 8725724278095871;
	mul.wide.u32 	%rd668, %r423, 65536;
	and.b64  	%rd669, %rd668, 4294901760;
	or.b64  	%rd670, %rd669, %rd667;
	and.b64  	%rd671, %rd670, 8725728556220671;
	shl.b64 	%rd672, %rd670, 8;
	and.b64  	%rd673, %rd672, 2233786510392491776;
	or.b64  	%rd674, %rd673, %rd671;
	and.b64  	%rd675, %rd674, 1157144660301377551;
	shl.b64 	%rd676, %rd674, 4;
	and.b64  	%rd677, %rd676, 67570491112489200;
	or.b64  	%rd678, %rd677, %rd675;
	and.b64  	%rd679, %rd678, 1171221845949812801;
	shl.b64 	%rd680, %rd678, 2;
	and.b64  	%rd681, %rd680, 146402730743726600;
	or.b64  	%rd682, %rd681, %rd679;
	or.b64  	%rd683, %rd663, %rd682;
	or.b64  	%rd684, %rd683, %rd643;
	sub.s32 	%r426, %r703, %r342;
	sub.s32 	%r427, %r704, %r343;
	sub.s32 	%r428, %r705, %r344;
	cvt.u64.u32 	%rd685, %r428;
	shl.b64 	%rd686, %rd685, 32;
	or.b64  	%rd687, %rd686, %rd685;
	and.b64  	%rd688, %rd687, 8725724278095871;
	mul.wide.u32 	%rd689, %r428, 65536;
	and.b64  	%rd690, %rd689, 4294901760;
	or.b64  	%rd691, %rd690, %rd688;
	and.b64  	%rd692, %rd691, 8725728556220671;
	shl.b64 	%rd693, %rd691, 8;
	and.b64  	%rd694, %rd693, 2233786510392491776;
	or.b64  	%rd695, %rd694, %rd692;
	and.b64  	%rd696, %rd695, 1157144660301377551;
	shl.b64 	%rd697, %rd695, 4;
	and.b64  	%rd698, %rd697, 67570491112489200;
	or.b64  	%rd699, %rd698, %rd696;
	shl.b64 	%rd700, %rd699, 4;
	and.b64  	%rd701, %rd700, 585610922974906400;
	shl.b64 	%rd702, %rd699, 2;
	and.b64  	%rd703, %rd702, 4684887383799251204;
	or.b64  	%rd704, %rd701, %rd703;
	cvt.u64.u32 	%rd705, %r427;
	shl.b64 	%rd706, %rd705, 32;
	or.b64  	%rd707, %rd706, %rd705;
	and.b64  	%rd708, %rd707, 8725724278095871;
	mul.wide.u32 	%rd709, %r427, 65536;
	and.b64  	%rd710, %rd709, 4294901760;
	or.b64  	%rd711, %rd710, %rd708;
	and.b64  	%rd712, %rd711, 8725728556220671;
	shl.b64 	%rd713, %rd711, 8;
	and.b64  	%rd714, %rd713, 2233786510392491776;
	or.b64  	%rd715, %rd714, %rd712;
	and.b64  	%rd716, %rd715, 1157144660301377551;
	shl.b64 	%rd717, %rd715, 4;
	and.b64  	%rd718, %rd717, 67570491112489200;
	or.b64  	%rd719, %rd718, %rd716;
	shl.b64 	%rd720, %rd719, 3;
	and.b64  	%rd721, %rd720, 292805461487453200;
	shl.b64 	%rd722, %rd719, 1;
	and.b64  	%rd723, %rd722, 2342443691899625602;
	or.b64  	%rd724, %rd721, %rd723;
	cvt.u64.u32 	%rd725, %r426;
	shl.b64 	%rd726, %rd725, 32;
	or.b64  	%rd727, %rd726, %rd725;
	and.b64  	%rd728, %rd727, 8725724278095871;
	mul.wide.u32 	%rd729, %r426, 65536;
	and.b64  	%rd730, %rd729, 4294901760;
	or.b64  	%rd731, %rd730, %rd728;
	and.b64  	%rd732, %rd731, 8725728556220671;
	shl.b64 	%rd733, %rd731, 8;
	and.b64  	%rd734, %rd733, 2233786510392491776;
	or.b64  	%rd735, %rd734, %rd732;
	and.b64  	%rd736, %rd735, 1157144660301377551;
	shl.b64 	%rd737, %rd735, 4;
	and.b64  	%rd738, %rd737, 67570491112489200;
	or.b64  	%rd739, %rd738, %rd736;
	and.b64  	%rd740, %rd739, 1171221845949812801;
	shl.b64 	%rd741, %rd739, 2;
	and.b64  	%rd742, %rd741, 146402730743726600;
	or.b64  	%rd743, %rd742, %rd740;
	or.b64  	%rd744, %rd724, %rd743;
	or.b64  	%rd745, %rd744, %rd704;
	setp.lt.u64 	%p78, %rd684, %rd745;
$L__BB7_52:
	selp.f32 	%f102, %f106, %f107, %p78;
	selp.b32 	%r679, %r702, %r706, %p78;
	selp.b32 	%r680, %r701, %r705, %p78;
	selp.b32 	%r681, %r700, %r704, %p78;
	selp.b32 	%r682, %r699, %r703, %p78;
	selp.u32 	%r429, 1, 0, %p78;
	add.s32 	%r270, %r255, %r429;
	not.pred 	%p32, %p78;
	selp.u32 	%r430, 1, 0, %p32;
	add.s32 	%r271, %r254, %r430;
	@%p32 bra 	$L__BB7_54;
	ld.shared.u32 	%r699, [%r261+20];
	ld.shared.u32 	%r700, [%r261+24];
	ld.shared.u32 	%r701, [%r261+28];
	ld.shared.u32 	%r702, [%r261+32];
	ld.shared.f32 	%f106, [%r261+36];
	bra.uni 	$L__BB7_55;
$L__BB7_54:
	ld.shared.u32 	%r703, [%r256+20];
	ld.shared.u32 	%r704, [%r256+24];
	ld.shared.u32 	%r705, [%r256+28];
	ld.shared.u32 	%r706, [%r256+32];
	ld.shared.f32 	%f107, [%r256+36];
$L__BB7_55:
	setp.ge.s32 	%p34, %r270, %r245;
	mov.pred 	%p79, 0;
	@%p34 bra 	$L__BB7_58;
	setp.ge.s32 	%p36, %r271, %r244;
	mov.pred 	%p79, -1;
	@%p36 bra 	$L__BB7_58;
	sub.s32 	%r431, %r699, %r342;
	sub.s32 	%r432, %r700, %r343;
	sub.s32 	%r433, %r701, %r344;
	cvt.u64.u32 	%rd746, %r433;
	shl.b64 	%rd747, %rd746, 32;
	or.b64  	%rd748, %rd747, %rd746;
	and.b64  	%rd749, %rd748, 8725724278095871;
	mul.wide.u32 	%rd750, %r433, 65536;
	and.b64  	%rd751, %rd750, 4294901760;
	or.b64  	%rd752, %rd751, %rd749;
	and.b64  	%rd753, %rd752, 8725728556220671;
	shl.b64 	%rd754, %rd752, 8;
	and.b64  	%rd755, %rd754, 2233786510392491776;
	or.b64  	%rd756, %rd755, %rd753;
	and.b64  	%rd757, %rd756, 1157144660301377551;
	shl.b64 	%rd758, %rd756, 4;
	and.b64  	%rd759, %rd758, 67570491112489200;
	or.b64  	%rd760, %rd759, %rd757;
	shl.b64 	%rd761, %rd760, 4;
	and.b64  	%rd762, %rd761, 585610922974906400;
	shl.b64 	%rd763, %rd760, 2;
	and.b64  	%rd764, %rd763, 4684887383799251204;
	or.b64  	%rd765, %rd762, %rd764;
	cvt.u64.u32 	%rd766, %r432;
	shl.b64 	%rd767, %rd766, 32;
	or.b64  	%rd768, %rd767, %rd766;
	and.b64  	%rd769, %rd768, 8725724278095871;
	mul.wide.u32 	%rd770, %r432, 65536;
	and.b64  	%rd771, %rd770, 4294901760;
	or.b64  	%rd772, %rd771, %rd769;
	and.b64  	%rd773, %rd772, 8725728556220671;
	shl.b64 	%rd774, %rd772, 8;
	and.b64  	%rd775, %rd774, 2233786510392491776;
	or.b64  	%rd776, %rd775, %rd773;
	and.b64  	%rd777, %rd776, 1157144660301377551;
	shl.b64 	%rd778, %rd776, 4;
	and.b64  	%rd779, %rd778, 67570491112489200;
	or.b64  	%rd780, %rd779, %rd777;
	shl.b64 	%rd781, %rd780, 3;
	and.b64  	%rd782, %rd781, 292805461487453200;
	shl.b64 	%rd783, %rd780, 1;
	and.b64  	%rd784, %rd783, 2342443691899625602;
	or.b64  	%rd785, %rd782, %rd784;
	cvt.u64.u32 	%rd786, %r431;
	shl.b64 	%rd787, %rd786, 32;
	or.b64  	%rd788, %rd787, %rd786;
	and.b64  	%rd789, %rd788, 8725724278095871;
	mul.wide.u32 	%rd790, %r431, 65536;
	and.b64  	%rd791, %rd790, 4294901760;
	or.b64  	%rd792, %rd791, %rd789;
	and.b64  	%rd793, %rd792, 8725728556220671;
	shl.b64 	%rd794, %rd792, 8;
	and.b64  	%rd795, %rd794, 2233786510392491776;
	or.b64  	%rd796, %rd795, %rd793;
	and.b64  	%rd797, %rd796, 1157144660301377551;
	shl.b64 	%rd798, %rd796, 4;
	and.b64  	%rd799, %rd798, 67570491112489200;
	or.b64  	%rd800, %rd799, %rd797;
	and.b64  	%rd801, %rd800, 1171221845949812801;
	shl.b64 	%rd802, %rd800, 2;
	and.b64  	%rd803, %rd802, 146402730743726600;
	or.b64  	%rd804, %rd803, %rd801;
	or.b64  	%rd805, %rd785, %rd804;
	or.b64  	%rd806, %rd805, %rd765;
	sub.s32 	%r434, %r703, %r342;
	sub.s32 	%r435, %r704, %r343;
	sub.s32 	%r436, %r705, %r344;
	cvt.u64.u32 	%rd807, %r436;
	shl.b64 	%rd808, %rd807, 32;
	or.b64  	%rd809, %rd808, %rd807;
	and.b64  	%rd810, %rd809, 8725724278095871;
	mul.wide.u32 	%rd811, %r436, 65536;
	and.b64  	%rd812, %rd811, 4294901760;
	or.b64  	%rd813, %rd812, %rd810;
	and.b64  	%rd814, %rd813, 8725728556220671;
	shl.b64 	%rd815, %rd813, 8;
	and.b64  	%rd816, %rd815, 2233786510392491776;
	or.b64  	%rd817, %rd816, %rd814;
	and.b64  	%rd818, %rd817, 1157144660301377551;
	shl.b64 	%rd819, %rd817, 4;
	and.b64  	%rd820, %rd819, 67570491112489200;
	or.b64  	%rd821, %rd820, %rd818;
	shl.b64 	%rd822, %rd821, 4;
	and.b64  	%rd823, %rd822, 585610922974906400;
	shl.b64 	%rd824, %rd821, 2;
	and.b64  	%rd825, %rd824, 4684887383799251204;
	or.b64  	%rd826, %rd823, %rd825;
	cvt.u64.u32 	%rd827, %r435;
	shl.b64 	%rd828, %rd827, 32;
	or.b64  	%rd829, %rd828, %rd827;
	and.b64  	%rd830, %rd829, 8725724278095871;
	mul.wide.u32 	%rd831, %r435, 65536;
	and.b64  	%rd832, %rd831, 4294901760;
	or.b64  	%rd833, %rd832, %rd830;
	and.b64  	%rd834, %rd833, 8725728556220671;
	shl.b64 	%rd835, %rd833, 8;
	and.b64  	%rd836, %rd835, 2233786510392491776;
	or.b64  	%rd837, %rd836, %rd834;
	and.b64  	%rd838, %rd837, 1157144660301377551;
	shl.b64 	%rd839, %rd837, 4;
	and.b64  	%rd840, %rd839, 67570491112489200;
	or.b64  	%rd841, %rd840, %rd838;
	shl.b64 	%rd842, %rd841, 3;
	and.b64  	%rd843, %rd842, 292805461487453200;
	shl.b64 	%rd844, %rd841, 1;
	and.b64  	%rd845, %rd844, 2342443691899625602;
	or.b64  	%rd846, %rd843, %rd845;
	cvt.u64.u32 	%rd847, %r434;
	shl.b64 	%rd848, %rd847, 32;
	or.b64  	%rd849, %rd848, %rd847;
	and.b64  	%rd850, %rd849, 8725724278095871;
	mul.wide.u32 	%rd851, %r434, 65536;
	and.b64  	%rd852, %rd851, 4294901760;
	or.b64  	%rd853, %rd852, %rd850;
	and.b64  	%rd854, %rd853, 8725728556220671;
	shl.b64 	%rd855, %rd853, 8;
	and.b64  	%rd856, %rd855, 2233786510392491776;
	or.b64  	%rd857, %rd856, %rd854;
	and.b64  	%rd858, %rd857, 1157144660301377551;
	shl.b64 	%rd859, %rd857, 4;
	and.b64  	%rd860, %rd859, 67570491112489200;
	or.b64  	%rd861, %rd860, %rd858;
	and.b64  	%rd862, %rd861, 1171221845949812801;
	shl.b64 	%rd863, %rd861, 2;
	and.b64  	%rd864, %rd863, 146402730743726600;
	or.b64  	%rd865, %rd864, %rd862;
	or.b64  	%rd866, %rd846, %rd865;
	or.b64  	%rd867, %rd866, %rd826;
	setp.lt.u64 	%p79, %rd806, %rd867;
$L__BB7_58:
	selp.f32 	%f101, %f106, %f107, %p79;
	selp.b32 	%r675, %r702, %r706, %p79;
	selp.b32 	%r676, %r701, %r705, %p79;
	selp.b32 	%r677, %r700, %r704, %p79;
	selp.b32 	%r678, %r699, %r703, %p79;
	selp.u32 	%r437, 1, 0, %p79;
	add.s32 	%r292, %r270, %r437;
	not.pred 	%p37, %p79;
	selp.u32 	%r438, 1, 0, %p37;
	add.s32 	%r293, %r271, %r438;
	@%p79 bra 	$L__BB7_60;
	mov.u32 	%r439, _ZZN3cub18CUB_300001_SM_10006detail10merge_sort30DeviceMergeSortBlockSortKernelINS2_10policy_hubIN6thrust24THRUST_300001_SM_1000_NS6detail15normal_iteratorINS6_10device_ptrI4CellEEEEE9Policy600ESC_PNS0_8NullTypeESC_SG_j24CompareByCoordsLowerOnlySA_SF_EEvbT0_T1_T2_T3_T4_PT6_PT7_T5_NS1_7vsmem_tEE19static_temp_storage;
	mad.lo.s32 	%r440, %r293, 20, %r439;
	ld.shared.u32 	%r703, [%r440];
	ld.shared.u32 	%r704, [%r440+4];
	ld.shared.u32 	%r705, [%r440+8];
	ld.shared.u32 	%r706, [%r440+12];
	ld.shared.f32 	%f107, [%r440+16];
	bra.uni 	$L__BB7_61;
$L__BB7_60:
	mov.u32 	%r441, _ZZN3cub18CUB_300001_SM_10006detail10merge_sort30DeviceMergeSortBlockSortKernelINS2_10policy_hubIN6thrust24THRUST_300001_SM_1000_NS6detail15normal_iteratorINS6_10device_ptrI4CellEEEEE9Policy600ESC_PNS0_8NullTypeESC_SG_j24CompareByCoordsLowerOnlySA_SF_EEvbT0_T1_T2_T3_T4_PT6_PT7_T5_NS1_7vsmem_tEE19static_temp_storage;
	mad.lo.s32 	%r442, %r292, 20, %r441;
	ld.shared.u32 	%r699, [%r442];
	ld.shared.u32 	%r700, [%r442+4];
	ld.shared.u32 	%r701, [%r442+8];
	ld.shared.u32 	%r702, [%r442+12];
	ld.shared.f32 	%f106, [%r442+16];
$L__BB7_61:
	setp.ge.s32 	%p39, %r292, %r245;
	mov.pred 	%p80, 0;
	@%p39 bra 	$L__BB7_64;
	setp.ge.s32 	%p41, %r293, %r244;
	mov.pred 	%p80, -1;
	@%p41 bra 	$L__BB7_64;
	sub.s32 	%r443, %r699, %r342;
	sub.s32 	%r444, %r700, %r343;
	sub.s32 	%r445, %r701, %r344;
	cvt.u64.u32 	%rd868, %r445;
	shl.b64 	%rd869, %rd868, 32;
	or.b64  	%rd870, %rd869, %rd868;
	and.b64  	%rd871, %rd870, 8725724278095871;
	mul.wide.u32 	%rd872, %r445, 65536;
	and.b64  	%rd873, %rd872, 4294901760;
	or.b64  	%rd874, %rd873, %rd871;
	and.b64  	%rd875, %rd874, 8725728556220671;
	shl.b64 	%rd876, %rd874, 8;
	and.b64  	%rd877, %rd876, 2233786510392491776;
	or.b64  	%rd878, %rd877, %rd875;
	and.b64  	%rd879, %rd878, 1157144660301377551;
	shl.b64 	%rd880, %rd878, 4;
	and.b64  	%rd881, %rd880, 67570491112489200;
	or.b64  	%rd882, %rd881, %rd879;
	shl.b64 	%rd883, %rd882, 4;
	and.b64  	%rd884, %rd883, 585610922974906400;
	shl.b64 	%rd885, %rd882, 2;
	and.b64  	%rd886, %rd885, 4684887383799251204;
	or.b64  	%rd887, %rd884, %rd886;
	cvt.u64.u32 	%rd888, %r444;
	shl.b64 	%rd889, %rd888, 32;
	or.b64  	%rd890, %rd889, %rd888;
	and.b64  	%rd891, %rd890, 8725724278095871;
	mul.wide.u32 	%rd892, %r444, 65536;
	and.b64  	%rd893, %rd892, 4294901760;
	or.b64  	%rd894, %rd893, %rd891;
	and.b64  	%rd895, %rd894, 8725728556220671;
	shl.b64 	%rd896, %rd894, 8;
	and.b64  	%rd897, %rd896, 2233786510392491776;
	or.b64  	%rd898, %rd897, %rd895;
	and.b64  	%rd899, %rd898, 1157144660301377551;
	shl.b64 	%rd900, %rd898, 4;
	and.b64  	%rd901, %rd900, 67570491112489200;
	or.b64  	%rd902, %rd901, %rd899;
	shl.b64 	%rd903, %rd902, 3;
	and.b64  	%rd904, %rd903, 292805461487453200;
	shl.b64 	%rd905, %rd902, 1;
	and.b64  	%rd906, %rd905, 2342443691899625602;
	or.b64  	%rd907, %rd904, %rd906;
	cvt.u64.u32 	%rd908, %r443;
	shl.b64 	%rd909, %rd908, 32;
	or.b64  	%rd910, %rd909, %rd908;
	and.b64  	%rd911, %rd910, 8725724278095871;
	mul.wide.u32 	%rd912, %r443, 65536;
	and.b64  	%rd913, %rd912, 4294901760;
	or.b64  	%rd914, %rd913, %rd911;
	and.b64  	%rd915, %rd914, 8725728556220671;
	shl.b64 	%rd916, %rd914, 8;
	and.b64  	%rd917, %rd916, 2233786510392491776;
	or.b64  	%rd918, %rd917, %rd915;
	and.b64  	%rd919, %rd918, 1157144660301377551;
	shl.b64 	%rd920, %rd918, 4;
	and.b64  	%rd921, %rd920, 67570491112489200;
	or.b64  	%rd922, %rd921, %rd919;
	and.b64  	%rd923, %rd922, 1171221845949812801;
	shl.b64 	%rd924, %rd922, 2;
	and.b64  	%rd925, %rd924, 146402730743726600;
	or.b64  	%rd926, %rd925, %rd923;
	or.b64  	%rd927, %rd907, %rd926;
	or.b64  	%rd928, %rd927, %rd887;
	sub.s32 	%r446, %r703, %r342;
	sub.s32 	%r447, %r704, %r343;
	sub.s32 	%r448, %r705, %r344;
	cvt.u64.u32 	%rd929, %r448;
	shl.b64 	%rd930, %rd929, 32;
	or.b64  	%rd931, %rd930, %rd929;
	and.b64  	%rd932, %rd931, 8725724278095871;
	mul.wide.u32 	%rd933, %r448, 65536;
	and.b64  	%rd934, %rd933, 4294901760;
	or.b64  	%rd935, %rd934, %rd932;
	and.b64  	%rd936, %rd935, 8725728556220671;
	shl.b64 	%rd937, %rd935, 8;
	and.b64  	%rd938, %rd937, 2233786510392491776;
	or.b64  	%rd939, %rd938, %rd936;
	and.b64  	%rd940, %rd939, 1157144660301377551;
	shl.b64 	%rd941, %rd939, 4;
	and.b64  	%rd942, %rd941, 67570491112489200;
	or.b64  	%rd943, %rd942, %rd940;
	shl.b64 	%rd944, %rd943, 4;
	and.b64  	%rd945, %rd944, 585610922974906400;
	shl.b64 	%rd946, %rd943, 2;
	and.b64  	%rd947, %rd946, 4684887383799251204;
	or.b64  	%rd948, %rd945, %rd947;
	cvt.u64.u32 	%rd949, %r447;
	shl.b64 	%rd950, %rd949, 32;
	or.b64  	%rd951, %rd950, %rd949;
	and.b64  	%rd952, %rd951, 8725724278095871;
	mul.wide.u32 	%rd953, %r447, 65536;
	and.b64  	%rd954, %rd953, 4294901760;
	or.b64  	%rd955, %rd954, %rd952;
	and.b64  	%rd956, %rd955, 8725728556220671;
	shl.b64 	%rd957, %rd955, 8;
	and.b64  	%rd958, %rd957, 2233786510392491776;
	or.b64  	%rd959, %rd958, %rd956;
	and.b64  	%rd960, %rd959, 1157144660301377551;
	shl.b64 	%rd961, %rd959, 4;
	and.b64  	%rd962, %rd961, 67570491112489200;
	or.b64  	%rd963, %rd962, %rd960;
	shl.b64 	%rd964, %rd963, 3;
	and.b64  	%rd965, %rd964, 292805461487453200;
	shl.b64 	%rd966, %rd963, 1;
	and.b64  	%rd967, %rd966, 2342443691899625602;
	or.b64  	%rd968, %rd965, %rd967;
	cvt.u64.u32 	%rd969, %r446;
	shl.b64 	%rd970, %rd969, 32;
	or.b64  	%rd971, %rd970, %rd969;
	and.b64  	%rd972, %rd971, 8725724278095871;
	mul.wide.u32 	%rd973, %r446, 65536;
	and.b64  	%rd974, %rd973, 4294901760;
	or.b64  	%rd975, %rd974, %rd972;
	and.b64  	%rd976, %rd975, 8725728556220671;
	shl.b64 	%rd977, %rd975, 8;
	and.b64  	%rd978, %rd977, 2233786510392491776;
	or.b64  	%rd979, %rd978, %rd976;
	and.b64  	%rd980, %rd979, 1157144660301377551;
	shl.b64 	%rd981, %rd979, 4;
	and.b64  	%rd982, %rd981, 67570491112489200;
	or.b64  	%rd983, %rd982, %rd980;
	and.b64  	%rd984, %rd983, 1171221845949812801;
	shl.b64 	%rd985, %rd983, 2;
	and.b64  	%rd986, %rd985, 146402730743726600;
	or.b64  	%rd987, %rd986, %rd984;
	or.b64  	%rd988, %rd968, %rd987;
	or.b64  	%rd989, %rd988, %rd948;
	setp.lt.u64 	%p80, %rd928, %rd989;
$L__BB7_64:
	selp.f32 	%f103, %f106, %f107, %p80;
	selp.b32 	%r683, %r702, %r706, %p80;
	selp.b32 	%r684, %r701, %r705, %p80;
	selp.b32 	%r685, %r700, %r704, %p80;
	selp.b32 	%r686, %r699, %r703, %p80;
	shl.b32 	%r695, %r241, 1;
	setp.lt.u32 	%p42, %r241, 129;
	@%p42 bra 	$L__BB7_46;
	ld.param.s8 	%rs2, [_ZN3cub18CUB_300001_SM_10006detail10merge_sort30DeviceMergeSortBlockSortKernelINS2_10policy_hubIN6thrust24THRUST_300001_SM_1000_NS6detail15normal_iteratorINS6_10device_ptrI4CellEEEEE9Policy600ESC_PNS0_8NullTypeESC_SG_j24CompareByCoordsLowerOnlySA_SF_EEvbT0_T1_T2_T3_T4_PT6_PT7_T5_NS1_7vsmem_tE_param_0];
	bar.sync 	0;
	setp.eq.s16 	%p43, %rs2, 0;
	@%p43 bra 	$L__BB7_74;
	st.shared.u32 	[%r170], %r682;
	st.shared.u32 	[%r170+4], %r681;
	st.shared.u32 	[%r170+8], %r680;
	st.shared.u32 	[%r170+12], %r679;
	st.shared.f32 	[%r170+16], %f102;
	st.shared.u32 	[%r170+20], %r678;
	st.shared.u32 	[%r170+24], %r677;
	st.shared.u32 	[%r170+28], %r676;
	st.shared.u32 	[%r170+32], %r675;
	st.shared.f32 	[%r170+36], %f101;
	st.shared.u32 	[%r170+40], %r686;
	st.shared.u32 	[%r170+44], %r685;
	st.shared.u32 	[%r170+48], %r684;
	st.shared.u32 	[%r170+52], %r683;
	st.shared.f32 	[%r170+56], %f103;
	bar.warp.sync 	-1;
	ld.shared.u32 	%r315, [%r169];
	ld.shared.u32 	%r316, [%r169+4];
	ld.shared.u32 	%r317, [%r169+8];
	ld.shared.u32 	%r318, [%r169+12];
	ld.shared.f32 	%f63, [%r169+16];
	ld.shared.u32 	%r319, [%r169+640];
	ld.shared.u32 	%r320, [%r169+644];
	ld.shared.u32 	%r321, [%r169+648];
	ld.shared.u32 	%r322, [%r169+652];
	ld.shared.f32 	%f64, [%r169+656];
	ld.shared.u32 	%r323, [%r169+1280];
	ld.shared.u32 	%r324, [%r169+1284];
	ld.shared.u32 	%r325, [%r169+1288];
	ld.shared.u32 	%r326, [%r169+1292];
	ld.shared.f32 	%f65, [%r169+1296];
	setp.eq.s32 	%p44, %r135, 0;
	@%p44 bra 	$L__BB7_67;
	bra.uni 	$L__BB7_68;
$L__BB7_67:
	st.volatile.shared.u32 	[_ZZN3cub18CUB_300001_SM_10006detail10merge_sort30DeviceMergeSortBlockSortKernelINS2_10policy_hubIN6thrust24THRUST_300001_SM_1000_NS6detail15normal_iteratorINS6_10device_ptrI4CellEEEEE9Policy600ESC_PNS0_8NullTypeESC_SG_j24CompareByCoordsLowerOnlySA_SF_EEvbT0_T1_T2_T3_T4_PT6_PT7_T5_NS1_7vsmem_tEE19static_temp_storage+15360], %r134;
$L__BB7_68:
	bar.sync 	0;
	ld.volatile.shared.u32 	%r339, [_ZZN3cub18CUB_300001_SM_10006detail10merge_sort30DeviceMergeSortBlockSortKernelINS2_10policy_hubIN6thrust24THRUST_300001_SM_1000_NS6detail15normal_iteratorINS6_10device_ptrI4CellEEEEE9Policy600ESC_PNS0_8NullTypeESC_SG_j24CompareByCoordsLowerOnlySA_SF_EEvbT0_T1_T2_T3_T4_PT6_PT7_T5_NS1_7vsmem_tEE19static_temp_storage+15360];
	cvt.u64.u32 	%rd990, %r141;
	add.s32 	%r449, %r140, %r4;
	cvt.u64.u32 	%rd991, %r449;
	add.s64 	%rd992, %rd991, %rd990;
	setp.ge.s32 	%p45, %r142, %r339;
	mad.lo.s64 	%rd6, %rd992, 20, %rd2;
	@%p45 bra 	$L__BB7_70;
	st.global.u32 	[%rd6], %r315;
	st.global.u32 	[%rd6+4], %r316;
	st.global.u32 	[%rd6+8], %r317;
	st.global.u32 	[%rd6+12], %r318;
	st.global.f32 	[%rd6+16], %f63;
$L__BB7_70:
	setp.ge.s32 	%p46, %r151, %r339;
	@%p46 bra 	$L__BB7_72;
	st.global.u32 	[%rd6+640], %r319;
	st.global.u32 	[%rd6+644], %r320;
	st.global.u32 	[%rd6+648], %r321;
	st.global.u32 	[%rd6+652], %r322;
	st.global.f32 	[%rd6+656], %f64;
$L__BB7_72:
	setp.ge.s32 	%p47, %r160, %r339;
	@%p47 bra 	$L__BB7_82;
	st.global.u32 	[%rd6+1280], %r323;
	st.global.u32 	[%rd6+1284], %r324;
	st.global.u32 	[%rd6+1288], %r325;
	st.global.u32 	[%rd6+1292], %r326;
	st.global.f32 	[%rd6+1296], %f65;
	bra.uni 	$L__BB7_82;
$L__BB7_74:
	st.shared.u32 	[%r170], %r682;
	st.shared.u32 	[%r170+4], %r681;
	st.shared.u32 	[%r170+8], %r680;
	st.shared.u32 	[%r170+12], %r679;
	st.shared.f32 	[%r170+16], %f102;
	st.shared.u32 	[%r170+20], %r678;
	st.shared.u32 	[%r170+24], %r677;
	st.shared.u32 	[%r170+28], %r676;
	st.shared.u32 	[%r170+32], %r675;
	st.shared.f32 	[%r170+36], %f101;
	st.shared.u32 	[%r170+40], %r686;
	st.shared.u32 	[%r170+44], %r685;
	st.shared.u32 	[%r170+48], %r684;
	st.shared.u32 	[%r170+52], %r683;
	st.shared.f32 	[%r170+56], %f103;
	bar.warp.sync 	-1;
	ld.shared.u32 	%r327, [%r169];
	ld.shared.u32 	%r328, [%r169+4];
	ld.shared.u32 	%r329, [%r169+8];
	ld.shared.u32 	%r330, [%r169+12];
	ld.shared.f32 	%f66, [%r169+16];
	ld.shared.u32 	%r331, [%r169+640];
	ld.shared.u32 	%r332, [%r169+644];
	ld.shared.u32 	%r333, [%r169+648];
	ld.shared.u32 	%r334, [%r169+652];
	ld.shared.f32 	%f67, [%r169+656];
	ld.shared.u32 	%r335, [%r169+1280];
	ld.shared.u32 	%r336, [%r169+1284];
	ld.shared.u32 	%r337, [%r169+1288];
	ld.shared.u32 	%r338, [%r169+1292];
	ld.shared.f32 	%f68, [%r169+1296];
	setp.eq.s32 	%p48, %r135, 0;
	@%p48 bra 	$L__BB7_75;
	bra.uni 	$L__BB7_76;
$L__BB7_75:
	st.volatile.shared.u32 	[_ZZN3cub18CUB_300001_SM_10006detail10merge_sort30DeviceMergeSortBlockSortKernelINS2_10policy_hubIN6thrust24THRUST_300001_SM_1000_NS6detail15normal_iteratorINS6_10device_ptrI4CellEEEEE9Policy600ESC_PNS0_8NullTypeESC_SG_j24CompareByCoordsLowerOnlySA_SF_EEvbT0_T1_T2_T3_T4_PT6_PT7_T5_NS1_7vsmem_tEE19static_temp_storage+15360], %r134;
$L__BB7_76:
	ld.param.u64 	%rd1859, [_ZN3cub18CUB_300001_SM_10006detail10merge_sort30DeviceMergeSortBlockSortKernelINS2_10policy_hubIN6thrust24THRUST_300001_SM_1000_NS6detail15normal_iteratorINS6_10device_ptrI4CellEEEEE9Policy600ESC_PNS0_8NullTypeESC_SG_j24CompareByCoordsLowerOnlySA_SF_EEvbT0_T1_T2_T3_T4_PT6_PT7_T5_NS1_7vsmem_tE_param_6];
	bar.sync 	0;
	ld.volatile.shared.u32 	%r340, [_ZZN3cub18CUB_300001_SM_10006detail10merge_sort30DeviceMergeSortBlockSortKernelINS2_10policy_hubIN6thrust24THRUST_300001_SM_1000_NS6detail15normal_iteratorINS6_10device_ptrI4CellEEEEE9Policy600ESC_PNS0_8NullTypeESC_SG_j24CompareByCoordsLowerOnlySA_SF_EEvbT0_T1_T2_T3_T4_PT6_PT7_T5_NS1_7vsmem_tEE19static_temp_storage+15360];
	setp.ge.s32 	%p49, %r142, %r340;
	cvt.u64.u32 	%rd993, %r142;
	add.s64 	%rd994, %rd993, %rd4;
	cvta.to.global.u64 	%rd995, %rd1859;
	mad.lo.s64 	%rd7, %rd994, 20, %rd995;
	@%p49 bra 	$L__BB7_78;
	st.global.u32 	[%rd7], %r327;
	st.global.u32 	[%rd7+4], %r328;
	st.global.u32 	[%rd7+8], %r329;
	st.global.u32 	[%rd7+12], %r330;
	st.global.f32 	[%rd7+16], %f66;
$L__BB7_78:
	setp.ge.s32 	%p50, %r151, %r340;
	@%p50 bra 	$L__BB7_80;
	st.global.u32 	[%rd7+640], %r331;
	st.global.u32 	[%rd7+644], %r332;
	st.global.u32 	[%rd7+648], %r333;
	st.global.u32 	[%rd7+652], %r334;
	st.global.f32 	[%rd7+656], %f67;
$L__BB7_80:
	setp.ge.s32 	%p51, %r160, %r340;
	@%p51 bra 	$L__BB7_82;
	st.global.u32 	[%rd7+1280], %r335;
	st.global.u32 	[%rd7+1284], %r336;
	st.global.u32 	[%rd7+1288], %r337;
	st.global.u32 	[%rd7+1292], %r338;
	st.global.f32 	[%rd7+1296], %f68;
$L__BB7_82:
	ret;

}
	// .globl	_ZN3cub18CUB_300001_SM_10006detail10merge_sort30DeviceMergeSortPartitionKernelIN6thrust24THRUST_300001_SM_1000_NS6detail15normal_iteratorINS5_10device_ptrI4CellEEEEj24CompareByCoordsLowerOnlyS9_EEvbT_PT2_T0_SG_PSG_T1_SG_i
.visible .entry _ZN3cub18CUB_300001_SM_10006detail10merge_sort30DeviceMergeSortPartitionKernelIN6thrust24THRUST_300001_SM_1000_NS6detail15normal_iteratorINS5_10device_ptrI4CellEEEEj24CompareByCoordsLowerOnlyS9_EEvbT_PT2_T0_SG_PSG_T1_SG_i(
	.param .u8 _ZN3cub18CUB_300001_SM_10006detail10merge_sort30DeviceMergeSortPartitionKernelIN6thrust24THRUST_300001_SM_1000_NS6detail15normal_iteratorINS5_10device_ptrI4CellEEEEj24CompareByCoordsLowerOnlyS9_EEvbT_PT2_T0_SG_PSG_T1_SG_i_param_0,
	.param .align 8 .b8 _ZN3cub18CUB_300001_SM_10006detail10merge_sort30DeviceMergeSortPartitionKernelIN6thrust24THRUST_300001_SM_1000_NS6detail15normal_iteratorINS5_10device_ptrI4CellEEEEj24CompareByCoordsLowerOnlyS9_EEvbT_PT2_T0_SG_PSG_T1_SG_i_param_1[8],
	.param .u64 .ptr .align 1 _ZN3cub18CUB_300001_SM_10006detail10merge_sort30DeviceMergeSortPartitionKernelIN6thrust24THRUST_300001_SM_1000_NS6detail15normal_iteratorINS5_10device_ptrI4CellEEEEj24CompareByCoordsLowerOnlyS9_EEvbT_PT2_T0_SG_PSG_T1_SG_i_param_2,
	.param .u32 _ZN3cub18CUB_300001_SM_10006detail10merge_sort30DeviceMergeSortPartitionKernelIN6thrust24THRUST_300001_SM_1000_NS6detail15normal_iteratorINS5_10device_ptrI4CellEEEEj24CompareByCoordsLowerOnlyS9_EEvbT_PT2_T0_SG_PSG_T1_SG_i_param_3,
	.param .u32 _ZN3cub18CUB_300001_SM_10006detail10merge_sort30DeviceMergeSortPartitionKernelIN6thrust24THRUST_300001_SM_1000_NS6detail15normal_iteratorINS5_10device_ptrI4CellEEEEj24CompareByCoordsLowerOnlyS9_EEvbT_PT2_T0_SG_PSG_T1_SG_i_param_4,
	.param .u64 .ptr .align 1 _ZN3cub18CUB_300001_SM_10006detail10merge_sort30DeviceMergeSortPartitionKernelIN6thrust24THRUST_300001_SM_1000_NS6detail15normal_iteratorINS5_10device_ptrI4CellEEEEj24CompareByCoordsLowerOnlyS9_EEvbT_PT2_T0_SG_PSG_T1_SG_i_param_5,
	.param .align 4 .b8 _ZN3cub18CUB_300001_SM_10006detail10merge_sort30DeviceMergeSortPartitionKernelIN6thrust24THRUST_300001_SM_1000_NS6detail15normal_iteratorINS5_10device_ptrI4CellEEEEj24CompareByCoordsLowerOnlyS9_EEvbT_PT2_T0_SG_PSG_T1_SG_i_param_6[12],
	.param .u32 _ZN3cub18CUB_300001_SM_10006detail10merge_sort30DeviceMergeSortPartitionKernelIN6thrust24THRUST_300001_SM_1000_NS6detail15normal_iteratorINS5_10device_ptrI4CellEEEEj24CompareByCoordsLowerOnlyS9_EEvbT_PT2_T0_SG_PSG_T1_SG_i_param_7,
	.param .u32 _ZN3cub18CUB_300001_SM_10006detail10merge_sort30DeviceMergeSortPartitionKernelIN6thrust24THRUST_300001_SM_1000_NS6detail15normal_iteratorINS5_10device_ptrI4CellEEEEj24CompareByCoordsLowerOnlyS9_EEvbT_PT2_T0_SG_PSG_T1_SG_i_param_8
)
{
	.reg .pred 	%p<10>;
	.reg .b16 	%rs<2>;
	.reg .b32 	%r<96>;
	.reg .b64 	%rd<272>;

	ld.param.u32 	%r27, [_ZN3cub18CUB_300001_SM_10006detail10merge_sort30DeviceMergeSortPartitionKernelIN6thrust24THRUST_300001_SM_1000_NS6detail15normal_iteratorINS5_10device_ptrI4CellEEEEj24CompareByCoordsLowerOnlyS9_EEvbT_PT2_T0_SG_PSG_T1_SG_i_param_6+8];
	ld.param.u32 	%r26, [_ZN3cub18CUB_300001_SM_10006detail10merge_sort30DeviceMergeSortPartitionKernelIN6thrust24THRUST_300001_SM_1000_NS6detail15normal_iteratorINS5_10device_ptrI4CellEEEEj24CompareByCoordsLowerOnlyS9_EEvbT_PT2_T0_SG_PSG_T1_SG_i_param_6+4];
	ld.param.u32 	%r25, [_ZN3cub18CUB_300001_SM_10006detail10merge_sort30DeviceMergeSortPartitionKernelIN6thrust24THRUST_300001_SM_1000_NS6detail15normal_iteratorINS5_10device_ptrI4CellEEEEj24CompareByCoordsLowerOnlyS9_EEvbT_PT2_T0_SG_PSG_T1_SG_i_param_6];
	ld.param.u64 	%rd9, [_ZN3cub18CUB_300001_SM_10006detail10merge_sort30DeviceMergeSortPartitionKernelIN6thrust24THRUST_300001_SM_1000_NS6detail15normal_iteratorINS5_10device_ptrI4CellEEEEj24CompareByCoordsLowerOnlyS9_EEvbT_PT2_T0_SG_PSG_T1_SG_i_param_1];
	ld.param.s8 	%rs1, [_ZN3cub18CUB_300001_SM_10006detail10merge_sort30DeviceMergeSortPartitionKernelIN6thrust24THRUST_300001_SM_1000_NS6detail15normal_iteratorINS5_10device_ptrI4CellEEEEj24CompareByCoordsLowerOnlyS9_EEvbT_PT2_T0_SG_PSG_T1_SG_i_param_0];
	ld.param.u64 	%rd10, [_ZN3cub18CUB_300001_SM_10006detail10merge_sort30DeviceMergeSortPartitionKernelIN6thrust24THRUST_300001_SM_1000_NS6detail15normal_iteratorINS5_10device_ptrI4CellEEEEj24CompareByCoordsLowerOnlyS9_EEvbT_PT2_T0_SG_PSG_T1_SG_i_param_2];
	ld.param.u32 	%r23, [_ZN3cub18CUB_300001_SM_10006detail10merge_sort30DeviceMergeSortPartitionKernelIN6thrust24THRUST_300001_SM_1000_NS6detail15normal_iteratorINS5_10device_ptrI4CellEEEEj24CompareByCoordsLowerOnlyS9_EEvbT_PT2_T0_SG_PSG_T1_SG_i_param_3];
	ld.param.u32 	%r24, [_ZN3cub18CUB_300001_SM_10006detail10merge_sort30DeviceMergeSortPartitionKernelIN6thrust24THRUST_300001_SM_1000_NS6detail15normal_iteratorINS5_10device_ptrI4CellEEEEj24CompareByCoordsLowerOnlyS9_EEvbT_PT2_T0_SG_PSG_T1_SG_i_param_4];
	ld.param.u64 	%rd11, [_ZN3cub18CUB_300001_SM_10006detail10merge_sort30DeviceMergeSortPartitionKernelIN6thrust24THRUST_300001_SM_1000_NS6detail15normal_iteratorINS5_10device_ptrI4CellEEEEj24CompareByCoordsLowerOnlyS9_EEvbT_PT2_T0_SG_PSG_T1_SG_i_param_5];
	ld.param.u32 	%r28, [_ZN3cub18CUB_300001_SM_10006detail10merge_sort30DeviceMergeSortPartitionKernelIN6thrust24THRUST_300001_SM_1000_NS6detail15normal_iteratorINS5_10device_ptrI4CellEEEEj24CompareByCoordsLowerOnlyS9_EEvbT_PT2_T0_SG_PSG_T1_SG_i_param_7];
	ld.param.u32 	%r29, [_ZN3cub18CUB_300001_SM_10006detail10merge_sort30DeviceMergeSortPartitionKernelIN6thrust24THRUST_300001_SM_1000_NS6detail15normal_iteratorINS5_10device_ptrI4CellEEEEj24CompareByCoordsLowerOnlyS9_EEvbT_PT2_T0_SG_PSG_T1_SG_i_param_8];
	cvta.to.global.u64 	%rd1, %rd11;
	mov.u32 	%r30, %ntid.x;
	mov.u32 	%r31, %ctaid.x;
	mov.u32 	%r32, %tid.x;
	mad.lo.s32 	%r1, %r30, %r31, %r32;
	setp.ge.u32 	%p1, %r1, %r24;
	@%p1 bra 	$L__BB8_11;
	shr.u32 	%r33, %r28, 1;
	add.s32 	%r5, %r28, -1;
	neg.s32 	%r34, %r28;
	and.b32  	%r35, %r1, %r34;
	mul.lo.s32 	%r36, %r29, %r35;
	mul.lo.s32 	%r37, %r29, %r33;
	min.u32 	%r6, %r36, %r23;
	not.b32 	%r38, %r36;
	min.u32 	%r39, %r37, %r38;
	add.s32 	%r40, %r39, %r36;
	min.u32 	%r7, %r40, %r23;
	not.b32 	%r41, %r7;
	min.u32 	%r42, %r37, %r41;
	add.s32 	%r43, %r42, %r7;
	min.u32 	%r8, %r43, %r23;
	// begin inline asm
	griddepcontrol.wait;
	// end inline asm
	add.s32 	%r44, %r1, 1;
	setp.ne.s32 	%p2, %r44, %r24;
	@%p2 bra 	$L__BB8_3;
	mul.wide.u32 	%rd270, %r1, 4;
	add.s64 	%rd271, %rd1, %rd270;
	st.global.u32 	[%rd271], %r7;
	bra.uni 	$L__BB8_11;
$L__BB8_3:
	sub.s32 	%r45, %r8, %r6;
	and.b32  	%r46, %r5, %r1;
	mul.lo.s32 	%r47, %r46, %r29;
	min.u32 	%r9, %r47, %r45;
	setp.eq.s16 	%p3, %rs1, 0;
	@%p3 bra 	$L__BB8_7;
	sub.s32 	%r48, %r7, %r6;
	sub.s32 	%r49, %r8, %r7;
	max.u32 	%r50, %r9, %r49;
	sub.s32 	%r95, %r50, %r49;
	min.u32 	%r91, %r48, %r9;
	setp.ge.u32 	%p4, %r95, %r91;
	@%p4 bra 	$L__BB8_10;
	cvta.to.global.u64 	%rd3, %rd9;
	cvt.u64.u32 	%rd4, %r7;
	cvt.u64.u32 	%rd5, %r6;
$L__BB8_6:
	sub.s32 	%r51, %r91, %r95;
	shr.u32 	%r52, %r51, 1;
	add.s32 	%r53, %r52, %r95;
	cvt.u64.u32 	%rd12, %r53;
	add.s64 	%rd13, %rd12, %rd5;
	mad.lo.s64 	%rd14, %rd13, 20, %rd3;
	ld.global.u32 	%r54, [%rd14];
	ld.global.u32 	%r55, [%rd14+4];
	ld.global.u32 	%r56, [%rd14+8];
	not.b32 	%r57, %r53;
	add.s32 	%r58, %r9, %r57;
	cvt.u64.u32 	%rd15, %r58;
	add.s64 	%rd16, %rd15, %rd4;
	mad.lo.s64 	%rd17, %rd16, 20, %rd3;
	ld.global.u32 	%r59, [%rd17];
	ld.global.u32 	%r60, [%rd17+4];
	ld.global.u32 	%r61, [%rd17+8];
	sub.s32 	%r62, %r59, %r25;
	sub.s32 	%r63, %r60, %r26;
	sub.s32 	%r64, %r61, %r27;
	cvt.u64.u32 	%rd18, %r64;
	shl.b64 	%rd19, %rd18, 32;
	or.b64  	%rd20, %rd19, %rd18;
	and.b64  	%rd21, %rd20, 8725724278095871;
	mul.wide.u32 	%rd22, %r64, 65536;
	and.b64  	%rd23, %rd22, 4294901760;
	or.b64  	%rd24, %rd23, %rd21;
	and.b64  	%rd25, %rd24, 8725728556220671;
	shl.b64 	%rd26, %rd24, 8;
	and.b64  	%rd27, %rd26, 2233786510392491776;
	or.b64  	%rd28, %rd27, %rd25;
	and.b64  	%rd29, %rd28, 1157144660301377551;
	shl.b64 	%rd30, %rd28, 4;
	and.b64  	%rd31, %rd30, 67570491112489200;
	or.b64  	%rd32, %rd31, %rd29;
	shl.b64 	%rd33, %rd32, 4;
	and.b64  	%rd34, %rd33, 585610922974906400;
	shl.b64 	%rd35, %rd32, 2;
	and.b64  	%rd36, %rd35, 4684887383799251204;
	or.b64  	%rd37, %rd34, %rd36;
	cvt.u64.u32 	%rd38, %r63;
	shl.b64 	%rd39, %rd38, 32;
	or.b64  	%rd40, %rd39, %rd38;
	and.b64  	%rd41, %rd40, 8725724278095871;
	mul.wide.u32 	%rd42, %r63, 65536;
	and.b64  	%rd43, %rd42, 4294901760;
	or.b64  	%rd44, %rd43, %rd41;
	and.b64  	%rd45, %rd44, 8725728556220671;
	shl.b64 	%rd46, %rd44, 8;
	and.b64  	%rd47, %rd46, 2233786510392491776;
	or.b64  	%rd48, %rd47, %rd45;
	and.b64  	%rd49, %rd48, 1157144660301377551;
	shl.b64 	%rd50, %rd48, 4;
	and.b64  	%rd51, %rd50, 67570491112489200;
	or.b64  	%rd52, %rd51, %rd49;
	shl.b64 	%rd53, %rd52, 3;
	and.b64  	%rd54, %rd53, 292805461487453200;
	shl.b64 	%rd55, %rd52, 1;
	and.b64  	%rd56, %rd55, 2342443691899625602;
	or.b64  	%rd57, %rd54, %rd56;
	cvt.u64.u32 	%rd58, %r62;
	shl.b64 	%rd59, %rd58, 32;
	or.b64  	%rd60, %rd59, %rd58;
	and.b64  	%rd61, %rd60, 8725724278095871;
	mul.wide.u32 	%rd62, %r62, 65536;
	and.b64  	%rd63, %rd62, 4294901760;
	or.b64  	%rd64, %rd63, %rd61;
	and.b64  	%rd65, %rd64, 8725728556220671;
	shl.b64 	%rd66, %rd64, 8;
	and.b64  	%rd67, %rd66, 2233786510392491776;
	or.b64  	%rd68, %rd67, %rd65;
	and.b64  	%rd69, %rd68, 1157144660301377551;
	shl.b64 	%rd70, %rd68, 4;
	and.b64  	%rd71, %rd70, 67570491112489200;
	or.b64  	%rd72, %rd71, %rd69;
	and.b64  	%rd73, %rd72, 1171221845949812801;
	shl.b64 	%rd74, %rd72, 2;
	and.b64  	%rd75, %rd74, 146402730743726600;
	or.b64  	%rd76, %rd75, %rd73;
	or.b64  	%rd77, %rd57, %rd76;
	or.b64  	%rd78, %rd77, %rd37;
	sub.s32 	%r65, %r54, %r25;
	sub.s32 	%r66, %r55, %r26;
	sub.s32 	%r67, %r56, %r27;
	cvt.u64.u32 	%rd79, %r67;
	shl.b64 	%rd80, %rd79, 32;
	or.b64  	%rd81, %rd80, %rd79;
	and.b64  	%rd82, %rd81, 8725724278095871;
	mul.wide.u32 	%rd83, %r67, 65536;
	and.b64  	%rd84, %rd83, 4294901760;
	or.b64  	%rd85, %rd84, %rd82;
	and.b64  	%rd86, %rd85, 8725728556220671;
	shl.b64 	%rd87, %rd85, 8;
	and.b64  	%rd88, %rd87, 2233786510392491776;
	or.b64  	%rd89, %rd88, %rd86;
	and.b64  	%rd90, %rd89, 1157144660301377551;
	shl.b64 	%rd91, %rd89, 4;
	and.b64  	%rd92, %rd91, 67570491112489200;
	or.b64  	%rd93, %rd92, %rd90;
	shl.b64 	%rd94, %rd93, 4;
	and.b64  	%rd95, %rd94, 585610922974906400;
	shl.b64 	%rd96, %rd93, 2;
	and.b64  	%rd97, %rd96, 4684887383799251204;
	or.b64  	%rd98, %rd95, %rd97;
	cvt.u64.u32 	%rd99, %r66;
	shl.b64 	%rd100, %rd99, 32;
	or.b64  	%rd101, %rd100, %rd99;
	and.b64  	%rd102, %rd101, 8725724278095871;
	mul.wide.u32 	%rd103, %r66, 65536;
	and.b64  	%rd104, %rd103, 4294901760;
	or.b64  	%rd105, %rd104, %rd102;
	and.b64  	%rd106, %rd105, 8725728556220671;
	shl.b64 	%rd107, %rd105, 8;
	and.b64  	%rd108, %rd107, 2233786510392491776;
	or.b64  	%rd109, %rd108, %rd106;
	and.b64  	%rd110, %rd109, 1157144660301377551;
	shl.b64 	%rd111, %rd109, 4;
	and.b64  	%rd112, %rd111, 67570491112489200;
	or.b64  	%rd113, %rd112, %rd110;
	shl.b64 	%rd114, %rd113, 3;
	and.b64  	%rd115, %rd114, 292805461487453200;
	shl.b64 	%rd116, %rd113, 1;
	and.b64  	%rd117, %rd116, 2342443691899625602;
	or.b64  	%rd118, %rd115, %rd117;
	cvt.u64.u32 	%rd119, %r65;
	shl.b64 	%rd120, %rd119, 32;
	or.b64  	%rd121, %rd120, %rd119;
	and.b64  	%rd122, %rd121, 8725724278095871;
	mul.wide.u32 	%rd123, %r65, 65536;
	and.b64  	%rd124, %rd123, 4294901760;
	or.b64  	%rd125, %rd124, %rd122;
	and.b64  	%rd126, %rd125, 8725728556220671;
	shl.b64 	%rd127, %rd125, 8;
	and.b64  	%rd128, %rd127, 2233786510392491776;
	or.b64  	%rd129, %rd128, %rd126;
	and.b64  	%rd130, %rd129, 1157144660301377551;
	shl.b64 	%rd131, %rd129, 4;
	and.b64  	%rd132, %rd131, 67570491112489200;
	or.b64  	%rd133, %rd132, %rd130;
	and.b64  	%rd134, %rd133, 1171221845949812801;
	shl.b64 	%rd135, %rd133, 2;
	and.b64  	%rd136, %rd135, 146402730743726600;
	or.b64  	%rd137, %rd136, %rd134;
	or.b64  	%rd138, %rd118, %rd137;
	or.b64  	%rd139, %rd138, %rd98;
	setp.lt.u64 	%p5, %rd78, %rd139;
	add.s32 	%r68, %r53, 1;
	selp.b32 	%r95, %r95, %r68, %p5;
	selp.b32 	%r91, %r53, %r91, %p5;
	setp.lt.u32 	%p6, %r95, %r91;
	@%p6 bra 	$L__BB8_6;
	bra.uni 	$L__BB8_10;
$L__BB8_7:
	sub.s32 	%r69, %r7, %r6;
	sub.s32 	%r70, %r8, %r7;
	max.u32 	%r71, %r9, %r70;
	sub.s32 	%r95, %r71, %r70;
	min.u32 	%r93, %r69, %r9;
	setp.ge.u32 	%p7, %r95, %r93;
	@%p7 bra 	$L__BB8_10;
	cvta.to.global.u64 	%rd6, %rd10;
	cvt.u64.u32 	%rd7, %r7;
	cvt.u64.u32 	%rd8, %r6;
$L__BB8_9:
	sub.s32 	%r72, %r93, %r95;
	shr.u32 	%r73, %r72, 1;
	add.s32 	%r74, %r73, %r95;
	cvt.u64.u32 	%rd140, %r74;
	add.s64 	%rd141, %rd140, %rd8;
	mad.lo.s64 	%rd142, %rd141, 20, %rd6;
	ld.global.u32 	%r75, [%rd142];
	ld.global.u32 	%r76, [%rd142+4];
	ld.global.u32 	%r77, [%rd142+8];
	not.b32 	%r78, %r74;
	add.s32 	%r79, %r9, %r78;
	cvt.u64.u32 	%rd143, %r79;
	add.s64 	%rd144, %rd143, %rd7;
	mad.lo.s64 	%rd145, %rd144, 20, %rd6;
	ld.global.u32 	%r80, [%rd145];
	ld.global.u32 	%r81, [%rd145+4];
	ld.global.u32 	%r82, [%rd145+8];
	sub.s32 	%r83, %r80, %r25;
	sub.s32 	%r84, %r81, %r26;
	sub.s32 	%r85, %r82, %r27;
	cvt.u64.u32 	%rd146, %r85;
	shl.b64 	%rd147, %rd146, 32;
	or.b64  	%rd148, %rd147, %rd146;
	and.b64  	%rd149, %rd148, 8725724278095871;
	mul.wide.u32 	%rd150, %r85, 65536;
	and.b64  	%rd151, %rd150, 4294901760;
	or.b64  	%rd152, %rd151, %rd149;
	and.b64  	%rd153, %rd152, 8725728556220671;
	shl.b64 	%rd154, %rd152, 8;
	and.b64  	%rd155, %rd154, 2233786510392491776;
	or.b64  	%rd156, %rd155, %rd153;
	and.b64  	%rd157, %rd156, 1157144660301377551;
	shl.b64 	%rd158, %rd156, 4;
	and.b64  	%rd159, %rd158, 67570491112489200;
	or.b64  	%rd160, %rd159, %rd157;
	shl.b64 	%rd161, %rd160, 4;
	and.b64  	%rd162, %rd161, 585610922974906400;
	shl.b64 	%rd163, %rd160, 2;
	and.b64  	%rd164, %rd163, 4684887383799251204;
	or.b64  	%rd165, %rd162, %rd164;
	cvt.u64.u32 	%rd166, %r84;
	shl.b64 	%rd167, %rd166, 32;
	or.b64  	%rd168, %rd167, %rd166;
	and.b64  	%rd169, %rd168, 8725724278095871;
	mul.wide.u32 	%rd170, %r84, 65536;
	and.b64  	%rd171, %rd170, 4294901760;
	or.b64  	%rd172, %rd171, %rd169;
	and.b64  	%rd173, %rd172, 8725728556220671;
	shl.b64 	%rd174, %rd172, 8;
	and.b64  	%rd175, %rd174, 2233786510392491776;
	or.b64  	%rd176, %rd175, %rd173;
	and.b64  	%rd177, %rd176, 1157144660301377551;
	shl.b64 	%rd178, %rd176, 4;
	and.b64  	%rd179, %rd178, 67570491112489200;
	or.b64  	%rd180, %rd179, %rd177;
	shl.b64 	%rd181, %rd180, 3;
	and.b64  	%rd182, %rd181, 292805461487453200;
	shl.b64 	%rd183, %rd180, 1;
	and.b64  	%rd184, %rd183, 2342443691899625602;
	or.b64  	%rd185, %rd182, %rd184;
	cvt.u64.u32 	%rd186, %r83;
	shl.b64 	%rd187, %rd186, 32;
	or.b64  	%rd188, %rd187, %rd186;
	and.b64  	%rd189, %rd188, 8725724278095871;
	mul.wide.u32 	%rd190, %r83, 65536;
	and.b64  	%rd191, %rd190, 4294901760;
	or.b64  	%rd192, %rd191, %rd189;
	and.b64  	%rd193, %rd192, 8725728556220671;
	shl.b64 	%rd194, %rd192, 8;
	and.b64  	%rd195, %rd194, 2233786510392491776;
	or.b64  	%rd196, %rd195, %rd193;
	and.b64  	%rd197, %rd196, 1157144660301377551;
	shl.b64 	%rd198, %rd196, 4;
	and.b64  	%rd199, %rd198, 67570491112489200;
	or.b64  	%rd200, %rd199, %rd197;
	and.b64  	%rd201, %rd200, 1171221845949812801;
	shl.b64 	%rd202, %rd200, 2;
	and.b64  	%rd203, %rd202, 146402730743726600;
	or.b64  	%rd204, %rd203, %rd201;
	or.b64  	%rd205, %rd185, %rd204;
	or.b64  	%rd206, %rd205, %rd165;
	sub.s32 	%r86, %r75, %r25;
	sub.s32 	%r87, %r76, %r26;
	sub.s32 	%r88, %r77, %r27;
	cvt.u64.u32 	%rd207, %r88;
	shl.b64 	%rd208, %rd207, 32;
	or.b64  	%rd209, %rd208, %rd207;
	and.b64  	%rd210, %rd209, 8725724278095871;
	mul.wide.u32 	%rd211, %r88, 65536;
	and.b64  	%rd212, %rd211, 4294901760;
	or.b64  	%rd213, %rd212, %rd210;
	and.b64  	%rd214, %rd213, 8725728556220671;
	shl.b64 	%rd215, %rd213, 8;
	and.b64  	%rd216, %rd215, 2233786510392491776;
	or.b64  	%rd217, %rd216, %rd214;
	and.b64  	%rd218, %rd217, 1157144660301377551;
	shl.b64 	%rd219, %rd217, 4;
	and.b64  	%rd220, %rd219, 67570491112489200;
	or.b64  	%rd221, %rd220, %rd218;
	shl.b64 	%rd222, %rd221, 4;
	and.b64  	%rd223, %rd222, 585610922974906400;
	shl.b64 	%rd224, %rd221, 2;
	and.b64  	%rd225, %rd224, 4684887383799251204;
	or.b64  	%rd226, %rd223, %rd225;
	cvt.u64.u32 	%rd227, %r87;
	shl.b64 	%rd228, %rd227, 32;
	or.b64  	%rd229, %rd228, %rd227;
	and.b64  	%rd230, %rd229, 8725724278095871;
	mul.wide.u32 	%rd231, %r87, 65536;
	and.b64  	%rd232, %rd231, 4294901760;
	or.b64  	%rd233, %rd232, %rd230;
	and.b64  	%rd234, %rd233, 8725728556220671;
	shl.b64 	%rd235, %rd233, 8;
	and.b64  	%rd236, %rd235, 2233786510392491776;
	or.b64  	%rd237, %rd236, %rd234;
	and.b64  	%rd238, %rd237, 1157144660301377551;
	shl.b64 	%rd239, %rd237, 4;
	and.b64  	%rd240, %rd239, 67570491112489200;
	or.b64  	%rd241, %rd240, %rd238;
	shl.b64 	%rd242, %rd241, 3;
	and.b64  	%rd243, %rd242, 292805461487453200;
	shl.b64 	%rd244, %rd241, 1;
	and.b64  	%rd245, %rd244, 2342443691899625602;
	or.b64  	%rd246, %rd243, %rd245;
	cvt.u64.u32 	%rd247, %r86;
	shl.b64 	%rd248, %rd247, 32;
	or.b64  	%rd249, %rd248, %rd247;
	and.b64  	%rd250, %rd249, 8725724278095871;
	mul.wide.u32 	%rd251, %r86, 65536;
	and.b64  	%rd252, %rd251, 4294901760;
	or.b64  	%rd253, %rd252, %rd250;
	and.b64  	%rd254, %rd253, 8725728556220671;
	shl.b64 	%rd255, %rd253, 8;
	and.b64  	%rd256, %rd255, 2233786510392491776;
	or.b64  	%rd257, %rd256, %rd254;
	and.b64  	%rd258, %rd257, 1157144660301377551;
	shl.b64 	%rd259, %rd257, 4;
	and.b64  	%rd260, %rd259, 67570491112489200;
	or.b64  	%rd261, %rd260, %rd258;
	and.b64  	%rd262, %rd261, 1171221845949812801;
	shl.b64 	%rd263, %rd261, 2;
	and.b64  	%rd264, %rd263, 146402730743726600;
	or.b64  	%rd265, %rd264, %rd262;
	or.b64  	%rd266, %rd246, %rd265;
	or.b64  	%rd267, %rd266, %rd226;
	setp.lt.u64 	%p8, %rd206, %rd267;
	add.s32 	%r89, %r74, 1;
	selp.b32 	%r95, %r95, %r89, %p8;
	selp.b32 	%r93, %r74, %r93, %p8;
	setp.lt.u32 	%p9, %r95, %r93;
	@%p9 bra 	$L__BB8_9;
$L__BB8_10:
	add.s32 	%r90, %r95, %r6;
	mul.wide.u32 	%rd268, %r1, 4;
	add.s64 	%rd269, %rd1, %rd268;
	st.global.u32 	[%rd269], %r90;
$L__BB8_11:
	ret;

}
	// .globl	_ZN3cub18CUB_300001_SM_10006detail10merge_sort26DeviceMergeSortMergeKernelINS2_10policy_hubIN6thrust24THRUST_300001_SM_1000_NS6detail15normal_iteratorINS6_10device_ptrI4CellEEEEE9Policy600ESC_PNS0_8NullTypeESC_SG_j24CompareByCoordsLowerOnlySA_SF_EEvbT2_T3_T4_PT6_PT7_T5_PSK_SK_NS1_7vsmem_tE
.visible .entry _ZN3cub18CUB_300001_SM_10006detail10merge_sort26DeviceMergeSortMergeKernelINS2_10policy_hubIN6thrust24THRUST_300001_SM_1000_NS6detail15normal_iteratorINS6_10device_ptrI4CellEEEEE9Policy600ESC_PNS0_8NullTypeESC_SG_j24CompareByCoordsLowerOnlySA_SF_EEvbT2_T3_T4_PT6_PT7_T5_PSK_SK_NS1_7vsmem_tE(
	.param .u8 _ZN3cub18CUB_300001_SM_10006detail10merge_sort26DeviceMergeSortMergeKernelINS2_10policy_hubIN6thrust24THRUST_300001_SM_1000_NS6detail15normal_iteratorINS6_10device_ptrI4CellEEEEE9Policy600ESC_PNS0_8NullTypeESC_SG_j24CompareByCoordsLowerOnlySA_SF_EEvbT2_T3_T4_PT6_PT7_T5_PSK_SK_NS1_7vsmem_tE_param_0,
	.param .align 8 .b8 _ZN3cub18CUB_300001_SM_10006detail10merge_sort26DeviceMergeSortMergeKernelINS2_10policy_hubIN6thrust24THRUST_300001_SM_1000_NS6detail15normal_iteratorINS6_10device_ptrI4CellEEEEE9Policy600ESC_PNS0_8NullTypeESC_SG_j24CompareByCoordsLowerOnlySA_SF_EEvbT2_T3_T4_PT6_PT7_T5_PSK_SK_NS1_7vsmem_tE_param_1[8],
	.param .u64 .ptr .align 1 _ZN3cub18CUB_300001_SM_10006detail10merge_sort26DeviceMergeSortMergeKernelINS2_10policy_hubIN6thrust24THRUST_300001_SM_1000_NS6detail15normal_iteratorINS6_10device_ptrI4CellEEEEE9Policy600ESC_PNS0_8NullTypeESC_SG_j24CompareByCoordsLowerOnlySA_SF_EEvbT2_T3_T4_PT6_PT7_T5_PSK_SK_NS1_7vsmem_tE_param_2,
	.param .u32 _ZN3cub18CUB_300001_SM_10006detail10merge_sort26DeviceMergeSortMergeKernelINS2_10policy_hubIN6thrust24THRUST_300001_SM_1000_NS6detail15normal_iteratorINS6_10device_ptrI4CellEEEEE9Policy600ESC_PNS0_8NullTypeESC_SG_j24CompareByCoordsLowerOnlySA_SF_EEvbT2_T3_T4_PT6_PT7_T5_PSK_SK_NS1_7vsmem_tE_param_3,
	.param .u64 .ptr .align 1 _ZN3cub18CUB_300001_SM_10006detail10merge_sort26DeviceMergeSortMergeKernelINS2_10policy_hubIN6thrust24THRUST_300001_SM_1000_NS6detail15normal_iteratorINS6_10device_ptrI4CellEEEEE9Policy600ESC_PNS0_8NullTypeESC_SG_j24CompareByCoordsLowerOnlySA_SF_EEvbT2_T3_T4_PT6_PT7_T5_PSK_SK_NS1_7vsmem_tE_param_4,
	.param .u64 .ptr .align 1 _ZN3cub18CUB_300001_SM_10006detail10merge_sort26DeviceMergeSortMergeKernelINS2_10policy_hubIN6thrust24THRUST_300001_SM_1000_NS6detail15normal_iteratorINS6_10device_ptrI4CellEEEEE9Policy600ESC_PNS0_8NullTypeESC_SG_j24CompareByCoordsLowerOnlySA_SF_EEvbT2_T3_T4_PT6_PT7_T5_PSK_SK_NS1_7vsmem_tE_param_5,
	.param .align 4 .b8 _ZN3cub18CUB_300001_SM_10006detail10merge_sort26DeviceMergeSortMergeKernelINS2_10policy_hubIN6thrust24THRUST_300001_SM_1000_NS6detail15normal_iteratorINS6_10device_ptrI4CellEEEEE9Policy600ESC_PNS0_8NullTypeESC_SG_j24CompareByCoordsLowerOnlySA_SF_EEvbT2_T3_T4_PT6_PT7_T5_PSK_SK_NS1_7vsmem_tE_param_6[12],
	.param .u64 .ptr .align 1 _ZN3cub18CUB_300001_SM_10006detail10merge_sort26DeviceMergeSortMergeKernelINS2_10policy_hubIN6thrust24THRUST_300001_SM_1000_NS6detail15normal_iteratorINS6_10device_ptrI4CellEEEEE9Policy600ESC_PNS0_8NullTypeESC_SG_j24CompareByCoordsLowerOnlySA_SF_EEvbT2_T3_T4_PT6_PT7_T5_PSK_SK_NS1_7vsmem_tE_param_7,
	.param .u32 _ZN3cub18CUB_300001_SM_10006detail10merge_sort26DeviceMergeSortMergeKernelINS2_10policy_hubIN6thrust24THRUST_300001_SM_1000_NS6detail15normal_iteratorINS6_10device_ptrI4CellEEEEE9Policy600ESC_PNS0_8NullTypeESC_SG_j24CompareByCoordsLowerOnlySA_SF_EEvbT2_T3_T4_PT6_PT7_T5_PSK_SK_NS1_7vsmem_tE_param_8,
	.param .align 8 .b8 _ZN3cub18CUB_300001_SM_10006detail10merge_sort26DeviceMergeSortMergeKernelINS2_10policy_hubIN6thrust24THRUST_300001_SM_1000_NS6detail15normal_iteratorINS6_10device_ptrI4CellEEEEE9Policy600ESC_PNS0_8NullTypeESC_SG_j24CompareByCoordsLowerOnlySA_SF_EEvbT2_T3_T4_PT6_PT7_T5_PSK_SK_NS1_7vsmem_tE_param_9[8]
)
.maxntid 256
{
	.reg .pred 	%p<88>;
	.reg .b16 	%rs<6>;
	.reg .b32 	%r<692>;
	.reg .b32 	%f<105>;
	.reg .b64 	%rd<1059>;
	// demoted variable
	.shared .align 16 .b8 _ZZN3cub18CUB_300001_SM_10006detail10merge_sort26DeviceMergeSortMergeKernelINS2_10policy_hubIN6thrust24THRUST_300001_SM_1000_NS6detail15normal_iteratorINS6_10device_ptrI4CellEEEEE9Policy600ESC_PNS0_8NullTypeESC_SG_j24CompareByCoordsLowerOnlySA_SF_EEvbT2_T3_T4_PT6_PT7_T5_PSK_SK_NS1_7vsmem_tEE19static_temp_storage[15392];
	ld.param.u32 	%r347, [_ZN3cub18CUB_300001_SM_10006detail10merge_sort26DeviceMergeSortMergeKernelINS2_10policy_hubIN6thrust24THRUST_300001_SM_1000_NS6detail15normal_iteratorINS6_10device_ptrI4CellEEEEE9Policy600ESC_PNS0_8NullTypeESC_SG_j24CompareByCoordsLowerOnlySA_SF_EEvbT2_T3_T4_PT6_PT7_T5_PSK_SK_NS1_7vsmem_tE_param_6+8];
	ld.param.u32 	%r346, [_ZN3cub18CUB_300001_SM_10006detail10merge_sort26DeviceMergeSortMergeKernelINS2_10policy_hubIN6thrust24THRUST_300001_SM_1000_NS6detail15normal_iteratorINS6_10device_ptrI4CellEEEEE9Policy600ESC_PNS0_8NullTypeESC_SG_j24CompareByCoordsLowerOnlySA_SF_EEvbT2_T3_T4_PT6_PT7_T5_PSK_SK_NS1_7vsmem_tE_param_6+4];
	ld.param.u32 	%r345, [_ZN3cub18CUB_300001_SM_10006detail10merge_sort26DeviceMergeSortMergeKernelINS2_10policy_hubIN6thrust24THRUST_300001_SM_1000_NS6detail15normal_iteratorINS6_10device_ptrI4CellEEEEE9Policy600ESC_PNS0_8NullTypeESC_SG_j24CompareByCoordsLowerOnlySA_SF_EEvbT2_T3_T4_PT6_PT7_T5_PSK_SK_NS1_7vsmem_tE_param_6];
	ld.param.u64 	%rd15, [_ZN3cub18CUB_300001_SM_10006detail10merge_sort26DeviceMergeSortMergeKernelINS2_10policy_hubIN6thrust24THRUST_300001_SM_1000_NS6detail15normal_iteratorINS6_10device_ptrI4CellEEEEE9Policy600ESC_PNS0_8NullTypeESC_SG_j24CompareByCoordsLowerOnlySA_SF_EEvbT2_T3_T4_PT6_PT7_T5_PSK_SK_NS1_7vsmem_tE_param_1];
	ld.param.u32 	%r344, [_ZN3cub18CUB_300001_SM_10006detail10merge_sort26DeviceMergeSortMergeKernelINS2_10policy_hubIN6thrust24THRUST_300001_SM_1000_NS6detail15normal_iteratorINS6_10device_ptrI4CellEEEEE9Policy600ESC_PNS0_8NullTypeESC_SG_j24CompareByCoordsLowerOnlySA_SF_EEvbT2_T3_T4_PT6_PT7_T5_PSK_SK_NS1_7vsmem_tE_param_3];
	ld.param.u64 	%rd14, [_ZN3cub18CUB_300001_SM_10006detail10merge_sort26DeviceMergeSortMergeKernelINS2_10policy_hubIN6thrust24THRUST_300001_SM_1000_NS6detail15normal_iteratorINS6_10device_ptrI4CellEEEEE9Policy600ESC_PNS0_8NullTypeESC_SG_j24CompareByCoordsLowerOnlySA_SF_EEvbT2_T3_T4_PT6_PT7_T5_PSK_SK_NS1_7vsmem_tE_param_4];
	ld.param.u64 	%rd16, [_ZN3cub18CUB_300001_SM_10006detail10merge_sort26DeviceMergeSortMergeKernelINS2_10policy_hubIN6thrust24THRUST_300001_SM_1000_NS6detail15normal_iteratorINS6_10device_ptrI4CellEEEEE9Policy600ESC_PNS0_8NullTypeESC_SG_j24CompareByCoordsLowerOnlySA_SF_EEvbT2_T3_T4_PT6_PT7_T5_PSK_SK_NS1_7vsmem_tE_param_7];
	ld.param.u32 	%r348, [_ZN3cub18CUB_300001_SM_10006detail10merge_sort26DeviceMergeSortMergeKernelINS2_10policy_hubIN6thrust24THRUST_300001_SM_1000_NS6detail15normal_iteratorINS6_10device_ptrI4CellEEEEE9Policy600ESC_PNS0_8NullTypeESC_SG_j24CompareByCoordsLowerOnlySA_SF_EEvbT2_T3_T4_PT6_PT7_T5_PSK_SK_NS1_7vsmem_tE_param_8];
	cvta.to.global.u64 	%rd1, %rd14;
	cvta.to.global.u64 	%rd2, %rd16;
	cvta.to.global.u64 	%rd3, %rd15;
	mov.u32 	%r2, %ctaid.x;
	mov.u32 	%r349, %nctaid.x;
	mov.u32 	%r3, %tid.x;
	add.s32 	%r350, %r349, -1;
	setp.ge.u32 	%p13, %r2, %r350;
	@%p13 bra 	$L__BB9_41;
	ld.param.s8 	%rs4, [_ZN3cub18CUB_300001_SM_10006detail10merge_sort26DeviceMergeSortMergeKernelINS2_10policy_hubIN6thrust24THRUST_300001_SM_1000_NS6detail15normal_iteratorINS6_10device_ptrI4CellEEEEE9Policy600ESC_PNS0_8NullTypeESC_SG_j24CompareByCoordsLowerOnlySA_SF_EEvbT2_T3_T4_PT6_PT7_T5_PSK_SK_NS1_7vsmem_tE_param_0];
	mul.wide.u32 	%rd536, %r2, 4;
	add.s64 	%rd537, %rd2, %rd536;
	ld.global.u32 	%r465, [%rd537];
	ld.global.u32 	%r466, [%rd537+4];
	shr.u32 	%r467, %r348, 1;
	neg.s32 	%r468, %r348;
	and.b32  	%r469, %r2, %r468;
	mul.lo.s32 	%r4, %r469, 768;
	mul.lo.s32 	%r5, %r467, 768;
	sub.s32 	%r470, %r2, %r469;
	mul.lo.s32 	%r471, %r470, 768;
	sub.s32 	%r6, %r465, %r4;
	sub.s32 	%r472, %r466, %r4;
	sub.s32 	%r473, %r344, %r4;
	max.u32 	%r474, %r473, %r5;
	sub.s32 	%r475, %r474, %r5;
	sub.s32 	%r476, %r471, %r6;
	min.u32 	%r7, %r476, %r475;
	max.u32 	%r477, %r471, -769;
	not.b32 	%r478, %r477;
	add.s32 	%r479, %r471, %r478;
	sub.s32 	%r480, %r479, %r472;
	or.b32  	%r481, %r2, %r468;
	setp.eq.s32 	%p55, %r481, -1;
	min.u32 	%r482, %r5, %r473;
	selp.b32 	%r483, %r482, %r472, %p55;
	selp.b32 	%r484, %r5, %r480, %p55;
	min.u32 	%r8, %r484, %r475;
	sub.s32 	%r9, %r483, %r6;
	// begin inline asm
	griddepcontrol.wait;
	// end inline asm
	setp.eq.s16 	%p56, %rs4, 0;
	@%p56 bra 	$L__BB9_11;
	cvt.u64.u32 	%rd538, %r4;
	cvt.u64.u32 	%rd539, %r6;
	add.s64 	%rd540, %rd539, %rd538;
	cvt.u64.u32 	%rd541, %r5;
	add.s64 	%rd542, %rd538, %rd541;
	cvt.u64.u32 	%rd543, %r7;
	add.s64 	%rd544, %rd542, %rd543;
	setp.ge.s32 	%p57, %r3, %r9;
	cvt.u64.u32 	%rd545, %r3;
	add.s64 	%rd546, %rd540, %rd545;
	mad.lo.s64 	%rd4, %rd546, 20, %rd3;
	sub.s32 	%r485, %r3, %r9;
	cvt.s64.s32 	%rd547, %r485;
	add.s64 	%rd548, %rd544, %rd547;
	mad.lo.s64 	%rd5, %rd548, 20, %rd3;
	@%p57 bra 	$L__BB9_4;
	ld.global.u32 	%r625, [%rd4];
	ld.global.u32 	%r624, [%rd4+4];
	ld.global.u32 	%r623, [%rd4+8];
	ld.global.u32 	%r622, [%rd4+12];
	ld.global.f32 	%f89, [%rd4+16];
	bra.uni 	$L__BB9_5;
$L__BB9_4:
	ld.global.u32 	%r625, [%rd5];
	ld.global.u32 	%r624, [%rd5+4];
	ld.global.u32 	%r623, [%rd5+8];
	ld.global.u32 	%r622, [%rd5+12];
	ld.global.f32 	%f89, [%rd5+16];
$L__BB9_5:
	add.s32 	%r486, %r3, 256;
	setp.lt.s32 	%p58, %r486, %r9;
	@%p58 bra 	$L__BB9_7;
	ld.global.u32 	%r621, [%rd5+5120];
	ld.global.u32 	%r620, [%rd5+5124];
	ld.global.u32 	%r619, [%rd5+5128];
	ld.global.u32 	%r618, [%rd5+5132];
	ld.global.f32 	%f88, [%rd5+5136];
	bra.uni 	$L__BB9_8;
$L__BB9_7:
	ld.global.u32 	%r621, [%rd4+5120];
	ld.global.u32 	%r620, [%rd4+5124];
	ld.global.u32 	%r619, [%rd4+5128];
	ld.global.u32 	%r618, [%rd4+5132];
	ld.global.f32 	%f88, [%rd4+5136];
$L__BB9_8:
	add.s32 	%r487, %r3, 512;
	setp.lt.s32 	%p59, %r487, %r9;
	@%p59 bra 	$L__BB9_10;
	ld.global.u32 	%r617, [%rd5+10240];
	ld.global.u32 	%r616, [%rd5+10244];
	ld.global.u32 	%r615, [%rd5+10248];
	ld.global.u32 	%r614, [%rd5+10252];
	ld.global.f32 	%f87, [%rd5+10256];
	bra.uni 	$L__BB9_20;
$L__BB9_10:
	ld.global.u32 	%r617, [%rd4+10240];
	ld.global.u32 	%r616, [%rd4+10244];
	ld.global.u32 	%r615, [%rd4+10248];
	ld.global.u32 	%r614, [%rd4+10252];
	ld.global.f32 	%f87, [%rd4+10256];
	bra.uni 	$L__BB9_20;
$L__BB9_11:
	cvt.u64.u32 	%rd549, %r4;
	cvt.u64.u32 	%rd550, %r6;
	add.s64 	%rd551, %rd550, %rd549;
	cvt.u64.u32 	%rd552, %r5;
	add.s64 	%rd553, %rd549, %rd552;
	cvt.u64.u32 	%rd554, %r7;
	add.s64 	%rd555, %rd553, %rd554;
	setp.ge.s32 	%p60, %r3, %r9;
	cvt.u64.u32 	%rd556, %r3;
	add.s64 	%rd557, %rd551, %rd556;
	mad.lo.s64 	%rd6, %rd557, 20, %rd1;
	sub.s32 	%r488, %r3, %r9;
	cvt.s64.s32 	%rd558, %r488;
	add.s64 	%rd559, %rd555, %rd558;
	mad.lo.s64 	%rd7, %rd559, 20, %rd1;
	@%p60 bra 	$L__BB9_13;
	ld.global.u32 	%r625, [%rd6];
	ld.global.u32 	%r624, [%rd6+4];
	ld.global.u32 	%r623, [%rd6+8];
	ld.global.u32 	%r622, [%rd6+12];
	ld.global.f32 	%f89, [%rd6+16];
	bra.uni 	$L__BB9_14;
$L__BB9_13:
	ld.global.u32 	%r625, [%rd7];
	ld.global.u32 	%r624, [%rd7+4];
	ld.global.u32 	%r623, [%rd7+8];
	ld.global.u32 	%r622, [%rd7+12];
	ld.global.f32 	%f89, [%rd7+16];
$L__BB9_14:
	add.s32 	%r489, %r3, 256;
	setp.lt.s32 	%p61, %r489, %r9;
	@%p61 bra 	$L__BB9_16;
	ld.global.u32 	%r621, [%rd7+5120];
	ld.global.u32 	%r620, [%rd7+5124];
	ld.global.u32 	%r619, [%rd7+5128];
	ld.global.u32 	%r618, [%rd7+5132];
	ld.global.f32 	%f88, [%rd7+5136];
	bra.uni 	$L__BB9_17;
$L__BB9_16:
	ld.global.u32 	%r621, [%rd6+5120];
	ld.global.u32 	%r620, [%rd6+5124];
	ld.global.u32 	%r619, [%rd6+5128];
	ld.global.u32 	%r618, [%rd6+5132];
	ld.global.f32 	%f88, [%rd6+5136];
$L__BB9_17:
	add.s32 	%r490, %r3, 512;
	setp.lt.s32 	%p62, %r490, %r9;
	@%p62 bra 	$L__BB9_19;
	ld.global.u32 	%r617, [%rd7+10240];
	ld.global.u32 	%r616, [%rd7+10244];
	ld.global.u32 	%r615, [%rd7+10248];
	ld.global.u32 	%r614, [%rd7+10252];
	ld.global.f32 	%f87, [%rd7+10256];
	bra.uni 	$L__BB9_20;
$L__BB9_19:
	ld.global.u32 	%r617, [%rd6+10240];
	ld.global.u32 	%r616, [%rd6+10244];
	ld.global.u32 	%r615, [%rd6+10248];
	ld.global.u32 	%r614, [%rd6+10252];
	ld.global.f32 	%f87, [%rd6+10256];
$L__BB9_20:
	sub.s32 	%r491, %r8, %r7;
	mov.u32 	%r492, _ZZN3cub18CUB_300001_SM_10006detail10merge_sort26DeviceMergeSortMergeKernelINS2_10policy_hubIN6thrust24THRUST_300001_SM_1000_NS6detail15normal_iteratorINS6_10device_ptrI4CellEEEEE9Policy600ESC_PNS0_8NullTypeESC_SG_j24CompareByCoordsLowerOnlySA_SF_EEvbT2_T3_T4_PT6_PT7_T5_PSK_SK_NS1_7vsmem_tEE19static_temp_storage;
	mad.lo.s32 	%r493, %r3, 20, %r492;
	st.shared.u32 	[%r493], %r625;
	st.shared.u32 	[%r493+4], %r624;
	st.shared.u32 	[%r493+8], %r623;
	st.shared.u32 	[%r493+12], %r622;
	st.shared.f32 	[%r493+16], %f89;
	st.shared.u32 	[%r493+5120], %r621;
	st.shared.u32 	[%r493+5124], %r620;
	st.shared.u32 	[%r493+5128], %r619;
	st.shared.u32 	[%r493+5132], %r618;
	st.shared.f32 	[%r493+5136], %f88;
	st.shared.u32 	[%r493+10240], %r617;
	st.shared.u32 	[%r493+10244], %r616;
	st.shared.u32 	[%r493+10248], %r615;
	st.shared.u32 	[%r493+10252], %r614;
	st.shared.f32 	[%r493+10256], %f87;
	bar.sync 	0;
	// begin inline asm
	griddepcontrol.launch_dependents;
	// end inline asm
	add.s32 	%r86, %r491, %r9;
	mul.lo.s32 	%r494, %r3, 3;
	min.s32 	%r87, %r494, %r86;
	setp.lt.s32 	%p63, %r87, %r491;
	sub.s32 	%r495, %r87, %r491;
	selp.b32 	%r628, 0, %r495, %p63;
	min.s32 	%r626, %r9, %r87;
	setp.ge.s32 	%p64, %r628, %r626;
	@%p64 bra 	$L__BB9_23;
	add.s32 	%r90, %r87, %r9;
$L__BB9_22:
	sub.s32 	%r496, %r626, %r628;
	shr.u32 	%r497, %r496, 31;
	add.s32 	%r498, %r496, %r497;
	shr.s32 	%r499, %r498, 1;
	add.s32 	%r500, %r499, %r628;
	mad.lo.s32 	%r502, %r500, 20, %r492;
	ld.shared.u32 	%r503, [%r502];
	ld.shared.u32 	%r504, [%r502+4];
	ld.shared.u32 	%r505, [%r502+8];
	not.b32 	%r506, %r500;
	add.s32 	%r507, %r90, %r506;
	mad.lo.s32 	%r508, %r507, 20, %r492;
	ld.shared.u32 	%r509, [%r508];
	ld.shared.u32 	%r510, [%r508+4];
	ld.shared.u32 	%r511, [%r508+8];
	sub.s32 	%r512, %r509, %r345;
	sub.s32 	%r513, %r510, %r346;
	sub.s32 	%r514, %r511, %r347;
	cvt.u64.u32 	%rd560, %r514;
	shl.b64 	%rd561, %rd560, 32;
	or.b64  	%rd562, %rd561, %rd560;
	and.b64  	%rd563, %rd562, 8725724278095871;
	mul.wide.u32 	%rd564, %r514, 65536;
	and.b64  	%rd565, %rd564, 4294901760;
	or.b64  	%rd566, %rd565, %rd563;
	and.b64  	%rd567, %rd566, 8725728556220671;
	shl.b64 	%rd568, %rd566, 8;
	and.b64  	%rd569, %rd568, 2233786510392491776;
	or.b64  	%rd570, %rd569, %rd567;
	and.b64  	%rd571, %rd570, 1157144660301377551;
	shl.b64 	%rd572, %rd570, 4;
	and.b64  	%rd573, %rd572, 67570491112489200;
	or.b64  	%rd574, %rd573, %rd571;
	shl.b64 	%rd575, %rd574, 4;
	and.b64  	%rd576, %rd575, 585610922974906400;
	shl.b64 	%rd577, %rd574, 2;
	and.b64  	%rd578, %rd577, 4684887383799251204;
	or.b64  	%rd579, %rd576, %rd578;
	cvt.u64.u32 	%rd580, %r513;
	shl.b64 	%rd581, %rd580, 32;
	or.b64  	%rd582, %rd581, %rd580;
	and.b64  	%rd583, %rd582, 8725724278095871;
	mul.wide.u32 	%rd584, %r513, 65536;
	and.b64  	%rd585, %rd584, 4294901760;
	or.b64  	%rd586, %rd585, %rd583;
	and.b64  	%rd587, %rd586, 8725728556220671;
	shl.b64 	%rd588, %rd586, 8;
	and.b64  	%rd589, %rd588, 2233786510392491776;
	or.b64  	%rd590, %rd589, %rd587;
	and.b64  	%rd591, %rd590, 1157144660301377551;
	shl.b64 	%rd592, %rd590, 4;
	and.b64  	%rd593, %rd592, 67570491112489200;
	or.b64  	%rd594, %rd593, %rd591;
	shl.b64 	%rd595, %rd594, 3;
	and.b64  	%rd596, %rd595, 292805461487453200;
	shl.b64 	%rd597, %rd594, 1;
	and.b64  	%rd598, %rd597, 2342443691899625602;
	or.b64  	%rd599, %rd596, %rd598;
	cvt.u64.u32 	%rd600, %r512;
	shl.b64 	%rd601, %rd600, 32;
	or.b64  	%rd602, %rd601, %rd600;
	and.b64  	%rd603, %rd602, 8725724278095871;
	mul.wide.u32 	%rd604, %r512, 65536;
	and.b64  	%rd605, %rd604, 4294901760;
	or.b64  	%rd606, %rd605, %rd603;
	and.b64  	%rd607, %rd606, 8725728556220671;
	shl.b64 	%rd608, %rd606, 8;
	and.b64  	%rd609, %rd608, 2233786510392491776;
	or.b64  	%rd610, %rd609, %rd607;
	and.b64  	%rd611, %rd610, 1157144660301377551;
	shl.b64 	%rd612, %rd610, 4;
	and.b64  	%rd613, %rd612, 67570491112489200;
	or.b64  	%rd614, %rd613, %rd611;
	and.b64  	%rd615, %rd614, 1171221845949812801;
	shl.b64 	%rd616, %rd614, 2;
	and.b64  	%rd617, %rd616, 146402730743726600;
	or.b64  	%rd618, %rd617, %rd615;
	or.b64  	%rd619, %rd599, %rd618;
	or.b64  	%rd620, %rd619, %rd579;
	sub.s32 	%r515, %r503, %r345;
	sub.s32 	%r516, %r504, %r346;
	sub.s32 	%r517, %r505, %r347;
	cvt.u64.u32 	%rd621, %r517;
	shl.b64 	%rd622, %rd621, 32;
	or.b64  	%rd623, %rd622, %rd621;
	and.b64  	%rd624, %rd623, 8725724278095871;
	mul.wide.u32 	%rd625, %r517, 65536;
	and.b64  	%rd626, %rd625, 4294901760;
	or.b64  	%rd627, %rd626, %rd624;
	and.b64  	%rd628, %rd627, 8725728556220671;
	shl.b64 	%rd629, %rd627, 8;
	and.b64  	%rd630, %rd629, 2233786510392491776;
	or.b64  	%rd631, %rd630, %rd628;
	and.b64  	%rd632, %rd631, 1157144660301377551;
	shl.b64 	%rd633, %rd631, 4;
	and.b64  	%rd634, %rd633, 67570491112489200;
	or.b64  	%rd635, %rd634, %rd632;
	shl.b64 	%rd636, %rd635, 4;
	and.b64  	%rd637, %rd636, 585610922974906400;
	shl.b64 	%rd638, %rd635, 2;
	and.b64  	%rd639, %rd638, 4684887383799251204;
	or.b64  	%rd640, %rd637, %rd639;
	cvt.u64.u32 	%rd641, %r516;
	shl.b64 	%rd642, %rd641, 32;
	or.b64  	%rd643, %rd642, %rd641;
	and.b64  	%rd644, %rd643, 8725724278095871;
	mul.wide.u32 	%rd645, %r516, 65536;
	and.b64  	%rd646, %rd645, 4294901760;
	or.b64  	%rd647, %rd646, %rd644;
	and.b64  	%rd648, %rd647, 8725728556220671;
	shl.b64 	%rd649, %rd647, 8;
	and.b64  	%rd650, %rd649, 2233786510392491776;
	or.b64  	%rd651, %rd650, %rd648;
	and.b64  	%rd652, %rd651, 1157144660301377551;
	shl.b64 	%rd653, %rd651, 4;
	and.b64  	%rd654, %rd653, 67570491112489200;
	or.b64  	%rd655, %rd654, %rd652;
	shl.b64 	%rd656, %rd655, 3;
	and.b64  	%rd657, %rd656, 292805461487453200;
	shl.b64 	%rd658, %rd655, 1;
	and.b64  	%rd659, %rd658, 2342443691899625602;
	or.b64  	%rd660, %rd657, %rd659;
	cvt.u64.u32 	%rd661, %r515;
	shl.b64 	%rd662, %rd661, 32;
	or.b64  	%rd663, %rd662, %rd661;
	and.b64  	%rd664, %rd663, 8725724278095871;
	mul.wide.u32 	%rd665, %r515, 65536;
	and.b64  	%rd666, %rd665, 4294901760;
	or.b64  	%rd667, %rd666, %rd664;
	and.b64  	%rd668, %rd667, 8725728556220671;
	shl.b64 	%rd669, %rd667, 8;
	and.b64  	%rd670, %rd669, 2233786510392491776;
	or.b64  	%rd671, %rd670, %rd668;
	and.b64  	%rd672, %rd671, 1157144660301377551;
	shl.b64 	%rd673, %rd671, 4;
	and.b64  	%rd674, %rd673, 67570491112489200;
	or.b64  	%rd675, %rd674, %rd672;
	and.b64  	%rd676, %rd675, 1171221845949812801;
	shl.b64 	%rd677, %rd675, 2;
	and.b64  	%rd678, %rd677, 146402730743726600;
	or.b64  	%rd679, %rd678, %rd676;
	or.b64  	%rd680, %rd660, %rd679;
	or.b64  	%rd681, %rd680, %rd640;
	setp.lt.u64 	%p65, %rd620, %rd681;
	add.s32 	%r518, %r500, 1;
	selp.b32 	%r628, %r628, %r518, %p65;
	selp.b32 	%r626, %r500, %r626, %p65;
	setp.lt.s32 	%p66, %r628, %r626;
	@%p66 bra 	$L__BB9_22;
$L__BB9_23:
	sub.s32 	%r519, %r87, %r628;
	add.s32 	%r96, %r519, %r9;
	mad.lo.s32 	%r97, %r96, 20, %r492;
	ld.shared.f32 	%f90, [%r97+16];
	ld.shared.u32 	%r632, [%r97+12];
	ld.shared.u32 	%r631, [%r97+8];
	ld.shared.u32 	%r630, [%r97+4];
	ld.shared.u32 	%r629, [%r97];
	mad.lo.s32 	%r102, %r628, 20, %r492;
	ld.shared.f32 	%f91, [%r102+16];
	ld.shared.u32 	%r636, [%r102+12];
	ld.shared.u32 	%r635, [%r102+8];
	ld.shared.u32 	%r634, [%r102+4];
	ld.shared.u32 	%r633, [%r102];
	setp.ge.s32 	%p68, %r96, %r86;
	mov.pred 	%p82, 0;
	@%p68 bra 	$L__BB9_26;
	setp.ge.s32 	%p70, %r628, %r9;
	mov.pred 	%p82, -1;
	@%p70 bra 	$L__BB9_26;
	sub.s32 	%r521, %r629, %r345;
	sub.s32 	%r522, %r630, %r346;
	sub.s32 	%r523, %r631, %r347;
	cvt.u64.u32 	%rd682, %r523;
	shl.b64 	%rd683, %rd682, 32;
	or.b64  	%rd684, %rd683, %rd682;
	and.b64  	%rd685, %rd684, 8725724278095871;
	mul.wide.u32 	%rd686, %r523, 65536;
	and.b64  	%rd687, %rd686, 4294901760;
	or.b64  	%rd688, %rd687, %rd685;
	and.b64  	%rd689, %rd688, 8725728556220671;
	shl.b64 	%rd690, %rd688, 8;
	and.b64  	%rd691, %rd690, 2233786510392491776;
	or.b64  	%rd692, %rd691, %rd689;
	and.b64  	%rd693, %rd692, 1157144660301377551;
	shl.b64 	%rd694, %rd692, 4;
	and.b64  	%rd695, %rd694, 67570491112489200;
	or.b64  	%rd696, %rd695, %rd693;
	shl.b64 	%rd697, %rd696, 4;
	and.b64  	%rd698, %rd697, 585610922974906400;
	shl.b64 	%rd699, %rd696, 2;
	and.b64  	%rd700, %rd699, 4684887383799251204;
	or.b64  	%rd701, %rd698, %rd700;
	cvt.u64.u32 	%rd702, %r522;
	shl.b64 	%rd703, %rd702, 32;
	or.b64  	%rd704, %rd703, %rd702;
	and.b64  	%rd705, %rd704, 8725724278095871;
	mul.wide.u32 	%rd706, %r522, 65536;
	and.b64  	%rd707, %rd706, 4294901760;
	or.b64  	%rd708, %rd707, %rd705;
	and.b64  	%rd709, %rd708, 8725728556220671;
	shl.b64 	%rd710, %rd708, 8;
	and.b64  	%rd711, %rd710, 2233786510392491776;
	or.b64  	%rd712, %rd711, %rd709;
	and.b64  	%rd713, %rd712, 1157144660301377551;
	shl.b64 	%rd714, %rd712, 4;
	and.b64  	%rd715, %rd714, 67570491112489200;
	or.b64  	%rd716, %rd715, %rd713;
	shl.b64 	%rd717, %rd716, 3;
	and.b64  	%rd718, %rd717, 292805461487453200;
	shl.b64 	%rd719, %rd716, 1;
	and.b64  	%rd720, %rd719, 2342443691899625602;
	or.b64  	%rd721, %rd718, %rd720;
	cvt.u64.u32 	%rd722, %r521;
	shl.b64 	%rd723, %rd722, 32;
	or.b64  	%rd724, %rd723, %rd722;
	and.b64  	%rd725, %rd724, 8725724278095871;
	mul.wide.u32 	%rd726, %r521, 65536;
	and.b64  	%rd727, %rd726, 4294901760;
	or.b64  	%rd728, %rd727, %rd725;
	and.b64  	%rd729, %rd728, 8725728556220671;
	shl.b64 	%rd730, %rd728, 8;
	and.b64  	%rd731, %rd730, 2233786510392491776;
	or.b64  	%rd732, %rd731, %rd729;
	and.b64  	%rd733, %rd732, 1157144660301377551;
	shl.b64 	%rd734, %rd732, 4;
	and.b64  	%rd735, %rd734, 67570491112489200;
	or.b64  	%rd736, %rd735, %rd733;
	and.b64  	%rd737, %rd736, 1171221845949812801;
	shl.b64 	%rd738, %rd736, 2;
	and.b64  	%rd739, %rd738, 146402730743726600;
	or.b64  	%rd740, %rd739, %rd737;
	or.b64  	%rd741, %rd721, %rd740;
	or.b64  	%rd742, %rd741, %rd701;
	sub.s32 	%r524, %r633, %r345;
	sub.s32 	%r525, %r634, %r346;
	sub.s32 	%r526, %r635, %r347;
	cvt.u64.u32 	%rd743, %r526;
	shl.b64 	%rd744, %rd743, 32;
	or.b64  	%rd745, %rd744, %rd743;
	and.b64  	%rd746, %rd745, 8725724278095871;
	mul.wide.u32 	%rd747, %r526, 65536;
	and.b64  	%rd748, %rd747, 4294901760;
	or.b64  	%rd749, %rd748, %rd746;
	and.b64  	%rd750, %rd749, 8725728556220671;
	shl.b64 	%rd751, %rd749, 8;
	and.b64  	%rd752, %rd751, 2233786510392491776;
	or.b64  	%rd753, %rd752, %rd750;
	and.b64  	%rd754, %rd753, 1157144660301377551;
	shl.b64 	%rd755, %rd753, 4;
	and.b64  	%rd756, %rd755, 67570491112489200;
	or.b64  	%rd757, %rd756, %rd754;
	shl.b64 	%rd758, %rd757, 4;
	and.b64  	%rd759, %rd758, 585610922974906400;
	shl.b64 	%rd760, %rd757, 2;
	and.b64  	%rd761, %rd760, 4684887383799251204;
	or.b64  	%rd762, %rd759, %rd761;
	cvt.u64.u32 	%rd763, %r525;
	shl.b64 	%rd764, %rd763, 32;
	or.b64  	%rd765, %rd764, %rd763;
	and.b64  	%rd766, %rd765, 8725724278095871;
	mul.wide.u32 	%rd767, %r525, 65536;
	and.b64  	%rd768, %rd767, 4294901760;
	or.b64  	%rd769, %rd768, %rd766;
	and.b64  	%rd770, %rd769, 8725728556220671;
	shl.b64 	%rd771, %rd769, 8;
	and.b64  	%rd772, %rd771, 2233786510392491776;
	or.b64  	%rd773, %rd772, %rd770;
	and.b64  	%rd774, %rd773, 1157144660301377551;
	shl.b64 	%rd775, %rd773, 4;
	and.b64  	%rd776, %rd775, 67570491112489200;
	or.b64  	%rd777, %rd776, %rd774;
	shl.b64 	%rd778, %rd777, 3;
	and.b64  	%rd779, %rd778, 292805461487453200;
	shl.b64 	%rd780, %rd777, 1;
	and.b64  	%rd781, %rd780, 2342443691899625602;
	or.b64  	%rd782, %rd779, %rd781;
	cvt.u64.u32 	%rd783, %r524;
	shl.b64 	%rd784, %rd783, 32;
	or.b64  	%rd785, %rd784, %rd783;
	and.b64  	%rd786, %rd785, 8725724278095871;
	mul.wide.u32 	%rd787, %r524, 65536;
	and.b64  	%rd788, %rd787, 4294901760;
	or.b64  	%rd789, %rd788, %rd786;
	and.b64  	%rd790, %rd789, 8725728556220671;
	shl.b64 	%rd791, %rd789, 8;
	and.b64  	%rd792, %rd791, 2233786510392491776;
	or.b64  	%rd793, %rd792, %rd790;
	and.b64  	%rd794, %rd793, 1157144660301377551;
	shl.b64 	%rd795, %rd793, 4;
	and.b64  	%rd796, %rd795, 67570491112489200;
	or.b64  	%rd797, %rd796, %rd794;
	and.b64  	%rd798, %rd797, 1171221845949812801;
	shl.b64 	%rd799, %rd797, 2;
	and.b64  	%rd800, %rd799, 146402730743726600;
	or.b64  	%rd801, %rd800, %rd798;
	or.b64  	%rd802, %rd782, %rd801;
	or.b64  	%rd803, %rd802, %rd762;
	setp.lt.u64 	%p82, %rd742, %rd803;
$L__BB9_26:
	selp.f32 	%f22, %f90, %f91, %p82;
	selp.b32 	%r107, %r632, %r636, %p82;
	selp.b32 	%r108, %r631, %r635, %p82;
	selp.b32 	%r109, %r630, %r634, %p82;
	selp.b32 	%r110, %r629, %r633, %p82;
	selp.u32 	%r527, 1, 0, %p82;
	add.s32 	%r111, %r96, %r527;
	not.pred 	%p71, %p82;
	selp.u32 	%r528, 1, 0, %p71;
	add.s32 	%r112, %r628, %r528;
	@%p71 bra 	$L__BB9_28;
	ld.shared.u32 	%r629, [%r97+20];
	ld.shared.u32 	%r630, [%r97+24];
	ld.shared.u32 	%r631, [%r97+28];
	ld.shared.u32 	%r632, [%r97+32];
	ld.shared.f32 	%f90, [%r97+36];
	bra.uni 	$L__BB9_29;
$L__BB9_28:
	ld.shared.u32 	%r633, [%r102+20];
	ld.shared.u32 	%r634, [%r102+24];
	ld.shared.u32 	%r635, [%r102+28];
	ld.shared.u32 	%r636, [%r102+32];
	ld.shared.f32 	%f91, [%r102+36];
$L__BB9_29:
	setp.ge.s32 	%p73, %r111, %r86;
	mov.pred 	%p83, 0;
	@%p73 bra 	$L__BB9_32;
	setp.ge.s32 	%p75, %r112, %r9;
	mov.pred 	%p83, -1;
	@%p75 bra 	$L__BB9_32;
	sub.s32 	%r529, %r629, %r345;
	sub.s32 	%r530, %r630, %r346;
	sub.s32 	%r531, %r631, %r347;
	cvt.u64.u32 	%rd804, %r531;
	shl.b64 	%rd805, %rd804, 32;
	or.b64  	%rd806, %rd805, %rd804;
	and.b64  	%rd807, %rd806, 8725724278095871;
	mul.wide.u32 	%rd808, %r531, 65536;
	and.b64  	%rd809, %rd808, 4294901760;
	or.b64  	%rd810, %rd809, %rd807;
	and.b64  	%rd811, %rd810, 8725728556220671;
	shl.b64 	%rd812, %rd810, 8;
	and.b64  	%rd813, %rd812, 2233786510392491776;
	or.b64  	%rd814, %rd813, %rd811;
	and.b64  	%rd815, %rd814, 1157144660301377551;
	shl.b64 	%rd816, %rd814, 4;
	and.b64  	%rd817, %rd816, 67570491112489200;
	or.b64  	%rd818, %rd817, %rd815;
	shl.b64 	%rd819, %rd818, 4;
	and.b64  	%rd820, %rd819, 585610922974906400;
	shl.b64 	%rd821, %rd818, 2;
	and.b64  	%rd822, %rd821, 4684887383799251204;
	or.b64  	%rd823, %rd820, %rd822;
	cvt.u64.u32 	%rd824, %r530;
	shl.b64 	%rd825, %rd824, 32;
	or.b64  	%rd826, %rd825, %rd824;
	and.b64  	%rd827, %rd826, 8725724278095871;
	mul.wide.u32 	%rd828, %r530, 65536;
	and.b64  	%rd829, %rd828, 4294901760;
	or.b64  	%rd830, %rd829, %rd827;
	and.b64  	%rd831, %rd830, 8725728556220671;
	shl.b64 	%rd832, %rd830, 8;
	and.b64  	%rd833, %rd832, 2233786510392491776;
	or.b64  	%rd834, %rd833, %rd831;
	and.b64  	%rd835, %rd834, 1157144660301377551;
	shl.b64 	%rd836, %rd834, 4;
	and.b64  	%rd837, %rd836, 67570491112489200;
	or.b64  	%rd838, %rd837, %rd835;
	shl.b64 	%rd839, %rd838, 3;
	and.b64  	%rd840, %rd839, 292805461487453200;
	shl.b64 	%rd841, %rd838, 1;
	and.b64  	%rd842, %rd841, 2342443691899625602;
	or.b64  	%rd843, %rd840, %rd842;
	cvt.u64.u32 	%rd844, %r529;
	shl.b64 	%rd845, %rd844, 32;
	or.b64  	%rd846, %rd845, %rd844;
	and.b64  	%rd847, %rd846, 8725724278095871;
	mul.wide.u32 	%rd848, %r529, 65536;
	and.b64  	%rd849, %rd848, 4294901760;
	or.b64  	%rd850, %rd849, %rd847;
	and.b64  	%rd851, %rd850, 8725728556220671;
	shl.b64 	%rd852, %rd850, 8;
	and.b64  	%rd853, %rd852, 2233786510392491776;
	or.b64  	%rd854, %rd853, %rd851;
	and.b64  	%rd855, %rd854, 1157144660301377551;
	shl.b64 	%rd856, %rd854, 4;
	and.b64  	%rd857, %rd856, 67570491112489200;
	or.b64  	%rd858, %rd857, %rd855;
	and.b64  	%rd859, %rd858, 1171221845949812801;
	shl.b64 	%rd860, %rd858, 2;
	and.b64  	%rd861, %rd860, 146402730743726600;
	or.b64  	%rd862, %rd861, %rd859;
	or.b64  	%rd863, %rd843, %rd862;
	or.b64  	%rd864, %rd863, %rd823;
	sub.s32 	%r532, %r633, %r345;
	sub.s32 	%r533, %r634, %r346;
	sub.s32 	%r534, %r635, %r347;
	cvt.u64.u32 	%rd865, %r534;
	shl.b64 	%rd866, %rd865, 32;
	or.b64  	%rd867, %rd866, %rd865;
	and.b64  	%rd868, %rd867, 8725724278095871;
	mul.wide.u32 	%rd869, %r534, 65536;
	and.b64  	%rd870, %rd869, 4294901760;
	or.b64  	%rd871, %rd870, %rd868;
	and.b64  	%rd872, %rd871, 8725728556220671;
	shl.b64 	%rd873, %rd871, 8;
	and.b64  	%rd874, %rd873, 2233786510392491776;
	or.b64  	%rd875, %rd874, %rd872;
	and.b64  	%rd876, %rd875, 1157144660301377551;
	shl.b64 	%rd877, %rd875, 4;
	and.b64  	%rd878, %rd877, 67570491112489200;
	or.b64  	%rd879, %rd878, %rd876;
	shl.b64 	%rd880, %rd879, 4;
	and.b64  	%rd881, %rd880, 585610922974906400;
	shl.b64 	%rd882, %rd879, 2;
	and.b64  	%rd883, %rd882, 4684887383799251204;
	or.b64  	%rd884, %rd881, %rd883;
	cvt.u64.u32 	%rd885, %r533;
	shl.b64 	%rd886, %rd885, 32;
	or.b64  	%rd887, %rd886, %rd885;
	and.b64  	%rd888, %rd887, 8725724278095871;
	mul.wide.u32 	%rd889, %r533, 65536;
	and.b64  	%rd890, %rd889, 4294901760;
	or.b64  	%rd891, %rd890, %rd888;
	and.b64  	%rd892, %rd891, 8725728556220671;
	shl.b64 	%rd893, %rd891, 8;
	and.b64  	%rd894, %rd893, 2233786510392491776;
	or.b64  	%rd895, %rd894, %rd892;
	and.b64  	%rd896, %rd895, 1157144660301377551;
	shl.b64 	%rd897, %rd895, 4;
	and.b64  	%rd898, %rd897, 67570491112489200;
	or.b64  	%rd899, %rd898, %rd896;
	shl.b64 	%rd900, %rd899, 3;
	and.b64  	%rd901, %rd900, 292805461487453200;
	shl.b64 	%rd902, %rd899, 1;
	and.b64  	%rd903, %rd902, 2342443691899625602;
	or.b64  	%rd904, %rd901, %rd903;
	cvt.u64.u32 	%rd905, %r532;
	shl.b64 	%rd906, %rd905, 32;
	or.b64  	%rd907, %rd906, %rd905;
	and.b64  	%rd908, %rd907, 8725724278095871;
	mul.wide.u32 	%rd909, %r532, 65536;
	and.b64  	%rd910, %rd909, 4294901760;
	or.b64  	%rd911, %rd910, %rd908;
	and.b64  	%rd912, %rd911, 8725728556220671;
	shl.b64 	%rd913, %rd911, 8;
	and.b64  	%rd914, %rd913, 2233786510392491776;
	or.b64  	%rd915, %rd914, %rd912;
	and.b64  	%rd916, %rd915, 1157144660301377551;
	shl.b64 	%rd917, %rd915, 4;
	and.b64  	%rd918, %rd917, 67570491112489200;
	or.b64  	%rd919, %rd918, %rd916;
	and.b64  	%rd920, %rd919, 1171221845949812801;
	shl.b64 	%rd921, %rd919, 2;
	and.b64  	%rd922, %rd921, 146402730743726600;
	or.b64  	%rd923, %rd922, %rd920;
	or.b64  	%rd924, %rd904, %rd923;
	or.b64  	%rd925, %rd924, %rd884;
	setp.lt.u64 	%p83, %rd864, %rd925;
$L__BB9_32:
	selp.f32 	%f27, %f90, %f91, %p83;
	selp.b32 	%r129, %r632, %r636, %p83;
	selp.b32 	%r130, %r631, %r635, %p83;
	selp.b32 	%r131, %r630, %r634, %p83;
	selp.b32 	%r132, %r629, %r633, %p83;
	selp.u32 	%r535, 1, 0, %p83;
	add.s32 	%r133, %r111, %r535;
	not.pred 	%p76, %p83;
	selp.u32 	%r536, 1, 0, %p76;
	add.s32 	%r134, %r112, %r536;
	@%p83 bra 	$L__BB9_34;
	mov.u32 	%r537, _ZZN3cub18CUB_300001_SM_10006detail10merge_sort26DeviceMergeSortMergeKernelINS2_10policy_hubIN6thrust24THRUST_300001_SM_1000_NS6detail15normal_iteratorINS6_10device_ptrI4CellEEEEE9Policy600ESC_PNS0_8NullTypeESC_SG_j24CompareByCoordsLowerOnlySA_SF_EEvbT2_T3_T4_PT6_PT7_T5_PSK_SK_NS1_7vsmem_tEE19static_temp_storage;
	mad.lo.s32 	%r538, %r134, 20, %r537;
	ld.shared.u32 	%r633, [%r538];
	ld.shared.u32 	%r634, [%r538+4];
	ld.shared.u32 	%r635, [%r538+8];
	ld.shared.u32 	%r636, [%r538+12];
	ld.shared.f32 	%f91, [%r538+16];
	bra.uni 	$L__BB9_35;
$L__BB9_34:
	mov.u32 	%r539, _ZZN3cub18CUB_300001_SM_10006detail10merge_sort26DeviceMergeSortMergeKernelINS2_10policy_hubIN6thrust24THRUST_300001_SM_1000_NS6detail15normal_iteratorINS6_10device_ptrI4CellEEEEE9Policy600ESC_PNS0_8NullTypeESC_SG_j24CompareByCoordsLowerOnlySA_SF_EEvbT2_T3_T4_PT6_PT7_T5_PSK_SK_NS1_7vsmem_tEE19static_temp_storage;
	mad.lo.s32 	%r540, %r133, 20, %r539;
	ld.shared.u32 	%r629, [%r540];
	ld.shared.u32 	%r630, [%r540+4];
	ld.shared.u32 	%r631, [%r540+8];
	ld.shared.u32 	%r632, [%r540+12];
	ld.shared.f32 	%f90, [%r540+16];
$L__BB9_35:
	setp.ge.s32 	%p78, %r133, %r86;
	mov.pred 	%p84, 0;
	@%p78 bra 	$L__BB9_38;
	setp.ge.s32 	%p80, %r134, %r9;
	mov.pred 	%p84, -1;
	@%p80 bra 	$L__BB9_38;
	sub.s32 	%r541, %r629, %r345;
	sub.s32 	%r542, %r630, %r346;
	sub.s32 	%r543, %r631, %r347;
	cvt.u64.u32 	%rd926, %r543;
	shl.b64 	%rd927, %rd926, 32;
	or.b64  	%rd928, %rd927, %rd926;
	and.b64  	%rd929, %rd928, 8725724278095871;
	mul.wide.u32 	%rd930, %r543, 65536;
	and.b64  	%rd931, %rd930, 4294901760;
	or.b64  	%rd932, %rd931, %rd929;
	and.b64  	%rd933, %rd932, 8725728556220671;
	shl.b64 	%rd934, %rd932, 8;
	and.b64  	%rd935, %rd934, 2233786510392491776;
	or.b64  	%rd936, %rd935, %rd933;
	and.b64  	%rd937, %rd936, 1157144660301377551;
	shl.b64 	%rd938, %rd936, 4;
	and.b64  	%rd939, %rd938, 67570491112489200;
	or.b64  	%rd940, %rd939, %rd937;
	shl.b64 	%rd941, %rd940, 4;
	and.b64  	%rd942, %rd941, 585610922974906400;
	shl.b64 	%rd943, %rd940, 2;
	and.b64  	%rd944, %rd943, 4684887383799251204;
	or.b64  	%rd945, %rd942, %rd944;
	cvt.u64.u32 	%rd946, %r542;
	shl.b64 	%rd947, %rd946, 32;
	or.b64  	%rd948, %rd947, %rd946;
	and.b64  	%rd949, %rd948, 8725724278095871;
	mul.wide.u32 	%rd950, %r542, 65536;
	and.b64  	%rd951, %rd950, 4294901760;
	or.b64  	%rd952, %rd951, %rd949;
	and.b64  	%rd953, %rd952, 8725728556220671;
	shl.b64 	%rd954, %rd952, 8;
	and.b64  	%rd955, %rd954, 2233786510392491776;
	or.b64  	%rd956, %rd955, %rd953;
	and.b64  	%rd957, %rd956, 1157144660301377551;
	shl.b64 	%rd958, %rd956, 4;
	and.b64  	%rd959, %rd958, 67570491112489200;
	or.b64  	%rd960, %rd959, %rd957;
	shl.b64 	%rd961, %rd960, 3;
	and.b64  	%rd962, %rd961, 292805461487453200;
	shl.b64 	%rd963, %rd960, 1;
	and.b64  	%rd964, %rd963, 2342443691899625602;
	or.b64  	%rd965, %rd962, %rd964;
	cvt.u64.u32 	%rd966, %r541;
	shl.b64 	%rd967, %rd966, 32;
	or.b64  	%rd968, %rd967, %rd966;
	and.b64  	%rd969, %rd968, 8725724278095871;
	mul.wide.u32 	%rd970, %r541, 65536;
	and.b64  	%rd971, %rd970, 4294901760;
	or.b64  	%rd972, %rd971, %rd969;
	and.b64  	%rd973, %rd972, 8725728556220671;
	shl.b64 	%rd974, %rd972, 8;
	and.b64  	%rd975, %rd974, 2233786510392491776;
	or.b64  	%rd976, %rd975, %rd973;
	and.b64  	%rd977, %rd976, 1157144660301377551;
	shl.b64 	%rd978, %rd976, 4;
	and.b64  	%rd979, %rd978, 67570491112489200;
	or.b64  	%rd980, %rd979, %rd977;
	and.b64  	%rd981, %rd980, 1171221845949812801;
	shl.b64 	%rd982, %rd980, 2;
	and.b64  	%rd983, %rd982, 146402730743726600;
	or.b64  	%rd984, %rd983, %rd981;
	or.b64  	%rd985, %rd965, %rd984;
	or.b64  	%rd986, %rd985, %rd945;
	sub.s32 	%r544, %r633, %r345;
	sub.s32 	%r545, %r634, %r346;
	sub.s32 	%r546, %r635, %r347;
	cvt.u64.u32 	%rd987, %r546;
	shl.b64 	%rd988, %rd987, 32;
	or.b64  	%rd989, %rd988, %rd987;
	and.b64  	%rd990, %rd989, 8725724278095871;
	mul.wide.u32 	%rd991, %r546, 65536;
	and.b64  	%rd992, %rd991, 4294901760;
	or.b64  	%rd993, %rd992, %rd990;
	and.b64  	%rd994, %rd993, 8725728556220671;
	shl.b64 	%rd995, %rd993, 8;
	and.b64  	%rd996, %rd995, 2233786510392491776;
	or.b64  	%rd997, %rd996, %rd994;
	and.b64  	%rd998, %rd997, 1157144660301377551;
	shl.b64 	%rd999, %rd997, 4;
	and.b64  	%rd1000, %rd999, 67570491112489200;
	or.b64  	%rd1001, %rd1000, %rd998;
	shl.b64 	%rd1002, %rd1001, 4;
	and.b64  	%rd1003, %rd1002, 585610922974906400;
	shl.b64 	%rd1004, %rd1001, 2;
	and.b64  	%rd1005, %rd1004, 4684887383799251204;
	or.b64  	%rd1006, %rd1003, %rd1005;
	cvt.u64.u32 	%rd1007, %r545;
	shl.b64 	%rd1008, %rd1007, 32;
	or.b64  	%rd1009, %rd1008, %rd1007;
	and.b64  	%rd1010, %rd1009, 8725724278095871;
	mul.wide.u32 	%rd1011, %r545, 65536;
	and.b64  	%rd1012, %rd1011, 4294901760;
	or.b64  	%rd1013, %rd1012, %rd1010;
	and.b64  	%rd1014, %rd1013, 8725728556220671;
	shl.b64 	%rd1015, %rd1013, 8;
	and.b64  	%rd1016, %rd1015, 2233786510392491776;
	or.b64  	%rd1017, %rd1016, %rd1014;
	and.b64  	%rd1018, %rd1017, 1157144660301377551;
	shl.b64 	%rd1019, %rd1017, 4;
	and.b64  	%rd1020, %rd1019, 67570491112489200;
	or.b64  	%rd1021, %rd1020, %rd1018;
	shl.b64 	%rd1022, %rd1021, 3;
	and.b64  	%rd1023, %rd1022, 292805461487453200;
	shl.b64 	%rd1024, %rd1021, 1;
	and.b64  	%rd1025, %rd1024, 2342443691899625602;
	or.b64  	%rd1026, %rd1023, %rd1025;
	cvt.u64.u32 	%rd1027, %r544;
	shl.b64 	%rd1028, %rd1027, 32;
	or.b64  	%rd1029, %rd1028, %rd1027;
	and.b64  	%rd1030, %rd1029, 8725724278095871;
	mul.wide.u32 	%rd1031, %r544, 65536;
	and.b64  	%rd1032, %rd1031, 4294901760;
	or.b64  	%rd1033, %rd1032, %rd1030;
	and.b64  	%rd1034, %rd1033, 8725728556220671;
	shl.b64 	%rd1035, %rd1033, 8;
	and.b64  	%rd1036, %rd1035, 2233786510392491776;
	or.b64  	%rd1037, %rd1036, %rd1034;
	and.b64  	%rd1038, %rd1037, 1157144660301377551;
	shl.b64 	%rd1039, %rd1037, 4;
	and.b64  	%rd1040, %rd1039, 67570491112489200;
	or.b64  	%rd1041, %rd1040, %rd1038;
	and.b64  	%rd1042, %rd1041, 1171221845949812801;
	shl.b64 	%rd1043, %rd1041, 2;
	and.b64  	%rd1044, %rd1043, 146402730743726600;
	or.b64  	%rd1045, %rd1044, %rd1042;
	or.b64  	%rd1046, %rd1026, %rd1045;
	or.b64  	%rd1047, %rd1046, %rd1006;
	setp.lt.u64 	%p84, %rd986, %rd1047;
$L__BB9_38:
	ld.param.s8 	%rs5, [_ZN3cub18CUB_300001_SM_10006detail10merge_sort26DeviceMergeSortMergeKernelINS2_10policy_hubIN6thrust24THRUST_300001_SM_1000_NS6detail15normal_iteratorINS6_10device_ptrI4CellEEEEE9Policy600ESC_PNS0_8NullTypeESC_SG_j24CompareByCoordsLowerOnlySA_SF_EEvbT2_T3_T4_PT6_PT7_T5_PSK_SK_NS1_7vsmem_tE_param_0];
	mov.u32 	%r151, %tid.x;
	mov.u32 	%r547, %ctaid.x;
	mul.lo.s32 	%r152, %r547, 768;
	setp.eq.s16 	%p81, %rs5, 0;
	selp.f32 	%f32, %f90, %f91, %p84;
	selp.b32 	%r153, %r632, %r636, %p84;
	selp.b32 	%r154, %r631, %r635, %p84;
	selp.b32 	%r155, %r630, %r634, %p84;
	selp.b32 	%r156, %r629, %r633, %p84;
	bar.sync 	0;
	@%p81 bra 	$L__BB9_40;
	ld.param.u64 	%rd1058, [_ZN3cub18CUB_300001_SM_10006detail10merge_sort26DeviceMergeSortMergeKernelINS2_10policy_hubIN6thrust24THRUST_300001_SM_1000_NS6detail15normal_iteratorINS6_10device_ptrI4CellEEEEE9Policy600ESC_PNS0_8NullTypeESC_SG_j24CompareByCoordsLowerOnlySA_SF_EEvbT2_T3_T4_PT6_PT7_T5_PSK_SK_NS1_7vsmem_tE_param_4];
	cvt.u64.u32 	%rd1048, %r152;
	// begin inline asm
	mov.u32 %r548, %laneid;
	// end inline asm
	shr.u32 	%r549, %r151, 5;
	mul.lo.s32 	%r550, %r549, 96;
	mad.lo.s32 	%r551, %r548, 3, %r550;
	mov.u32 	%r552, _ZZN3cub18CUB_300001_SM_10006detail10merge_sort26DeviceMergeSortMergeKernelINS2_10policy_hubIN6thrust24THRUST_300001_SM_1000_NS6detail15normal_iteratorINS6_10device_ptrI4CellEEEEE9Policy600ESC_PNS0_8NullTypeESC_SG_j24CompareByCoordsLowerOnlySA_SF_EEvbT2_T3_T4_PT6_PT7_T5_PSK_SK_NS1_7vsmem_tEE19static_temp_storage;
	mad.lo.s32 	%r553, %r551, 20, %r552;
	st.shared.u32 	[%r553], %r110;
	st.shared.u32 	[%r553+4], %r109;
	st.shared.u32 	[%r553+8], %r108;
	st.shared.u32 	[%r553+12], %r107;
	st.shared.f32 	[%r553+16], %f22;
	st.shared.u32 	[%r553+20], %r132;
	st.shared.u32 	[%r553+24], %r131;
	st.shared.u32 	[%r553+28], %r130;
	st.shared.u32 	[%r553+32], %r129;
	st.shared.f32 	[%r553+36], %f27;
	st.shared.u32 	[%r553+40], %r156;
	st.shared.u32 	[%r553+44], %r155;
	st.shared.u32 	[%r553+48], %r154;
	st.shared.u32 	[%r553+52], %r153;
	st.shared.f32 	[%r553+56], %f32;
	bar.warp.sync 	-1;
	shl.b32 	%r554, %r548, 1;
	sub.s32 	%r555, %r551, %r554;
	mad.lo.s32 	%r556, %r555, 20, %r552;
	ld.shared.u32 	%r557, [%r556];
	ld.shared.u32 	%r558, [%r556+4];
	ld.shared.u32 	%r559, [%r556+8];
	ld.shared.u32 	%r560, [%r556+12];
	ld.shared.f32 	%f77, [%r556+16];
	ld.shared.u32 	%r561, [%r556+640];
	ld.shared.u32 	%r562, [%r556+644];
	ld.shared.u32 	%r563, [%r556+648];
	ld.shared.u32 	%r564, [%r556+652];
	ld.shared.f32 	%f78, [%r556+656];
	ld.shared.u32 	%r565, [%r556+1280];
	ld.shared.u32 	%r566, [%r556+1284];
	ld.shared.u32 	%r567, [%r556+1288];
	ld.shared.u32 	%r568, [%r556+1292];
	ld.shared.f32 	%f79, [%r556+1296];
	and.b32  	%r569, %r151, 31;
	and.b32  	%r570, %r151, 992;
	mul.lo.s32 	%r571, %r570, 3;
	or.b32  	%r572, %r571, %r569;
	cvt.u64.u32 	%rd1049, %r572;
	add.s64 	%rd1050, %rd1049, %rd1048;
	cvta.to.global.u64 	%rd1051, %rd1058;
	mad.lo.s64 	%rd1052, %rd1050, 20, %rd1051;
	st.global.u32 	[%rd1052], %r557;
	st.global.u32 	[%rd1052+4], %r558;
	st.global.u32 	[%rd1052+8], %r559;
	st.global.u32 	[%rd1052+12], %r560;
	st.global.f32 	[%rd1052+16], %f77;
	st.global.u32 	[%rd1052+640], %r561;
	st.global.u32 	[%rd1052+644], %r562;
	st.global.u32 	[%rd1052+648], %r563;
	st.global.u32 	[%rd1052+652], %r564;
	st.global.f32 	[%rd1052+656], %f78;
	st.global.u32 	[%rd1052+1280], %r565;
	st.global.u32 	[%rd1052+1284], %r566;
	st.global.u32 	[%rd1052+1288], %r567;
	st.global.u32 	[%rd1052+1292], %r568;
	st.global.f32 	[%rd1052+1296], %f79;
	bra.uni 	$L__BB9_101;
$L__BB9_40:
	// begin inline asm
	mov.u32 %r573, %laneid;
	// end inline asm
	shr.u32 	%r574, %r151, 5;
	mul.lo.s32 	%r575, %r574, 96;
	mad.lo.s32 	%r576, %r573, 3, %r575;
	mov.u32 	%r577, _ZZN3cub18CUB_300001_SM_10006detail10merge_sort26DeviceMergeSortMergeKernelINS2_10policy_hubIN6thrust24THRUST_300001_SM_1000_NS6detail15normal_iteratorINS6_10device_ptrI4CellEEEEE9Policy600ESC_PNS0_8NullTypeESC_SG_j24CompareByCoordsLowerOnlySA_SF_EEvbT2_T3_T4_PT6_PT7_T5_PSK_SK_NS1_7vsmem_tEE19static_temp_storage;
	mad.lo.s32 	%r578, %r576, 20, %r577;
	st.shared.u32 	[%r578], %r110;
	st.shared.u32 	[%r578+4], %r109;
	st.shared.u32 	[%r578+8], %r108;
	st.shared.u32 	[%r578+12], %r107;
	st.shared.f32 	[%r578+16], %f22;
	st.shared.u32 	[%r578+20], %r132;
	st.shared.u32 	[%r578+24], %r131;
	st.shared.u32 	[%r578+28], %r130;
	st.shared.u32 	[%r578+32], %r129;
	st.shared.f32 	[%r578+36], %f27;
	st.shared.u32 	[%r578+40], %r156;
	st.shared.u32 	[%r578+44], %r155;
	st.shared.u32 	[%r578+48], %r154;
	st.shared.u32 	[%r578+52], %r153;
	st.shared.f32 	[%r578+56], %f32;
	bar.warp.sync 	-1;
	shl.b32 	%r579, %r573, 1;
	sub.s32 	%r580, %r576, %r579;
	mad.lo.s32 	%r581, %r580, 20, %r577;
	ld.shared.u32 	%r582, [%r581];
	ld.shared.u32 	%r583, [%r581+4];
	ld.shared.u32 	%r584, [%r581+8];
	ld.shared.u32 	%r585, [%r581+12];
	ld.shared.f32 	%f80, [%r581+16];
	ld.shared.u32 	%r586, [%r581+640];
	ld.shared.u32 	%r587, [%r581+644];
	ld.shared.u32 	%r588, [%r581+648];
	ld.shared.u32 	%r589, [%r581+652];
	ld.shared.f32 	%f81, [%r581+656];
	ld.shared.u32 	%r590, [%r581+1280];
	ld.shared.u32 	%r591, [%r581+1284];
	ld.shared.u32 	%r592, [%r581+1288];
	ld.shared.u32 	%r593, [%r581+1292];
	ld.shared.f32 	%f82, [%r581+1296];
	and.b32  	%r594, %r151, 31;
	and.b32  	%r595, %r151, 992;
	mul.lo.s32 	%r596, %r595, 3;
	cvt.u64.u32 	%rd1053, %r596;
	add.s32 	%r597, %r594, %r152;
	cvt.u64.u32 	%rd1054, %r597;
	add.s64 	%rd1055, %rd1054, %rd1053;
	mad.lo.s64 	%rd1056, %rd1055, 20, %rd3;
	st.global.u32 	[%rd1056], %r582;
	st.global.u32 	[%rd1056+4], %r583;
	st.global.u32 	[%rd1056+8], %r584;
	st.global.u32 	[%rd1056+12], %r585;
	st.global.f32 	[%rd1056+16], %f80;
	st.global.u32 	[%rd1056+640], %r586;
	st.global.u32 	[%rd1056+644], %r587;
	st.global.u32 	[%rd1056+648], %r588;
	st.global.u32 	[%rd1056+652], %r589;
	st.global.f32 	[%rd1056+656], %f81;
	st.global.u32 	[%rd1056+1280], %r590;
	st.global.u32 	[%rd1056+1284], %r591;
	st.global.u32 	[%rd1056+1288], %r592;
	st.global.u32 	[%rd1056+1292], %r593;
	st.global.f32 	[%rd1056+1296], %f82;
	bra.uni 	$L__BB9_101;
$L__BB9_41:
	ld.param.s8 	%rs2, [_ZN3cub18CUB_300001_SM_10006detail10merge_sort26DeviceMergeSortMergeKernelINS2_10policy_hubIN6thrust24THRUST_300001_SM_1000_NS6detail15normal_iteratorINS6_10device_ptrI4CellEEEEE9Policy600ESC_PNS0_8NullTypeESC_SG_j24CompareByCoordsLowerOnlySA_SF_EEvbT2_T3_T4_PT6_PT7_T5_PSK_SK_NS1_7vsmem_tE_param_0];
	mul.wide.u32 	%rd17, %r2, 4;
	add.s64 	%rd18, %rd2, %rd17;
	ld.global.u32 	%r351, [%rd18];
	ld.global.u32 	%r352, [%rd18+4];
	shr.u32 	%r353, %r348, 1;
	neg.s32 	%r354, %r348;
	and.b32  	%r355, %r2, %r354;
	mul.lo.s32 	%r157, %r355, 768;
	mul.lo.s32 	%r158, %r353, 768;
	sub.s32 	%r356, %r2, %r355;
	mul.lo.s32 	%r357, %r356, 768;
	sub.s32 	%r159, %r351, %r157;
	sub.s32 	%r358, %r352, %r157;
	sub.s32 	%r359, %r344, %r157;
	max.u32 	%r360, %r359, %r158;
	sub.s32 	%r361, %r360, %r158;
	sub.s32 	%r362, %r357, %r159;
	min.u32 	%r160, %r362, %r361;
	max.u32 	%r363, %r357, -769;
	not.b32 	%r364, %r363;
	add.s32 	%r365, %r357, %r364;
	sub.s32 	%r366, %r365, %r358;
	or.b32  	%r367, %r2, %r354;
	setp.eq.s32 	%p14, %r367, -1;
	min.u32 	%r368, %r158, %r359;
	selp.b32 	%r369, %r368, %r358, %p14;
	selp.b32 	%r370, %r158, %r366, %p14;
	min.u32 	%r371, %r370, %r361;
	sub.s32 	%r161, %r369, %r159;
	sub.s32 	%r162, %r371, %r160;
	// begin inline asm
	griddepcontrol.wait;
	// end inline asm
	setp.eq.s16 	%p15, %rs2, 0;
	@%p15 bra 	$L__BB9_54;
	cvt.u64.u32 	%rd19, %r157;
	cvt.u64.u32 	%rd20, %r159;
	add.s64 	%rd21, %rd20, %rd19;
	cvt.u64.u32 	%rd22, %r158;
	add.s64 	%rd23, %rd19, %rd22;
	cvt.u64.u32 	%rd24, %r160;
	add.s64 	%rd25, %rd23, %rd24;
	add.s32 	%r163, %r162, %r161;
	setp.ge.s32 	%p16, %r3, %r163;
	cvt.u64.u32 	%rd26, %r3;
	add.s64 	%rd27, %rd21, %rd26;
	mad.lo.s64 	%rd8, %rd27, 20, %rd3;
	sub.s32 	%r373, %r3, %r161;
	cvt.s64.s32 	%rd28, %r373;
	add.s64 	%rd29, %rd25, %rd28;
	mad.lo.s64 	%rd9, %rd29, 20, %rd3;
	@%p16 bra 	$L__BB9_46;
	setp.ge.s32 	%p17, %r3, %r161;
	@%p17 bra 	$L__BB9_45;
	ld.global.u32 	%r672, [%rd8];
	ld.global.u32 	%r671, [%rd8+4];
	ld.global.u32 	%r670, [%rd8+8];
	ld.global.u32 	%r669, [%rd8+12];
	ld.global.f32 	%f100, [%rd8+16];
	bra.uni 	$L__BB9_46;
$L__BB9_45:
	ld.global.u32 	%r672, [%rd9];
	ld.global.u32 	%r671, [%rd9+4];
	ld.global.u32 	%r670, [%rd9+8];
	ld.global.u32 	%r669, [%rd9+12];
	ld.global.f32 	%f100, [%rd9+16];
$L__BB9_46:
	add.s32 	%r176, %r3, 256;
	setp.ge.s32 	%p18, %r176, %r163;
	@%p18 bra 	$L__BB9_50;
	setp.lt.s32 	%p19, %r176, %r161;
	@%p19 bra 	$L__BB9_49;
	ld.global.u32 	%r668, [%rd9+5120];
	ld.global.u32 	%r667, [%rd9+5124];
	ld.global.u32 	%r666, [%rd9+5128];
	ld.global.u32 	%r665, [%rd9+5132];
	ld.global.f32 	%f99, [%rd9+5136];
	bra.uni 	$L__BB9_50;
$L__BB9_49:
	ld.global.u32 	%r668, [%rd8+5120];
	ld.global.u32 	%r667, [%rd8+5124];
	ld.global.u32 	%r666, [%rd8+5128];
	ld.global.u32 	%r665, [%rd8+5132];
	ld.global.f32 	%f99, [%rd8+5136];
$L__BB9_50:
	add.s32 	%r189, %r3, 512;
	setp.ge.s32 	%p20, %r189, %r163;
	@%p20 bra 	$L__BB9_66;
	setp.lt.s32 	%p21, %r189, %r161;
	@%p21 bra 	$L__BB9_53;
	ld.global.u32 	%r664, [%rd9+10240];
	ld.global.u32 	%r663, [%rd9+10244];
	ld.global.u32 	%r662, [%rd9+10248];
	ld.global.u32 	%r661, [%rd9+10252];
	ld.global.f32 	%f98, [%rd9+10256];
	bra.uni 	$L__BB9_66;
$L__BB9_53:
	ld.global.u32 	%r664, [%rd8+10240];
	ld.global.u32 	%r663, [%rd8+10244];
	ld.global.u32 	%r662, [%rd8+10248];
	ld.global.u32 	%r661, [%rd8+10252];
	ld.global.f32 	%f98, [%rd8+10256];
	bra.uni 	$L__BB9_66;
$L__BB9_54:
	cvt.u64.u32 	%rd30, %r157;
	cvt.u64.u32 	%rd31, %r159;
	add.s64 	%rd32, %rd31, %rd30;
	cvt.u64.u32 	%rd33, %r158;
	add.s64 	%rd34, %rd30, %rd33;
	cvt.u64.u32 	%rd35, %r160;
	add.s64 	%rd36, %rd34, %rd35;
	add.s32 	%r198, %r162, %r161;
	setp.ge.s32 	%p22, %r3, %r198;
	cvt.u64.u32 	%rd37, %r3;
	add.s64 	%rd38, %rd32, %rd37;
	mad.lo.s64 	%rd10, %rd38, 20, %rd1;
	sub.s32 	%r377, %r3, %r161;
	cvt.s64.s32 	%rd39, %r377;
	add.s64 	%rd40, %rd36, %rd39;
	mad.lo.s64 	%rd11, %rd40, 20, %rd1;
	@%p22 bra 	$L__BB9_58;
	setp.ge.s32 	%p23, %r3, %r161;
	@%p23 bra 	$L__BB9_57;
	ld.global.u32 	%r672, [%rd10];
	ld.global.u32 	%r671, [%rd10+4];
	ld.global.u32 	%r670, [%rd10+8];
	ld.global.u32 	%r669, [%rd10+12];
	ld.global.f32 	%f100, [%rd10+16];
	bra.uni 	$L__BB9_58;
$L__BB9_57:
	ld.global.u32 	%r672, [%rd11];
	ld.global.u32 	%r671, [%rd11+4];
	ld.global.u32 	%r670, [%rd11+8];
	ld.global.u32 	%r669, [%rd11+12];
	ld.global.f32 	%f100, [%rd11+16];
$L__BB9_58:
	add.s32 	%r211, %r3, 256;
	setp.ge.s32 	%p24, %r211, %r198;
	@%p24 bra 	$L__BB9_62;
	setp.lt.s32 	%p25, %r211, %r161;
	@%p25 bra 	$L__BB9_61;
	ld.global.u32 	%r668, [%rd11+5120];
	ld.global.u32 	%r667, [%rd11+5124];
	ld.global.u32 	%r666, [%rd11+5128];
	ld.global.u32 	%r665, [%rd11+5132];
	ld.global.f32 	%f99, [%rd11+5136];
	bra.uni 	$L__BB9_62;
$L__BB9_61:
	ld.global.u32 	%r668, [%rd10+5120];
	ld.global.u32 	%r667, [%rd10+5124];
	ld.global.u32 	%r666, [%rd10+5128];
	ld.global.u32 	%r665, [%rd10+5132];
	ld.global.f32 	%f99, [%rd10+5136];
$L__BB9_62:
	add.s32 	%r224, %r3, 512;
	setp.ge.s32 	%p26, %r224, %r198;
	@%p26 bra 	$L__BB9_66;
	setp.lt.s32 	%p27, %r224, %r161;
	@%p27 bra 	$L__BB9_65;
	ld.global.u32 	%r664, [%rd11+10240];
	ld.global.u32 	%r663, [%rd11+10244];
	ld.global.u32 	%r662, [%rd11+10248];
	ld.global.u32 	%r661, [%rd11+10252];
	ld.global.f32 	%f98, [%rd11+10256];
	bra.uni 	$L__BB9_66;
$L__BB9_65:
	ld.global.u32 	%r664, [%rd10+10240];
	ld.global.u32 	%r663, [%rd10+10244];
	ld.global.u32 	%r662, [%rd10+10248];
	ld.global.u32 	%r661, [%rd10+10252];
	ld.global.f32 	%f98, [%rd10+10256];
$L__BB9_66:
	mov.u32 	%r380, _ZZN3cub18CUB_300001_SM_10006detail10merge_sort26DeviceMergeSortMergeKernelINS2_10policy_hubIN6thrust24THRUST_300001_SM_1000_NS6detail15normal_iteratorINS6_10device_ptrI4CellEEEEE9Policy600ESC_PNS0_8NullTypeESC_SG_j24CompareByCoordsLowerOnlySA_SF_EEvbT2_T3_T4_PT6_PT7_T5_PSK_SK_NS1_7vsmem_tEE19static_temp_storage;
	mad.lo.s32 	%r381, %r3, 20, %r380;
	st.shared.u32 	[%r381], %r672;
	st.shared.u32 	[%r381+4], %r671;
	st.shared.u32 	[%r381+8], %r670;
	st.shared.u32 	[%r381+12], %r669;
	st.shared.f32 	[%r381+16], %f100;
	st.shared.u32 	[%r381+5120], %r668;
	st.shared.u32 	[%r381+5124], %r667;
	st.shared.u32 	[%r381+5128], %r666;
	st.shared.u32 	[%r381+5132], %r665;
	st.shared.f32 	[%r381+5136], %f99;
	st.shared.u32 	[%r381+10240], %r664;
	st.shared.u32 	[%r381+10244], %r663;
	st.shared.u32 	[%r381+10248], %r662;
	st.shared.u32 	[%r381+10252], %r661;
	st.shared.f32 	[%r381+10256], %f98;
	bar.sync 	0;
	// begin inline asm
	griddepcontrol.launch_dependents;
	// end inline asm
	add.s32 	%r245, %r162, %r161;
	mul.lo.s32 	%r382, %r3, 3;
	min.s32 	%r246, %r382, %r245;
	setp.lt.s32 	%p28, %r246, %r162;
	sub.s32 	%r383, %r246, %r162;
	selp.b32 	%r675, 0, %r383, %p28;
	min.s32 	%r673, %r161, %r246;
	setp.ge.s32 	%p29, %r675, %r673;
	@%p29 bra 	$L__BB9_69;
	add.s32 	%r249, %r246, %r161;
$L__BB9_68:
	sub.s32 	%r384, %r673, %r675;
	shr.u32 	%r385, %r384, 31;
	add.s32 	%r386, %r384, %r385;
	shr.s32 	%r387, %r386, 1;
	add.s32 	%r388, %r387, %r675;
	mad.lo.s32 	%r390, %r388, 20, %r380;
	ld.shared.u32 	%r391, [%r390];
	ld.shared.u32 	%r392, [%r390+4];
	ld.shared.u32 	%r393, [%r390+8];
	not.b32 	%r394, %r388;
	add.s32 	%r395, %r249, %r394;
	mad.lo.s32 	%r396, %r395, 20, %r380;
	ld.shared.u32 	%r397, [%r396];
	ld.shared.u32 	%r398, [%r396+4];
	ld.shared.u32 	%r399, [%r396+8];
	sub.s32 	%r400, %r397, %r345;
	sub.s32 	%r401, %r398, %r346;
	sub.s32 	%r402, %r399, %r347;
	cvt.u64.u32 	%rd41, %r402;
	shl.b64 	%rd42, %rd41, 32;
	or.b64  	%rd43, %rd42, %rd41;
	and.b64  	%rd44, %rd43, 8725724278095871;
	mul.wide.u32 	%rd45, %r402, 65536;
	and.b64  	%rd46, %rd45, 4294901760;
	or.b64  	%rd47, %rd46, %rd44;
	and.b64  	%rd48, %rd47, 8725728556220671;
	shl.b64 	%rd49, %rd47, 8;
	and.b64  	%rd50, %rd49, 2233786510392491776;
	or.b64  	%rd51, %rd50, %rd48;
	and.b64  	%rd52, %rd51, 1157144660301377551;
	shl.b64 	%rd53, %rd51, 4;
	and.b64  	%rd54, %rd53, 67570491112489200;
	or.b64  	%rd55, %rd54, %rd52;
	shl.b64 	%rd56, %rd55, 4;
	and.b64  	%rd57, %rd56, 585610922974906400;
	shl.b64 	%rd58, %rd55, 2;
	and.b64  	%rd59, %rd58, 4684887383799251204;
	or.b64  	%rd60, %rd57, %rd59;
	cvt.u64.u32 	%rd61, %r401;
	shl.b64 	%rd62, %rd61, 32;
	or.b64  	%rd63, %rd62, %rd61;
	and.b64  	%rd64, %rd63, 8725724278095871;
	mul.wide.u32 	%rd65, %r401, 65536;
	and.b64  	%rd66, %rd65, 4294901760;
	or.b64  	%rd67, %rd66, %rd64;
	and.b64  	%rd68, %rd67, 8725728556220671;
	shl.b64 	%rd69, %rd67, 8;
	and.b64  	%rd70, %rd69, 2233786510392491776;
	or.b64  	%rd71, %rd70, %rd68;
	and.b64  	%rd72, %rd71, 1157144660301377551;
	shl.b64 	%rd73, %rd71, 4;
	and.b64  	%rd74, %rd73, 67570491112489200;
	or.b64  	%rd75, %rd74, %rd72;
	shl.b64 	%rd76, %rd75, 3;
	and.b64  	%rd77, %rd76, 292805461487453200;
	shl.b64 	%rd78, %rd75, 1;
	and.b64  	%rd79, %rd78, 2342443691899625602;
	or.b64  	%rd80, %rd77, %rd79;
	cvt.u64.u32 	%rd81, %r400;
	shl.b64 	%rd82, %rd81, 32;
	or.b64  	%rd83, %rd82, %rd81;
	and.b64  	%rd84, %rd83, 8725724278095871;
	mul.wide.u32 	%rd85, %r400, 65536;
	and.b64  	%rd86, %rd85, 4294901760;
	or.b64  	%rd87, %rd86, %rd84;
	and.b64  	%rd88, %rd87, 8725728556220671;
	shl.b64 	%rd89, %rd87, 8;
	and.b64  	%rd90, %rd89, 2233786510392491776;
	or.b64  	%rd91, %rd90, %rd88;
	and.b64  	%rd92, %rd91, 1157144660301377551;
	shl.b64 	%rd93, %rd91, 4;
	and.b64  	%rd94, %rd93, 67570491112489200;
	or.b64  	%rd95, %rd94, %rd92;
	and.b64  	%rd96, %rd95, 1171221845949812801;
	shl.b64 	%rd97, %rd95, 2;
	and.b64  	%rd98, %rd97, 146402730743726600;
	or.b64  	%rd99, %rd98, %rd96;
	or.b64  	%rd100, %rd80, %rd99;
	or.b64  	%rd101, %rd100, %rd60;
	sub.s32 	%r403, %r391, %r345;
	sub.s32 	%r404, %r392, %r346;
	sub.s32 	%r405, %r393, %r347;
	cvt.u64.u32 	%rd102, %r405;
	shl.b64 	%rd103, %rd102, 32;
	or.b64  	%rd104, %rd103, %rd102;
	and.b64  	%rd105, %rd104, 8725724278095871;
	mul.wide.u32 	%rd106, %r405, 65536;
	and.b64  	%rd107, %rd106, 4294901760;
	or.b64  	%rd108, %rd107, %rd105;
	and.b64  	%rd109, %rd108, 8725728556220671;
	shl.b64 	%rd110, %rd108, 8;
	and.b64  	%rd111, %rd110, 2233786510392491776;
	or.b64  	%rd112, %rd111, %rd109;
	and.b64  	%rd113, %rd112, 1157144660301377551;
	shl.b64 	%rd114, %rd112, 4;
	and.b64  	%rd115, %rd114, 67570491112489200;
	or.b64  	%rd116, %rd115, %rd113;
	shl.b64 	%rd117, %rd116, 4;
	and.b64  	%rd118, %rd117, 585610922974906400;
	shl.b64 	%rd119, %rd116, 2;
	and.b64  	%rd120, %rd119, 4684887383799251204;
	or.b64  	%rd121, %rd118, %rd120;
	cvt.u64.u32 	%rd122, %r404;
	shl.b64 	%rd123, %rd122, 32;
	or.b64  	%rd124, %rd123, %rd122;
	and.b64  	%rd125, %rd124, 8725724278095871;
	mul.wide.u32 	%rd126, %r404, 65536;
	and.b64  	%rd127, %rd126, 4294901760;
	or.b64  	%rd128, %rd127, %rd125;
	and.b64  	%rd129, %rd128, 8725728556220671;
	shl.b64 	%rd130, %rd128, 8;
	and.b64  	%rd131, %rd130, 2233786510392491776;
	or.b64  	%rd132, %rd131, %rd129;
	and.b64  	%rd133, %rd132, 1157144660301377551;
	shl.b64 	%rd134, %rd132, 4;
	and.b64  	%rd135, %rd134, 67570491112489200;
	or.b64  	%rd136, %rd135, %rd133;
	shl.b64 	%rd137, %rd136, 3;
	and.b64  	%rd138, %rd137, 292805461487453200;
	shl.b64 	%rd139, %rd136, 1;
	and.b64  	%rd140, %rd139, 2342443691899625602;
	or.b64  	%rd141, %rd138, %rd140;
	cvt.u64.u32 	%rd142, %r403;
	shl.b64 	%rd143, %rd142, 32;
	or.b64  	%rd144, %rd143, %rd142;
	and.b64  	%rd145, %rd144, 8725724278095871;
	mul.wide.u32 	%rd146, %r403, 65536;
	and.b64  	%rd147, %rd146, 4294901760;
	or.b64  	%rd148, %rd147, %rd145;
	and.b64  	%rd149, %rd148, 8725728556220671;
	shl.b64 	%rd150, %rd148, 8;
	and.b64  	%rd151, %rd150, 2233786510392491776;
	or.b64  	%rd152, %rd151, %rd149;
	and.b64  	%rd153, %rd152, 1157144660301377551;
	shl.b64 	%rd154, %rd152, 4;
	and.b64  	%rd155, %rd154, 67570491112489200;
	or.b64  	%rd156, %rd155, %rd153;
	and.b64  	%rd157, %rd156, 1171221845949812801;
	shl.b64 	%rd158, %rd156, 2;
	and.b64  	%rd159, %rd158, 146402730743726600;
	or.b64  	%rd160, %rd159, %rd157;
	or.b64  	%rd161, %rd141, %rd160;
	or.b64  	%rd162, %rd161, %rd121;
	setp.lt.u64 	%p30, %rd101, %rd162;
	add.s32 	%r406, %r388, 1;
	selp.b32 	%r675, %r675, %r406, %p30;
	selp.b32 	%r673, %r388, %r673, %p30;
	setp.lt.s32 	%p31, %r675, %r673;
	@%p31 bra 	$L__BB9_68;
$L__BB9_69:
	sub.s32 	%r407, %r246, %r675;
	add.s32 	%r255, %r407, %r161;
	mad.lo.s32 	%r256, %r255, 20, %r380;
	ld.shared.f32 	%f101, [%r256+16];
	ld.shared.u32 	%r679, [%r256+12];
	ld.shared.u32 	%r678, [%r256+8];
	ld.shared.u32 	%r677, [%r256+4];
	ld.shared.u32 	%r676, [%r256];
	mad.lo.s32 	%r261, %r675, 20, %r380;
	ld.shared.f32 	%f102, [%r261+16];
	ld.shared.u32 	%r683, [%r261+12];
	ld.shared.u32 	%r682, [%r261+8];
	ld.shared.u32 	%r681, [%r261+4];
	ld.shared.u32 	%r680, [%r261];
	setp.ge.s32 	%p33, %r255, %r245;
	mov.pred 	%p85, 0;
	@%p33 bra 	$L__BB9_72;
	setp.ge.s32 	%p35, %r675, %r161;
	mov.pred 	%p85, -1;
	@%p35 bra 	$L__BB9_72;
	sub.s32 	%r409, %r676, %r345;
	sub.s32 	%r410, %r677, %r346;
	sub.s32 	%r411, %r678, %r347;
	cvt.u64.u32 	%rd163, %r411;
	shl.b64 	%rd164, %rd163, 32;
	or.b64  	%rd165, %rd164, %rd163;
	and.b64  	%rd166, %rd165, 8725724278095871;
	mul.wide.u32 	%rd167, %r411, 65536;
	and.b64  	%rd168, %rd167, 4294901760;
	or.b64  	%rd169, %rd168, %rd166;
	and.b64  	%rd170, %rd169, 8725728556220671;
	shl.b64 	%rd171, %rd169, 8;
	and.b64  	%rd172, %rd171, 2233786510392491776;
	or.b64  	%rd173, %rd172, %rd170;
	and.b64  	%rd174, %rd173, 1157144660301377551;
	shl.b64 	%rd175, %rd173, 4;
	and.b64  	%rd176, %rd175, 67570491112489200;
	or.b64  	%rd177, %rd176, %rd174;
	shl.b64 	%rd178, %rd177, 4;
	and.b64  	%rd179, %rd178, 585610922974906400;
	shl.b64 	%rd180, %rd177, 2;
	and.b64  	%rd181, %rd180, 4684887383799251204;
	or.b64  	%rd182, %rd179, %rd181;
	cvt.u64.u32 	%rd183, %r410;
	shl.b64 	%rd184, %rd183, 32;
	or.b64  	%rd185, %rd184, %rd183;
	and.b64  	%rd186, %rd185, 8725724278095871;
	mul.wide.u32 	%rd187, %r410, 65536;
	and.b64  	%rd188, %rd187, 4294901760;
	or.b64  	%rd189, %rd188, %rd186;
	and.b64  	%rd190, %rd189, 8725728556220671;
	shl.b64 	%rd191, %rd189, 8;
	and.b64  	%rd192, %rd191, 2233786510392491776;
	or.b64  	%rd193, %rd192, %rd190;
	and.b64  	%rd194, %rd193, 1157144660301377551;
	shl.b64 	%rd195, %rd193, 4;
	and.b64  	%rd196, %rd195, 67570491112489200;
	or.b64  	%rd197, %rd196, %rd194;
	shl.b64 	%rd198, %rd197, 3;
	and.b64  	%rd199, %rd198, 292805461487453200;
	shl.b64 	%rd200, %rd197, 1;
	and.b64  	%rd201, %rd200, 2342443691899625602;
	or.b64  	%rd202, %rd199, %rd201;
	cvt.u64.u32 	%rd203, %r409;
	shl.b64 	%rd204, %rd203, 32;
	or.b64  	%rd205, %rd204, %rd203;
	and.b64  	%rd206, %rd205, 8725724278095871;
	mul.wide.u32 	%rd207, %r409, 65536;
	and.b64  	%rd208, %rd207, 4294901760;
	or.b64  	%rd209, %rd208, %rd206;
	and.b64  	%rd210, %rd209, 8725728556220671;
	shl.b64 	%rd211, %rd209, 8;
	and.b64  	%rd212, %rd211, 2233786510392491776;
	or.b64  	%rd213, %rd212, %rd210;
	and.b64  	%rd214, %rd213, 1157144660301377551;
	shl.b64 	%rd215, %rd213, 4;
	and.b64  	%rd216, %rd215, 67570491112489200;
	or.b64  	%rd217, %rd216, %rd214;
	and.b64  	%rd218, %rd217, 1171221845949812801;
	shl.b64 	%rd219, %rd217, 2;
	and.b64  	%rd220, %rd219, 146402730743726600;
	or.b64  	%rd221, %rd220, %rd218;
	or.b64  	%rd222, %rd202, %rd221;
	or.b64  	%rd223, %rd222, %rd182;
	sub.s32 	%r412, %r680, %r345;
	sub.s32 	%r413, %r681, %r346;
	sub.s32 	%r414, %r682, %r347;
	cvt.u64.u32 	%rd224, %r414;
	shl.b64 	%rd225, %rd224, 32;
	or.b64  	%rd226, %rd225, %rd224;
	and.b64  	%rd227, %rd226, 8725724278095871;
	mul.wide.u32 	%rd228, %r414, 65536;
	and.b64  	%rd229, %rd228, 4294901760;
	or.b64  	%rd230, %rd229, %rd227;
	and.b64  	%rd231, %rd230, 8725728556220671;
	shl.b64 	%rd232, %rd230, 8;
	and.b64  	%rd233, %rd232, 2233786510392491776;
	or.b64  	%rd234, %rd233, %rd231;
	and.b64  	%rd235, %rd234, 1157144660301377551;
	shl.b64 	%rd236, %rd234, 4;
	and.b64  	%rd237, %rd236, 67570491112489200;
	or.b64  	%rd238, %rd237, %rd235;
	shl.b64 	%rd239, %rd238, 4;
	and.b64  	%rd240, %rd239, 585610922974906400;
	shl.b64 	%rd241, %rd238, 2;
	and.b64  	%rd242, %rd241, 4684887383799251204;
	or.b64  	%rd243, %rd240, %rd242;
	cvt.u64.u32 	%rd244, %r413;
	shl.b64 	%rd245, %rd244, 32;
	or.b64  	%rd246, %rd245, %rd244;
	and.b64  	%rd247, %rd246, 8725724278095871;
	mul.wide.u32 	%rd248, %r413, 65536;
	and.b64  	%rd249, %rd248, 4294901760;
	or.b64  	%rd250, %rd249, %rd247;
	and.b64  	%rd251, %rd250, 8725728556220671;
	shl.b64 	%rd252, %rd250, 8;
	and.b64  	%rd253, %rd252, 2233786510392491776;
	or.b64  	%rd254, %rd253, %rd251;
	and.b64  	%rd255, %rd254, 1157144660301377551;
	shl.b64 	%rd256, %rd254, 4;
	and.b64  	%rd257, %rd256, 67570491112489200;
	or.b64  	%rd258, %rd257, %rd255;
	shl.b64 	%rd259, %rd258, 3;
	and.b64  	%rd260, %rd259, 292805461487453200;
	shl.b64 	%rd261, %rd258, 1;
	and.b64  	%rd262, %rd261, 2342443691899625602;
	or.b64  	%rd263, %rd260, %rd262;
	cvt.u64.u32 	%rd264, %r412;
	shl.b64 	%rd265, %rd264, 32;
	or.b64  	%rd266, %rd265, %rd264;
	and.b64  	%rd267, %rd266, 8725724278095871;
	mul.wide.u32 	%rd268, %r412, 65536;
	and.b64  	%rd269, %rd268, 4294901760;
	or.b64  	%rd270, %rd269, %rd267;
	and.b64  	%rd271, %rd270, 8725728556220671;
	shl.b64 	%rd272, %rd270, 8;
	and.b64  	%rd273, %rd272, 2233786510392491776;
	or.b64  	%rd274, %rd273, %rd271;
	and.b64  	%rd275, %rd274, 1157144660301377551;
	shl.b64 	%rd276, %rd274, 4;
	and.b64  	%rd277, %rd276, 67570491112489200;
	or.b64  	%rd278, %rd277, %rd275;
	and.b64  	%rd279, %rd278, 1171221845949812801;
	shl.b64 	%rd280, %rd278, 2;
	and.b64  	%rd281, %rd280, 146402730743726600;
	or.b64  	%rd282, %rd281, %rd279;
	or.b64  	%rd283, %rd263, %rd282;
	or.b64  	%rd284, %rd283, %rd243;
	setp.lt.u64 	%p85, %rd223, %rd284;
$L__BB9_72:
	selp.f32 	%f54, %f101, %f102, %p85;
	selp.b32 	%r266, %r679, %r683, %p85;
	selp.b32 	%r267, %r678, %r682, %p85;
	selp.b32 	%r268, %r677, %r681, %p85;
	selp.b32 	%r269, %r676, %r680, %p85;
	selp.u32 	%r415, 1, 0, %p85;
	add.s32 	%r270, %r255, %r415;
	not.pred 	%p36, %p85;
	selp.u32 	%r416, 1, 0, %p36;
	add.s32 	%r271, %r675, %r416;
	@%p36 bra 	$L__BB9_74;
	ld.shared.u32 	%r676, [%r256+20];
	ld.shared.u32 	%r677, [%r256+24];
	ld.shared.u32 	%r678, [%r256+28];
	ld.shared.u32 	%r679, [%r256+32];
	ld.shared.f32 	%f101, [%r256+36];
	bra.uni 	$L__BB9_75;
$L__BB9_74:
	ld.shared.u32 	%r680, [%r261+20];
	ld.shared.u32 	%r681, [%r261+24];
	ld.shared.u32 	%r682, [%r261+28];
	ld.shared.u32 	%r683, [%r261+32];
	ld.shared.f32 	%f102, [%r261+36];
$L__BB9_75:
	setp.ge.s32 	%p38, %r270, %r245;
	mov.pred 	%p86, 0;
	@%p38 bra 	$L__BB9_78;
	setp.ge.s32 	%p40, %r271, %r161;
	mov.pred 	%p86, -1;
	@%p40 bra 	$L__BB9_78;
	sub.s32 	%r417, %r676, %r345;
	sub.s32 	%r418, %r677, %r346;
	sub.s32 	%r419, %r678, %r347;
	cvt.u64.u32 	%rd285, %r419;
	shl.b64 	%rd286, %rd285, 32;
	or.b64  	%rd287, %rd286, %rd285;
	and.b64  	%rd288, %rd287, 8725724278095871;
	mul.wide.u32 	%rd289, %r419, 65536;
	and.b64  	%rd290, %rd289, 4294901760;
	or.b64  	%rd291, %rd290, %rd288;
	and.b64  	%rd292, %rd291, 8725728556220671;
	shl.b64 	%rd293, %rd291, 8;
	and.b64  	%rd294, %rd293, 2233786510392491776;
	or.b64  	%rd295, %rd294, %rd292;
	and.b64  	%rd296, %rd295, 1157144660301377551;
	shl.b64 	%rd297, %rd295, 4;
	and.b64  	%rd298, %rd297, 67570491112489200;
	or.b64  	%rd299, %rd298, %rd296;
	shl.b64 	%rd300, %rd299, 4;
	and.b64  	%rd301, %rd300, 585610922974906400;
	shl.b64 	%rd302, %rd299, 2;
	and.b64  	%rd303, %rd302, 4684887383799251204;
	or.b64  	%rd304, %rd301, %rd303;
	cvt.u64.u32 	%rd305, %r418;
	shl.b64 	%rd306, %rd305, 32;
	or.b64  	%rd307, %rd306, %rd305;
	and.b64  	%rd308, %rd307, 8725724278095871;
	mul.wide.u32 	%rd309, %r418, 65536;
	and.b64  	%rd310, %rd309, 4294901760;
	or.b64  	%rd311, %rd310, %rd308;
	and.b64  	%rd312, %rd311, 8725728556220671;
	shl.b64 	%rd313, %rd311, 8;
	and.b64  	%rd314, %rd313, 2233786510392491776;
	or.b64  	%rd315, %rd314, %rd312;
	and.b64  	%rd316, %rd315, 1157144660301377551;
	shl.b64 	%rd317, %rd315, 4;
	and.b64  	%rd318, %rd317, 67570491112489200;
	or.b64  	%rd319, %rd318, %rd316;
	shl.b64 	%rd320, %rd319, 3;
	and.b64  	%rd321, %rd320, 292805461487453200;
	shl.b64 	%rd322, %rd319, 1;
	and.b64  	%rd323, %rd322, 2342443691899625602;
	or.b64  	%rd324, %rd321, %rd323;
	cvt.u64.u32 	%rd325, %r417;
	shl.b64 	%rd326, %rd325, 32;
	or.b64  	%rd327, %rd326, %rd325;
	and.b64  	%rd328, %rd327, 8725724278095871;
	mul.wide.u32 	%rd329, %r417, 65536;
	and.b64  	%rd330, %rd329, 4294901760;
	or.b64  	%rd331, %rd330, %rd328;
	and.b64  	%rd332, %rd331, 8725728556220671;
	shl.b64 	%rd333, %rd331, 8;
	and.b64  	%rd334, %rd333, 2233786510392491776;
	or.b64  	%rd335, %rd334, %rd332;
	and.b64  	%rd336, %rd335, 1157144660301377551;
	shl.b64 	%rd337, %rd335, 4;
	and.b64  	%rd338, %rd337, 67570491112489200;
	or.b64  	%rd339, %rd338, %rd336;
	and.b64  	%rd340, %rd339, 1171221845949812801;
	shl.b64 	%rd341, %rd339, 2;
	and.b64  	%rd342, %rd341, 146402730743726600;
	or.b64  	%rd343, %rd342, %rd340;
	or.b64  	%rd344, %rd324, %rd343;
	or.b64  	%rd345, %rd344, %rd304;
	sub.s32 	%r420, %r680, %r345;
	sub.s32 	%r421, %r681, %r346;
	sub.s32 	%r422, %r682, %r347;
	cvt.u64.u32 	%rd346, %r422;
	shl.b64 	%rd347, %rd346, 32;
	or.b64  	%rd348, %rd347, %rd346;
	and.b64  	%rd349, %rd348, 8725724278095871;
	mul.wide.u32 	%rd350, %r422, 65536;
	and.b64  	%rd351, %rd350, 4294901760;
	or.b64  	%rd352, %rd351, %rd349;
	and.b64  	%rd353, %rd352, 8725728556220671;
	shl.b64 	%rd354, %rd352, 8;
	and.b64  	%rd355, %rd354, 2233786510392491776;
	or.b64  	%rd356, %rd355, %rd353;
	and.b64  	%rd357, %rd356, 1157144660301377551;
	shl.b64 	%rd358, %rd356, 4;
	and.b64  	%rd359, %rd358, 67570491112489200;
	or.b64  	%rd360, %rd359, %rd357;
	shl.b64 	%rd361, %rd360, 4;
	and.b64  	%rd362, %rd361, 585610922974906400;
	shl.b64 	%rd363, %rd360, 2;
	and.b64  	%rd364, %rd363, 4684887383799251204;
	or.b64  	%rd365, %rd362, %rd364;
	cvt.u64.u32 	%rd366, %r421;
	shl.b64 	%rd367, %rd366, 32;
	or.b64  	%rd368, %rd367, %rd366;
	and.b64  	%rd369, %rd368, 8725724278095871;
	mul.wide.u32 	%rd370, %r421, 65536;
	and.b64  	%rd371, %rd370, 4294901760;
	or.b64  	%rd372, %rd371, %rd369;
	and.b64  	%rd373, %rd372, 8725728556220671;
	shl.b64 	%rd374, %rd372, 8;
	and.b64  	%rd375, %rd374, 2233786510392491776;
	or.b64  	%rd376, %rd375, %rd373;
	and.b64  	%rd377, %rd376, 1157144660301377551;
	shl.b64 	%rd378, %rd376, 4;
	and.b64  	%rd379, %rd378, 67570491112489200;
	or.b64  	%rd380, %rd379, %rd377;
	shl.b64 	%rd381, %rd380, 3;
	and.b64  	%rd382, %rd381, 292805461487453200;
	shl.b64 	%rd383, %rd380, 1;
	and.b64  	%rd384, %rd383, 2342443691899625602;
	or.b64  	%rd385, %rd382, %rd384;
	cvt.u64.u32 	%rd386, %r420;
	shl.b64 	%rd387, %rd386, 32;
	or.b64  	%rd388, %rd387, %rd386;
	and.b64  	%rd389, %rd388, 8725724278095871;
	mul.wide.u32 	%rd390, %r420, 65536;
	and.b64  	%rd391, %rd390, 4294901760;
	or.b64  	%rd392, %rd391, %rd389;
	and.b64  	%rd393, %rd392, 8725728556220671;
	shl.b64 	%rd394, %rd392, 8;
	and.b64  	%rd395, %rd394, 2233786510392491776;
	or.b64  	%rd396, %rd395, %rd393;
	and.b64  	%rd397, %rd396, 1157144660301377551;
	shl.b64 	%rd398, %rd396, 4;
	and.b64  	%rd399, %rd398, 67570491112489200;
	or.b64  	%rd400, %rd399, %rd397;
	and.b64  	%rd401, %rd400, 1171221845949812801;
	shl.b64 	%rd402, %rd400, 2;
	and.b64  	%rd403, %rd402, 146402730743726600;
	or.b64  	%rd404, %rd403, %rd401;
	or.b64  	%rd405, %rd385, %rd404;
	or.b64  	%rd406, %rd405, %rd365;
	setp.lt.u64 	%p86, %rd345, %rd406;
$L__BB9_78:
	selp.f32 	%f59, %f101, %f102, %p86;
	selp.b32 	%r288, %r679, %r683, %p86;
	selp.b32 	%r289, %r678, %r682, %p86;
	selp.b32 	%r290, %r677, %r681, %p86;
	selp.b32 	%r291, %r676, %r680, %p86;
	selp.u32 	%r423, 1, 0, %p86;
	add.s32 	%r292, %r270, %r423;
	not.pred 	%p41, %p86;
	selp.u32 	%r424, 1, 0, %p41;
	add.s32 	%r293, %r271, %r424;
	@%p86 bra 	$L__BB9_80;
	mov.u32 	%r425, _ZZN3cub18CUB_300001_SM_10006detail10merge_sort26DeviceMergeSortMergeKernelINS2_10policy_hubIN6thrust24THRUST_300001_SM_1000_NS6detail15normal_iteratorINS6_10device_ptrI4CellEEEEE9Policy600ESC_PNS0_8NullTypeESC_SG_j24CompareByCoordsLowerOnlySA_SF_EEvbT2_T3_T4_PT6_PT7_T5_PSK_SK_NS1_7vsmem_tEE19static_temp_storage;
	mad.lo.s32 	%r426, %r293, 20, %r425;
	ld.shared.u32 	%r680, [%r426];
	ld.shared.u32 	%r681, [%r426+4];
	ld.shared.u32 	%r682, [%r426+8];
	ld.shared.u32 	%r683, [%r426+12];
	ld.shared.f32 	%f102, [%r426+16];
	bra.uni 	$L__BB9_81;
$L__BB9_80:
	mov.u32 	%r427, _ZZN3cub18CUB_300001_SM_10006detail10merge_sort26DeviceMergeSortMergeKernelINS2_10policy_hubIN6thrust24THRUST_300001_SM_1000_NS6detail15normal_iteratorINS6_10device_ptrI4CellEEEEE9Policy600ESC_PNS0_8NullTypeESC_SG_j24CompareByCoordsLowerOnlySA_SF_EEvbT2_T3_T4_PT6_PT7_T5_PSK_SK_NS1_7vsmem_tEE19static_temp_storage;
	mad.lo.s32 	%r428, %r292, 20, %r427;
	ld.shared.u32 	%r676, [%r428];
	ld.shared.u32 	%r677, [%r428+4];
	ld.shared.u32 	%r678, [%r428+8];
	ld.shared.u32 	%r679, [%r428+12];
	ld.shared.f32 	%f101, [%r428+16];
$L__BB9_81:
	setp.ge.s32 	%p43, %r292, %r245;
	mov.pred 	%p87, 0;
	@%p43 bra 	$L__BB9_84;
	setp.ge.s32 	%p45, %r293, %r161;
	mov.pred 	%p87, -1;
	@%p45 bra 	$L__BB9_84;
	sub.s32 	%r429, %r676, %r345;
	sub.s32 	%r430, %r677, %r346;
	sub.s32 	%r431, %r678, %r347;
	cvt.u64.u32 	%rd407, %r431;
	shl.b64 	%rd408, %rd407, 32;
	or.b64  	%rd409, %rd408, %rd407;
	and.b64  	%rd410, %rd409, 8725724278095871;
	mul.wide.u32 	%rd411, %r431, 65536;
	and.b64  	%rd412, %rd411, 4294901760;
	or.b64  	%rd413, %rd412, %rd410;
	and.b64  	%rd414, %rd413, 8725728556220671;
	shl.b64 	%rd415, %rd413, 8;
	and.b64  	%rd416, %rd415, 2233786510392491776;
	or.b64  	%rd417, %rd416, %rd414;
	and.b64  	%rd418, %rd417, 1157144660301377551;
	shl.b64 	%rd419, %rd417, 4;
	and.b64  	%rd420, %rd419, 67570491112489200;
	or.b64  	%rd421, %rd420, %rd418;
	shl.b64 	%rd422, %rd421, 4;
	and.b64  	%rd423, %rd422, 585610922974906400;
	shl.b64 	%rd424, %rd421, 2;
	and.b64  	%rd425, %rd424, 4684887383799251204;
	or.b64  	%rd426, %rd423, %rd425;
	cvt.u64.u32 	%rd427, %r430;
	shl.b64 	%rd428, %rd427, 32;
	or.b64  	%rd429, %rd428, %rd427;
	and.b64  	%rd430, %rd429, 8725724278095871;
	mul.wide.u32 	%rd431, %r430, 65536;
	and.b64  	%rd432, %rd431, 4294901760;
	or.b64  	%rd433, %rd432, %rd430;
	and.b64  	%rd434, %rd433, 8725728556220671;
	shl.b64 	%rd435, %rd433, 8;
	and.b64  	%rd436, %rd435, 2233786510392491776;
	or.b64  	%rd437, %rd436, %rd434;
	and.b64  	%rd438, %rd437, 1157144660301377551;
	shl.b64 	%rd439, %rd437, 4;
	and.b64  	%rd440, %rd439, 67570491112489200;
	or.b64  	%rd441, %rd440, %rd438;
	shl.b64 	%rd442, %rd441, 3;
	and.b64  	%rd443, %rd442, 292805461487453200;
	shl.b64 	%rd444, %rd441, 1;
	and.b64  	%rd445, %rd444, 2342443691899625602;
	or.b64  	%rd446, %rd443, %rd445;
	cvt.u64.u32 	%rd447, %r429;
	shl.b64 	%rd448, %rd447, 32;
	or.b64  	%rd449, %rd448, %rd447;
	and.b64  	%rd450, %rd449, 8725724278095871;
	mul.wide.u32 	%rd451, %r429, 65536;
	and.b64  	%rd452, %rd451, 4294901760;
	or.b64  	%rd453, %rd452, %rd450;
	and.b64  	%rd454, %rd453, 8725728556220671;
	shl.b64 	%rd455, %rd453, 8;
	and.b64  	%rd456, %rd455, 2233786510392491776;
	or.b64  	%rd457, %rd456, %rd454;
	and.b64  	%rd458, %rd457, 1157144660301377551;
	shl.b64 	%rd459, %rd457, 4;
	and.b64  	%rd460, %rd459, 67570491112489200;
	or.b64  	%rd461, %rd460, %rd458;
	and.b64  	%rd462, %rd461, 1171221845949812801;
	shl.b64 	%rd463, %rd461, 2;
	and.b64  	%rd464, %rd463, 146402730743726600;
	or.b64  	%rd465, %rd464, %rd462;
	or.b64  	%rd466, %rd446, %rd465;
	or.b64  	%rd467, %rd466, %rd426;
	sub.s32 	%r432, %r680, %r345;
	sub.s32 	%r433, %r681, %r346;
	sub.s32 	%r434, %r682, %r347;
	cvt.u64.u32 	%rd468, %r434;
	shl.b64 	%rd469, %rd468, 32;
	or.b64  	%rd470, %rd469, %rd468;
	and.b64  	%rd471, %rd470, 8725724278095871;
	mul.wide.u32 	%rd472, %r434, 65536;
	and.b64  	%rd473, %rd472, 4294901760;
	or.b64  	%rd474, %rd473, %rd471;
	and.b64  	%rd475, %rd474, 8725728556220671;
	shl.b64 	%rd476, %rd474, 8;
	and.b64  	%rd477, %rd476, 2233786510392491776;
	or.b64  	%rd478, %rd477, %rd475;
	and.b64  	%rd479, %rd478, 1157144660301377551;
	shl.b64 	%rd480, %rd478, 4;
	and.b64  	%rd481, %rd480, 67570491112489200;
	or.b64  	%rd482, %rd481, %rd479;
	shl.b64 	%rd483, %rd482, 4;
	and.b64  	%rd484, %rd483, 585610922974906400;
	shl.b64 	%rd485, %rd482, 2;
	and.b64  	%rd486, %rd485, 4684887383799251204;
	or.b64  	%rd487, %rd484, %rd486;
	cvt.u64.u32 	%rd488, %r433;
	shl.b64 	%rd489, %rd488, 32;
	or.b64  	%rd490, %rd489, %rd488;
	and.b64  	%rd491, %rd490, 8725724278095871;
	mul.wide.u32 	%rd492, %r433, 65536;
	and.b64  	%rd493, %rd492, 4294901760;
	or.b64  	%rd494, %rd493, %rd491;
	and.b64  	%rd495, %rd494, 8725728556220671;
	shl.b64 	%rd496, %rd494, 8;
	and.b64  	%rd497, %rd496, 2233786510392491776;
	or.b64  	%rd498, %rd497, %rd495;
	and.b64  	%rd499, %rd498, 1157144660301377551;
	shl.b64 	%rd500, %rd498, 4;
	and.b64  	%rd501, %rd500, 67570491112489200;
	or.b64  	%rd502, %rd501, %rd499;
	shl.b64 	%rd503, %rd502, 3;
	and.b64  	%rd504, %rd503, 292805461487453200;
	shl.b64 	%rd505, %rd502, 1;
	and.b64  	%rd506, %rd505, 2342443691899625602;
	or.b64  	%rd507, %rd504, %rd506;
	cvt.u64.u32 	%rd508, %r432;
	shl.b64 	%rd509, %rd508, 32;
	or.b64  	%rd510, %rd509, %rd508;
	and.b64  	%rd511, %rd510, 8725724278095871;
	mul.wide.u32 	%rd512, %r432, 65536;
	and.b64  	%rd513, %rd512, 4294901760;
	or.b64  	%rd514, %rd513, %rd511;
	and.b64  	%rd515, %rd514, 8725728556220671;
	shl.b64 	%rd516, %rd514, 8;
	and.b64  	%rd517, %rd516, 2233786510392491776;
	or.b64  	%rd518, %rd517, %rd515;
	and.b64  	%rd519, %rd518, 1157144660301377551;
	shl.b64 	%rd520, %rd518, 4;
	and.b64  	%rd521, %rd520, 67570491112489200;
	or.b64  	%rd522, %rd521, %rd519;
	and.b64  	%rd523, %rd522, 1171221845949812801;
	shl.b64 	%rd524, %rd522, 2;
	and.b64  	%rd525, %rd524, 146402730743726600;
	or.b64  	%rd526, %rd525, %rd523;
	or.b64  	%rd527, %rd507, %rd526;
	or.b64  	%rd528, %rd527, %rd487;
	setp.lt.u64 	%p87, %rd467, %rd528;
$L__BB9_84:
	ld.param.s8 	%rs3, [_ZN3cub18CUB_300001_SM_10006detail10merge_sort26DeviceMergeSortMergeKernelINS2_10policy_hubIN6thrust24THRUST_300001_SM_1000_NS6detail15normal_iteratorINS6_10device_ptrI4CellEEEEE9Policy600ESC_PNS0_8NullTypeESC_SG_j24CompareByCoordsLowerOnlySA_SF_EEvbT2_T3_T4_PT6_PT7_T5_PSK_SK_NS1_7vsmem_tE_param_0];
	mov.u32 	%r310, %tid.x;
	mov.u32 	%r435, %ctaid.x;
	mul.lo.s32 	%r311, %r435, 768;
	setp.eq.s16 	%p46, %rs3, 0;
	selp.f32 	%f64, %f101, %f102, %p87;
	selp.b32 	%r312, %r679, %r683, %p87;
	selp.b32 	%r313, %r678, %r682, %p87;
	selp.b32 	%r314, %r677, %r681, %p87;
	selp.b32 	%r315, %r676, %r680, %p87;
	bar.sync 	0;
	@%p46 bra 	$L__BB9_93;
	// begin inline asm
	mov.u32 %r436, %laneid;
	// end inline asm
	shr.u32 	%r437, %r310, 5;
	mul.lo.s32 	%r438, %r437, 96;
	mad.lo.s32 	%r439, %r436, 3, %r438;
	mov.u32 	%r440, _ZZN3cub18CUB_300001_SM_10006detail10merge_sort26DeviceMergeSortMergeKernelINS2_10policy_hubIN6thrust24THRUST_300001_SM_1000_NS6detail15normal_iteratorINS6_10device_ptrI4CellEEEEE9Policy600ESC_PNS0_8NullTypeESC_SG_j24CompareByCoordsLowerOnlySA_SF_EEvbT2_T3_T4_PT6_PT7_T5_PSK_SK_NS1_7vsmem_tEE19static_temp_storage;
	mad.lo.s32 	%r441, %r439, 20, %r440;
	st.shared.u32 	[%r441], %r269;
	st.shared.u32 	[%r441+4], %r268;
	st.shared.u32 	[%r441+8], %r267;
	st.shared.u32 	[%r441+12], %r266;
	st.shared.f32 	[%r441+16], %f54;
	st.shared.u32 	[%r441+20], %r291;
	st.shared.u32 	[%r441+24], %r290;
	st.shared.u32 	[%r441+28], %r289;
	st.shared.u32 	[%r441+32], %r288;
	st.shared.f32 	[%r441+36], %f59;
	st.shared.u32 	[%r441+40], %r315;
	st.shared.u32 	[%r441+44], %r314;
	st.shared.u32 	[%r441+48], %r313;
	st.shared.u32 	[%r441+52], %r312;
	st.shared.f32 	[%r441+56], %f64;
	bar.warp.sync 	-1;
	shl.b32 	%r442, %r436, 1;
	sub.s32 	%r443, %r439, %r442;
	mad.lo.s32 	%r444, %r443, 20, %r440;
	ld.shared.u32 	%r316, [%r444];
	ld.shared.u32 	%r317, [%r444+4];
	ld.shared.u32 	%r318, [%r444+8];
	ld.shared.u32 	%r319, [%r444+12];
	ld.shared.f32 	%f65, [%r444+16];
	ld.shared.u32 	%r320, [%r444+640];
	ld.shared.u32 	%r321, [%r444+644];
	ld.shared.u32 	%r322, [%r444+648];
	ld.shared.u32 	%r323, [%r444+652];
	ld.shared.f32 	%f66, [%r444+656];
	ld.shared.u32 	%r324, [%r444+1280];
	ld.shared.u32 	%r325, [%r444+1284];
	ld.shared.u32 	%r326, [%r444+1288];
	ld.shared.u32 	%r327, [%r444+1292];
	ld.shared.f32 	%f67, [%r444+1296];
	setp.ne.s32 	%p47, %r310, 0;
	@%p47 bra 	$L__BB9_87;
	st.volatile.shared.u32 	[_ZZN3cub18CUB_300001_SM_10006detail10merge_sort26DeviceMergeSortMergeKernelINS2_10policy_hubIN6thrust24THRUST_300001_SM_1000_NS6detail15normal_iteratorINS6_10device_ptrI4CellEEEEE9Policy600ESC_PNS0_8NullTypeESC_SG_j24CompareByCoordsLowerOnlySA_SF_EEvbT2_T3_T4_PT6_PT7_T5_PSK_SK_NS1_7vsmem_tEE19static_temp_storage+15360], %r245;
$L__BB9_87:
	ld.param.u64 	%rd1057, [_ZN3cub18CUB_300001_SM_10006detail10merge_sort26DeviceMergeSortMergeKernelINS2_10policy_hubIN6thrust24THRUST_300001_SM_1000_NS6detail15normal_iteratorINS6_10device_ptrI4CellEEEEE9Policy600ESC_PNS0_8NullTypeESC_SG_j24CompareByCoordsLowerOnlySA_SF_EEvbT2_T3_T4_PT6_PT7_T5_PSK_SK_NS1_7vsmem_tE_param_4];
	bar.sync 	0;
	ld.volatile.shared.u32 	%r328, [_ZZN3cub18CUB_300001_SM_10006detail10merge_sort26DeviceMergeSortMergeKernelINS2_10policy_hubIN6thrust24THRUST_300001_SM_1000_NS6detail15normal_iteratorINS6_10device_ptrI4CellEEEEE9Policy600ESC_PNS0_8NullTypeESC_SG_j24CompareByCoordsLowerOnlySA_SF_EEvbT2_T3_T4_PT6_PT7_T5_PSK_SK_NS1_7vsmem_tEE19static_temp_storage+15360];
	and.b32  	%r445, %r310, 31;
	and.b32  	%r446, %r310, 992;
	mul.lo.s32 	%r447, %r446, 3;
	or.b32  	%r329, %r447, %r445;
	setp.ge.s32 	%p48, %r329, %r328;
	cvt.u64.u32 	%rd529, %r329;
	cvt.u64.u32 	%rd530, %r311;
	add.s64 	%rd531, %rd529, %rd530;
	cvta.to.global.u64 	%rd532, %rd1057;
	mad.lo.s64 	%rd12, %rd531, 20, %rd532;
	@%p48 bra 	$L__BB9_89;
	st.global.u32 	[%rd12], %r316;
	st.global.u32 	[%rd12+4], %r317;
	st.global.u32 	[%rd12+8], %r318;
	st.global.u32 	[%rd12+12], %r319;
	st.global.f32 	[%rd12+16], %f65;
$L__BB9_89:
	add.s32 	%r448, %r329, 32;
	setp.ge.s32 	%p49, %r448, %r328;
	@%p49 bra 	$L__BB9_91;
	st.global.u32 	[%rd12+640], %r320;
	st.global.u32 	[%rd12+644], %r321;
	st.global.u32 	[%rd12+648], %r322;
	st.global.u32 	[%rd12+652], %r323;
	st.global.f32 	[%rd12+656], %f66;
$L__BB9_91:
	add.s32 	%r449, %r329, 64;
	setp.ge.s32 	%p50, %r449, %r328;
	@%p50 bra 	$L__BB9_101;
	st.global.u32 	[%rd12+1280], %r324;
	st.global.u32 	[%rd12+1284], %r325;
	st.global.u32 	[%rd12+1288], %r326;
	st.global.u32 	[%rd12+1292], %r327;
	st.global.f32 	[%rd12+1296], %f67;
	bra.uni 	$L__BB9_101;
$L__BB9_93:
	// begin inline asm
	mov.u32 %r450, %laneid;
	// end inline asm
	shr.u32 	%r451, %r310, 5;
	mul.lo.s32 	%r452, %r451, 96;
	mad.lo.s32 	%r453, %r450, 3, %r452;
	mov.u32 	%r454, _ZZN3cub18CUB_300001_SM_10006detail10merge_sort26DeviceMergeSortMergeKernelINS2_10policy_hubIN6thrust24THRUST_300001_SM_1000_NS6detail15normal_iteratorINS6_10device_ptrI4CellEEEEE9Policy600ESC_PNS0_8NullTypeESC_SG_j24CompareByCoordsLowerOnlySA_SF_EEvbT2_T3_T4_PT6_PT7_T5_PSK_SK_NS1_7vsmem_tEE19static_temp_storage;
	mad.lo.s32 	%r455, %r453, 20, %r454;
	st.shared.u32 	[%r455], %r269;
	st.shared.u32 	[%r455+4], %r268;
	st.shared.u32 	[%r455+8], %r267;
	st.shared.u32 	[%r455+12], %r266;
	st.shared.f32 	[%r455+16], %f54;
	st.shared.u32 	[%r455+20], %r291;
	st.shared.u32 	[%r455+24], %r290;
	st.shared.u32 	[%r455+28], %r289;
	st.shared.u32 	[%r455+32], %r288;
	st.shared.f32 	[%r455+36], %f59;
	st.shared.u32 	[%r455+40], %r315;
	st.shared.u32 	[%r455+44], %r314;
	st.shared.u32 	[%r455+48], %r313;
	st.shared.u32 	[%r455+52], %r312;
	st.shared.f32 	[%r455+56], %f64;
	bar.warp.sync 	-1;
	shl.b32 	%r456, %r450, 1;
	sub.s32 	%r457, %r453, %r456;
	mad.lo.s32 	%r458, %r457, 20, %r454;
	ld.shared.u32 	%r330, [%r458];
	ld.shared.u32 	%r331, [%r458+4];
	ld.shared.u32 	%r332, [%r458+8];
	ld.shared.u32 	%r333, [%r458+12];
	ld.shared.f32 	%f68, [%r458+16];
	ld.shared.u32 	%r334, [%r458+640];
	ld.shared.u32 	%r335, [%r458+644];
	ld.shared.u32 	%r336, [%r458+648];
	ld.shared.u32 	%r337, [%r458+652];
	ld.shared.f32 	%f69, [%r458+656];
	ld.shared.u32 	%r338, [%r458+1280];
	ld.shared.u32 	%r339, [%r458+1284];
	ld.shared.u32 	%r340, [%r458+1288];
	ld.shared.u32 	%r341, [%r458+1292];
	ld.shared.f32 	%f70, [%r458+1296];
	setp.ne.s32 	%p51, %r310, 0;
	@%p51 bra 	$L__BB9_95;
	st.volatile.shared.u32 	[_ZZN3cub18CUB_300001_SM_10006detail10merge_sort26DeviceMergeSortMergeKernelINS2_10policy_hubIN6thrust24THRUST_300001_SM_1000_NS6detail15normal_iteratorINS6_10device_ptrI4CellEEEEE9Policy600ESC_PNS0_8NullTypeESC_SG_j24CompareByCoordsLowerOnlySA_SF_EEvbT2_T3_T4_PT6_PT7_T5_PSK_SK_NS1_7vsmem_tEE19static_temp_storage+15360], %r245;
$L__BB9_95:
	bar.sync 	0;
	ld.volatile.shared.u32 	%r342, [_ZZN3cub18CUB_300001_SM_10006detail10merge_sort26DeviceMergeSortMergeKernelINS2_10policy_hubIN6thrust24THRUST_300001_SM_1000_NS6detail15normal_iteratorINS6_10device_ptrI4CellEEEEE9Policy600ESC_PNS0_8NullTypeESC_SG_j24CompareByCoordsLowerOnlySA_SF_EEvbT2_T3_T4_PT6_PT7_T5_PSK_SK_NS1_7vsmem_tEE19static_temp_storage+15360];
	and.b32  	%r459, %r310, 31;
	and.b32  	%r460, %r310, 992;
	mul.lo.s32 	%r461, %r460, 3;
	cvt.u64.u32 	%rd533, %r461;
	or.b32  	%r343, %r461, %r459;
	add.s32 	%r462, %r459, %r311;
	cvt.u64.u32 	%rd534, %r462;
	add.s64 	%rd535, %rd534, %rd533;
	setp.ge.s32 	%p52, %r343, %r342;
	mad.lo.s64 	%rd13, %rd535, 20, %rd3;
	@%p52 bra 	$L__BB9_97;
	st.global.u32 	[%rd13], %r330;
	st.global.u32 	[%rd13+4], %r331;
	st.global.u32 	[%rd13+8], %r332;
	st.global.u32 	[%rd13+12], %r333;
	st.global.f32 	[%rd13+16], %f68;
$L__BB9_97:
	add.s32 	%r463, %r343, 32;
	setp.ge.s32 	%p53, %r463, %r342;
	@%p53 bra 	$L__BB9_99;
	st.global.u32 	[%rd13+640], %r334;
	st.global.u32 	[%rd13+644], %r335;
	st.global.u32 	[%rd13+648], %r336;
	st.global.u32 	[%rd13+652], %r337;
	st.global.f32 	[%rd13+656], %f69;
$L__BB9_99:
	add.s32 	%r464, %r343, 64;
	setp.ge.s32 	%p54, %r464, %r342;
	@%p54 bra 	$L__BB9_101;
	st.global.u32 	[%rd13+1280], %r338;
	st.global.u32 	[%rd13+1284], %r339;
	st.global.u32 	[%rd13+1288], %r340;
	st.global.u32 	[%rd13+1292], %r341;
	st.global.f32 	[%rd13+1296], %f70;
$L__BB9_101:
	ret;

}
	// .globl	_ZN3cub18CUB_300001_SM_10006detail10merge_sort30DeviceMergeSortBlockSortKernelINS2_10policy_hubIN6thrust24THRUST_300001_SM_1000_NS6detail15normal_iteratorINS6_10device_ptrI4CellEEEEE9Policy600ESC_PNS0_8NullTypeESC_SG_m24CompareByCoordsLowerOnlySA_SF_EEvbT0_T1_T2_T3_T4_PT6_PT7_T5_NS1_7vsmem_tE
.visible .entry _ZN3cub18CUB_300001_SM_10006detail10merge_sort30DeviceMergeSortBlockSortKernelINS2_10policy_hubIN6thrust24THRUST_300001_SM_1000_NS6detail15normal_iteratorINS6_10device_ptrI4CellEEEEE9Policy600ESC_PNS0_8NullTypeESC_SG_m24CompareByCoordsLowerOnlySA_SF_EEvbT0_T1_T2_T3_T4_PT6_PT7_T5_NS1_7vsmem_tE(
	.param .u8 _ZN3cub18CUB_300001_SM_10006detail10merge_sort30DeviceMergeSortBlockSortKernelINS2_10policy_hubIN6thrust24THRUST_300001_SM_1000_NS6detail15normal_iteratorINS6_10device_ptrI4CellEEEEE9Policy600ESC_PNS0_8NullTypeESC_SG_m24CompareByCoordsLowerOnlySA_SF_EEvbT0_T1_T2_T3_T4_PT6_PT7_T5_NS1_7vsmem_tE_param_0,
	.param .align 8 .b8 _ZN3cub18CUB_300001_SM_10006detail10merge_sort30DeviceMergeSortBlockSortKernelINS2_10policy_hubIN6thrust24THRUST_300001_SM_1000_NS6detail15normal_iteratorINS6_10device_ptrI4CellEEEEE9Policy600ESC_PNS0_8NullTypeESC_SG_m24CompareByCoordsLowerOnlySA_SF_EEvbT0_T1_T2_T3_T4_PT6_PT7_T5_NS1_7vsmem_tE_param_1[8],
	.param .u64 .ptr .align 1 _ZN3cub18CUB_300001_SM_10006detail10merge_sort30DeviceMergeSortBlockSortKernelINS2_10policy_hubIN6thrust24THRUST_300001_SM_1000_NS6detail15normal_iteratorINS6_10device_ptrI4CellEEEEE9Policy600ESC_PNS0_8NullTypeESC_SG_m24CompareByCoordsLowerOnlySA_SF_EEvbT0_T1_T2_T3_T4_PT6_PT7_T5_NS1_7vsmem_tE_param_2,
	.param .align 8 .b8 _ZN3cub18CUB_300001_SM_10006detail10merge_sort30DeviceMergeSortBlockSortKernelINS2_10policy_hubIN6thrust24THRUST_300001_SM_1000_NS6detail15normal_iteratorINS6_10device_ptrI4CellEEEEE9Policy600ESC_PNS0_8NullTypeESC_SG_m24CompareByCoordsLowerOnlySA_SF_EEvbT0_T1_T2_T3_T4_PT6_PT7_T5_NS1_7vsmem_tE_param_3[8],
	.param .u64 .ptr .align 1 _ZN3cub18CUB_300001_SM_10006detail10merge_sort30DeviceMergeSortBlockSortKernelINS2_10policy_hubIN6thrust24THRUST_300001_SM_1000_NS6detail15normal_iteratorINS6_10device_ptrI4CellEEEEE9Policy600ESC_PNS0_8NullTypeESC_SG_m24CompareByCoordsLowerOnlySA_SF_EEvbT0_T1_T2_T3_T4_PT6_PT7_T5_NS1_7vsmem_tE_param_4,
	.param .u64 _ZN3cub18CUB_300001_SM_10006detail10merge_sort30DeviceMergeSortBlockSortKernelINS2_10policy_hubIN6thrust24THRUST_300001_SM_1000_NS6detail15normal_iteratorINS6_10device_ptrI4CellEEEEE9Policy600ESC_PNS0_8NullTypeESC_SG_m24CompareByCoordsLowerOnlySA_SF_EEvbT0_T1_T2_T3_T4_PT6_PT7_T5_NS1_7vsmem_tE_param_5,
	.param .u64 .ptr .align 1 _ZN3cub18CUB_300001_SM_10006detail10merge_sort30DeviceMergeSortBlockSortKernelINS2_10policy_hubIN6thrust24THRUST_300001_SM_1000_NS6detail15normal_iteratorINS6_10device_ptrI4CellEEEEE9Policy600ESC_PNS0_8NullTypeESC_SG_m24CompareByCoordsLowerOnlySA_SF_EEvbT0_T1_T2_T3_T4_PT6_PT7_T5_NS1_7vsmem_tE_param_6,
	.param .u64 .ptr .align 1 _ZN3cub18CUB_300001_SM_10006detail10merge_sort30DeviceMergeSortBlockSortKernelINS2_10policy_hubIN6thrust24THRUST_300001_SM_1000_NS6detail15normal_iteratorINS6_10device_ptrI4CellEEEEE9Policy600ESC_PNS0_8NullTypeESC_SG_m24CompareByCoordsLowerOnlySA_SF_EEvbT0_T1_T2_T3_T4_PT6_PT7_T5_NS1_7vsmem_tE_param_7,
	.param .align 4 .b8 _ZN3cub18CUB_300001_SM_10006detail10merge_sort30DeviceMergeSortBlockSortKernelINS2_10policy_hubIN6thrust24THRUST_300001_SM_1000_NS6detail15normal_iteratorINS6_10device_ptrI4CellEEEEE9Policy600ESC_PNS0_8NullTypeESC_SG_m24CompareByCoordsLowerOnlySA_SF_EEvbT0_T1_T2_T3_T4_PT6_PT7_T5_NS1_7vsmem_tE_param_8[12],
	.param .align 8 .b8 _ZN3cub18CUB_300001_SM_10006detail10merge_sort30DeviceMergeSortBlockSortKernelINS2_10policy_hubIN6thrust24THRUST_300001_SM_1000_NS6detail15normal_iteratorINS6_10device_ptrI4CellEEEEE9Policy600ESC_PNS0_8NullTypeESC_SG_m24CompareByCoordsLowerOnlySA_SF_EEvbT0_T1_T2_T3_T4_PT6_PT7_T5_NS1_7vsmem_tE_param_9[8]
)
.maxntid 256
{
	.reg .pred 	%p<81>;
	.reg .b16 	%rs<4>;
	.reg .b32 	%r<715>;
	.reg .b32 	%f<111>;
	.reg .b64 	%rd<1865>;
	// demoted variable
	.shared .align 16 .b8 _ZZN3cub18CUB_300001_SM_10006detail10merge_sort30DeviceMergeSortBlockSortKernelINS2_10policy_hubIN6thrust24THRUST_300001_SM_1000_NS6detail15normal_iteratorINS6_10device_ptrI4CellEEEEE9Policy600ESC_PNS0_8NullTypeESC_SG_m24CompareByCoordsLowerOnlySA_SF_EEvbT0_T1_T2_T3_T4_PT6_PT7_T5_NS1_7vsmem_tEE19static_temp_storage[15392];
	ld.param.u32 	%r341, [_ZN3cub18CUB_300001_SM_10006detail10merge_sort30DeviceMergeSortBlockSortKernelINS2_10policy_hubIN6thrust24THRUST_300001_SM_1000_NS6detail15normal_iteratorINS6_10device_ptrI4CellEEEEE9Policy600ESC_PNS0_8NullTypeESC_SG_m24CompareByCoordsLowerOnlySA_SF_EEvbT0_T1_T2_T3_T4_PT6_PT7_T5_NS1_7vsmem_tE_param_8+8];
	ld.param.u32 	%r340, [_ZN3cub18CUB_300001_SM_10006detail10merge_sort30DeviceMergeSortBlockSortKernelINS2_10policy_hubIN6thrust24THRUST_300001_SM_1000_NS6detail15normal_iteratorINS6_10device_ptrI4CellEEEEE9Policy600ESC_PNS0_8NullTypeESC_SG_m24CompareByCoordsLowerOnlySA_SF_EEvbT0_T1_T2_T3_T4_PT6_PT7_T5_NS1_7vsmem_tE_param_8+4];
	ld.param.u32 	%r339, [_ZN3cub18CUB_300001_SM_10006detail10merge_sort30DeviceMergeSortBlockSortKernelINS2_10policy_hubIN6thrust24THRUST_300001_SM_1000_NS6detail15normal_iteratorINS6_10device_ptrI4CellEEEEE9Policy600ESC_PNS0_8NullTypeESC_SG_m24CompareByCoordsLowerOnlySA_SF_EEvbT0_T1_T2_T3_T4_PT6_PT7_T5_NS1_7vsmem_tE_param_8];
	ld.param.u64 	%rd10, [_ZN3cub18CUB_300001_SM_10006detail10merge_sort30DeviceMergeSortBlockSortKernelINS2_10policy_hubIN6thrust24THRUST_300001_SM_1000_NS6detail15normal_iteratorINS6_10device_ptrI4CellEEEEE9Policy600ESC_PNS0_8NullTypeESC_SG_m24CompareByCoordsLowerOnlySA_SF_EEvbT0_T1_T2_T3_T4_PT6_PT7_T5_NS1_7vsmem_tE_param_3];
	ld.param.u64 	%rd11, [_ZN3cub18CUB_300001_SM_10006detail10merge_sort30DeviceMergeSortBlockSortKernelINS2_10policy_hubIN6thrust24THRUST_300001_SM_1000_NS6detail15normal_iteratorINS6_10device_ptrI4CellEEEEE9Policy600ESC_PNS0_8NullTypeESC_SG_m24CompareByCoordsLowerOnlySA_SF_EEvbT0_T1_T2_T3_T4_PT6_PT7_T5_NS1_7vsmem_tE_param_1];
	ld.param.u64 	%rd8, [_ZN3cub18CUB_300001_SM_10006detail10merge_sort30DeviceMergeSortBlockSortKernelINS2_10policy_hubIN6thrust24THRUST_300001_SM_1000_NS6detail15normal_iteratorINS6_10device_ptrI4CellEEEEE9Policy600ESC_PNS0_8NullTypeESC_SG_m24CompareByCoordsLowerOnlySA_SF_EEvbT0_T1_T2_T3_T4_PT6_PT7_T5_NS1_7vsmem_tE_param_5];
	cvta.to.global.u64 	%rd1, %rd11;
	cvta.to.global.u64 	%rd2, %rd10;
	mov.u32 	%r342, %ctaid.x;
	cvt.u64.u32 	%rd12, %r342;
	mov.u32 	%r343, %nctaid.x;
	cvt.u64.u32 	%rd13, %r343;
	mul.wide.u32 	%rd3, %r342, 768;
	add.s64 	%rd14, %rd13, -1;
	setp.le.u64 	%p13, %rd14, %rd12;
	@%p13 bra 	$L__BB10_30;
	// begin inline asm
	griddepcontrol.wait;
	// end inline asm
	mov.u32 	%r4, %tid.x;
	and.b32  	%r5, %r4, 31;
	and.b32  	%r448, %r4, 992;
	mul.lo.s32 	%r6, %r448, 3;
	or.b32  	%r449, %r6, %r5;
	cvt.u64.u32 	%rd1000, %r449;
	add.s64 	%rd4, %rd3, %rd1000;
	mad.lo.s64 	%rd1001, %rd4, 20, %rd1;
	ld.global.u32 	%r450, [%rd1001];
	ld.global.u32 	%r451, [%rd1001+4];
	ld.global.u32 	%r452, [%rd1001+8];
	ld.global.u32 	%r453, [%rd1001+12];
	ld.global.f32 	%f69, [%rd1001+16];
	ld.global.u32 	%r454, [%rd1001+640];
	ld.global.u32 	%r455, [%rd1001+644];
	ld.global.u32 	%r456, [%rd1001+648];
	ld.global.u32 	%r457, [%rd1001+652];
	ld.global.f32 	%f70, [%rd1001+656];
	ld.global.u32 	%r458, [%rd1001+1280];
	ld.global.u32 	%r459, [%rd1001+1284];
	ld.global.u32 	%r460, [%rd1001+1288];
	ld.global.u32 	%r461, [%rd1001+1292];
	ld.global.f32 	%f71, [%rd1001+1296];
	// begin inline asm
	mov.u32 %r447, %laneid;
	// end inline asm
	shr.u32 	%r462, %r4, 5;
	mad.lo.s32 	%r463, %r462, 96, %r447;
	mov.u32 	%r464, _ZZN3cub18CUB_300001_SM_10006detail10merge_sort30DeviceMergeSortBlockSortKernelINS2_10policy_hubIN6thrust24THRUST_300001_SM_1000_NS6detail15normal_iteratorINS6_10device_ptrI4CellEEEEE9Policy600ESC_PNS0_8NullTypeESC_SG_m24CompareByCoordsLowerOnlySA_SF_EEvbT0_T1_T2_T3_T4_PT6_PT7_T5_NS1_7vsmem_tEE19static_temp_storage;
	mad.lo.s32 	%r7, %r463, 20, %r464;
	st.shared.u32 	[%r7], %r450;
	st.shared.u32 	[%r7+4], %r451;
	st.shared.u32 	[%r7+8], %r452;
	st.shared.u32 	[%r7+12], %r453;
	st.shared.f32 	[%r7+16], %f69;
	st.shared.u32 	[%r7+640], %r454;
	st.shared.u32 	[%r7+644], %r455;
	st.shared.u32 	[%r7+648], %r456;
	st.shared.u32 	[%r7+652], %r457;
	st.shared.f32 	[%r7+656], %f70;
	st.shared.u32 	[%r7+1280], %r458;
	st.shared.u32 	[%r7+1284], %r459;
	st.shared.u32 	[%r7+1288], %r460;
	st.shared.u32 	[%r7+1292], %r461;
	st.shared.f32 	[%r7+1296], %f71;
	bar.warp.sync 	-1;
	mad.lo.s32 	%r8, %r447, 40, %r7;
	ld.shared.u32 	%r598, [%r8];
	ld.shared.u32 	%r597, [%r8+4];
	ld.shared.u32 	%r596, [%r8+8];
	ld.shared.u32 	%r595, [%r8+12];
	ld.shared.f32 	%f83, [%r8+16];
	ld.shared.u32 	%r13, [%r8+20];
	ld.shared.u32 	%r14, [%r8+24];
	ld.shared.u32 	%r15, [%r8+28];
	ld.shared.u32 	%r16, [%r8+32];
	ld.shared.f32 	%f2, [%r8+36];
	ld.shared.u32 	%r17, [%r8+40];
	ld.shared.u32 	%r18, [%r8+44];
	ld.shared.u32 	%r19, [%r8+48];
	ld.shared.u32 	%r20, [%r8+52];
	ld.shared.f32 	%f3, [%r8+56];
	bar.sync 	0;
	// begin inline asm
	griddepcontrol.launch_dependents;
	// end inline asm
	sub.s32 	%r465, %r13, %r339;
	sub.s32 	%r466, %r14, %r340;
	sub.s32 	%r467, %r15, %r341;
	cvt.u64.u32 	%rd1002, %r467;
	shl.b64 	%rd1003, %rd1002, 32;
	or.b64  	%rd1004, %rd1003, %rd1002;
	and.b64  	%rd1005, %rd1004, 8725724278095871;
	mul.wide.u32 	%rd1006, %r467, 65536;
	and.b64  	%rd1007, %rd1006, 4294901760;
	or.b64  	%rd1008, %rd1007, %rd1005;
	and.b64  	%rd1009, %rd1008, 8725728556220671;
	shl.b64 	%rd1010, %rd1008, 8;
	and.b64  	%rd1011, %rd1010, 2233786510392491776;
	or.b64  	%rd1012, %rd1011, %rd1009;
	and.b64  	%rd1013, %rd1012, 1157144660301377551;
	shl.b64 	%rd1014, %rd1012, 4;
	and.b64  	%rd1015, %rd1014, 67570491112489200;
	or.b64  	%rd1016, %rd1015, %rd1013;
	shl.b64 	%rd1017, %rd1016, 4;
	and.b64  	%rd1018, %rd1017, 585610922974906400;
	shl.b64 	%rd1019, %rd1016, 2;
	and.b64  	%rd1020, %rd1019, 4684887383799251204;
	or.b64  	%rd1021, %rd1018, %rd1020;
	cvt.u64.u32 	%rd1022, %r466;
	shl.b64 	%rd1023, %rd1022, 32;
	or.b64  	%rd1024, %rd1023, %rd1022;
	and.b64  	%rd1025, %rd1024, 8725724278095871;
	mul.wide.u32 	%rd1026, %r466, 65536;
	and.b64  	%rd1027, %rd1026, 4294901760;
	or.b64  	%rd1028, %rd1027, %rd1025;
	and.b64  	%rd1029, %rd1028, 8725728556220671;
	shl.b64 	%rd1030, %rd1028, 8;
	and.b64  	%rd1031, %rd1030, 2233786510392491776;
	or.b64  	%rd1032, %rd1031, %rd1029;
	and.b64  	%rd1033, %rd1032, 1157144660301377551;
	shl.b64 	%rd1034, %rd1032, 4;
	and.b64  	%rd1035, %rd1034, 67570491112489200;
	or.b64  	%rd1036, %rd1035, %rd1033;
	shl.b64 	%rd1037, %rd1036, 3;
	and.b64  	%rd1038, %rd1037, 292805461487453200;
	shl.b64 	%rd1039, %rd1036, 1;
	and.b64  	%rd1040, %rd1039, 2342443691899625602;
	or.b64  	%rd1041, %rd1038, %rd1040;
	cvt.u64.u32 	%rd1042, %r465;
	shl.b64 	%rd1043, %rd1042, 32;
	or.b64  	%rd1044, %rd1043, %rd1042;
	and.b64  	%rd1045, %rd1044, 8725724278095871;
	mul.wide.u32 	%rd1046, %r465, 65536;
	and.b64  	%rd1047, %rd1046, 4294901760;
	or.b64  	%rd1048, %rd1047, %rd1045;
	and.b64  	%rd1049, %rd1048, 8725728556220671;
	shl.b64 	%rd1050, %rd1048, 8;
	and.b64  	%rd1051, %rd1050, 2233786510392491776;
	or.b64  	%rd1052, %rd1051, %rd1049;
	and.b64  	%rd1053, %rd1052, 1157144660301377551;
	shl.b64 	%rd1054, %rd1052, 4;
	and.b64  	%rd1055, %rd1054, 67570491112489200;
	or.b64  	%rd1056, %rd1055, %rd1053;
	and.b64  	%rd1057, %rd1056, 1171221845949812801;
	shl.b64 	%rd1058, %rd1056, 2;
	and.b64  	%rd1059, %rd1058, 146402730743726600;
	or.b64  	%rd1060, %rd1059, %rd1057;
	or.b64  	%rd1061, %rd1041, %rd1060;
	or.b64  	%rd1062, %rd1061, %rd1021;
	sub.s32 	%r468, %r598, %r339;
	sub.s32 	%r469, %r597, %r340;
	sub.s32 	%r470, %r596, %r341;
	cvt.u64.u32 	%rd1063, %r470;
	shl.b64 	%rd1064, %rd1063, 32;
	or.b64  	%rd1065, %rd1064, %rd1063;
	and.b64  	%rd1066, %rd1065, 8725724278095871;
	mul.wide.u32 	%rd1067, %r470, 65536;
	and.b64  	%rd1068, %rd1067, 4294901760;
	or.b64  	%rd1069, %rd1068, %rd1066;
	and.b64  	%rd1070, %rd1069, 8725728556220671;
	shl.b64 	%rd1071, %rd1069, 8;
	and.b64  	%rd1072, %rd1071, 2233786510392491776;
	or.b64  	%rd1073, %rd1072, %rd1070;
	and.b64  	%rd1074, %rd1073, 1157144660301377551;
	shl.b64 	%rd1075, %rd1073, 4;
	and.b64  	%rd1076, %rd1075, 67570491112489200;
	or.b64  	%rd1077, %rd1076, %rd1074;
	shl.b64 	%rd1078, %rd1077, 4;
	and.b64  	%rd1079, %rd1078, 585610922974906400;
	shl.b64 	%rd1080, %rd1077, 2;
	and.b64  	%rd1081, %rd1080, 4684887383799251204;
	or.b64  	%rd1082, %rd1079, %rd1081;
	cvt.u64.u32 	%rd1083, %r469;
	shl.b64 	%rd1084, %rd1083, 32;
	or.b64  	%rd1085, %rd1084, %rd1083;
	and.b64  	%rd1086, %rd1085, 8725724278095871;
	mul.wide.u32 	%rd1087, %r469, 65536;
	and.b64  	%rd1088, %rd1087, 4294901760;
	or.b64  	%rd1089, %rd1088, %rd1086;
	and.b64  	%rd1090, %rd1089, 8725728556220671;
	shl.b64 	%rd1091, %rd1089, 8;
	and.b64  	%rd1092, %rd1091, 2233786510392491776;
	or.b64  	%rd1093, %rd1092, %rd1090;
	and.b64  	%rd1094, %rd1093, 1157144660301377551;
	shl.b64 	%rd1095, %rd1093, 4;
	and.b64  	%rd1096, %rd1095, 67570491112489200;
	or.b64  	%rd1097, %rd1096, %rd1094;
	shl.b64 	%rd1098, %rd1097, 3;
	and.b64  	%rd1099, %rd1098, 292805461487453200;
	shl.b64 	%rd1100, %rd1097, 1;
	and.b64  	%rd1101, %rd1100, 2342443691899625602;
	or.b64  	%rd1102, %rd1099, %rd1101;
	cvt.u64.u32 	%rd1103, %r468;
	shl.b64 	%rd1104, %rd1103, 32;
	or.b64  	%rd1105, %rd1104, %rd1103;
	and.b64  	%rd1106, %rd1105, 8725724278095871;
	mul.wide.u32 	%rd1107, %r468, 65536;
	and.b64  	%rd1108, %rd1107, 4294901760;
	or.b64  	%rd1109, %rd1108, %rd1106;
	and.b64  	%rd1110, %rd1109, 8725728556220671;
	shl.b64 	%rd1111, %rd1109, 8;
	and.b64  	%rd1112, %rd1111, 2233786510392491776;
	or.b64  	%rd1113, %rd1112, %rd1110;
	and.b64  	%rd1114, %rd1113, 1157144660301377551;
	shl.b64 	%rd1115, %rd1113, 4;
	and.b64  	%rd1116, %rd1115, 67570491112489200;
	or.b64  	%rd1117, %rd1116, %rd1114;
	and.b64  	%rd1118, %rd1117, 1171221845949812801;
	shl.b64 	%rd1119, %rd1117, 2;
	and.b64  	%rd1120, %rd1119, 146402730743726600;
	or.b64  	%rd1121, %rd1120, %rd1118;
	or.b64  	%rd1122, %rd1102, %rd1121;
	or.b64  	%rd1123, %rd1122, %rd1082;
	setp.ge.u64 	%p52, %rd1062, %rd1123;
	mov.f32 	%f81, %f2;
	mov.u32 	%r587, %r16;
	mov.u32 	%r588, %r15;
	mov.u32 	%r589, %r14;
	mov.u32 	%r590, %r13;
	@%p52 bra 	$L__BB10_3;
	mov.f32 	%f81, %f83;
	mov.u32 	%r587, %r595;
	mov.u32 	%r588, %r596;
	mov.u32 	%r589, %r597;
	mov.u32 	%r590, %r598;
	mov.f32 	%f83, %f2;
	mov.u32 	%r595, %r16;
	mov.u32 	%r596, %r15;
	mov.u32 	%r597, %r14;
	mov.u32 	%r598, %r13;
$L__BB10_3:
	sub.s32 	%r471, %r17, %r339;
	sub.s32 	%r472, %r18, %r340;
	sub.s32 	%r473, %r19, %r341;
	cvt.u64.u32 	%rd1124, %r473;
	shl.b64 	%rd1125, %rd1124, 32;
	or.b64  	%rd1126, %rd1125, %rd1124;
	and.b64  	%rd1127, %rd1126, 8725724278095871;
	mul.wide.u32 	%rd1128, %r473, 65536;
	and.b64  	%rd1129, %rd1128, 4294901760;
	or.b64  	%rd1130, %rd1129, %rd1127;
	and.b64  	%rd1131, %rd1130, 8725728556220671;
	shl.b64 	%rd1132, %rd1130, 8;
	and.b64  	%rd1133, %rd1132, 2233786510392491776;
	or.b64  	%rd1134, %rd1133, %rd1131;
	and.b64  	%rd1135, %rd1134, 1157144660301377551;
	shl.b64 	%rd1136, %rd1134, 4;
	and.b64  	%rd1137, %rd1136, 67570491112489200;
	or.b64  	%rd1138, %rd1137, %rd1135;
	shl.b64 	%rd1139, %rd1138, 4;
	and.b64  	%rd1140, %rd1139, 585610922974906400;
	shl.b64 	%rd1141, %rd1138, 2;
	and.b64  	%rd1142, %rd1141, 4684887383799251204;
	or.b64  	%rd1143, %rd1140, %rd1142;
	cvt.u64.u32 	%rd1144, %r472;
	shl.b64 	%rd1145, %rd1144, 32;
	or.b64  	%rd1146, %rd1145, %rd1144;
	and.b64  	%rd1147, %rd1146, 8725724278095871;
	mul.wide.u32 	%rd1148, %r472, 65536;
	and.b64  	%rd1149, %rd1148, 4294901760;
	or.b64  	%rd1150, %rd1149, %rd1147;
	and.b64  	%rd1151, %rd1150, 8725728556220671;
	shl.b64 	%rd1152, %rd1150, 8;
	and.b64  	%rd1153, %rd1152, 2233786510392491776;
	or.b64  	%rd1154, %rd1153, %rd1151;
	and.b64  	%rd1155, %rd1154, 1157144660301377551;
	shl.b64 	%rd1156, %rd1154, 4;
	and.b64  	%rd1157, %rd1156, 67570491112489200;
	or.b64  	%rd1158, %rd1157, %rd1155;
	shl.b64 	%rd1159, %rd1158, 3;
	and.b64  	%rd1160, %rd1159, 292805461487453200;
	shl.b64 	%rd1161, %rd1158, 1;
	and.b64  	%rd1162, %rd1161, 2342443691899625602;
	or.b64  	%rd1163, %rd1160, %rd1162;
	cvt.u64.u32 	%rd1164, %r471;
	shl.b64 	%rd1165, %rd1164, 32;
	or.b64  	%rd1166, %rd1165, %rd1164;
	and.b64  	%rd1167, %rd1166, 8725724278095871;
	mul.wide.u32 	%rd1168, %r471, 65536;
	and.b64  	%rd1169, %rd1168, 4294901760;
	or.b64  	%rd1170, %rd1169, %rd1167;
	and.b64  	%rd1171, %rd1170, 8725728556220671;
	shl.b64 	%rd1172, %rd1170, 8;
	and.b64  	%rd1173, %rd1172, 2233786510392491776;
	or.b64  	%rd1174, %rd1173, %rd1171;
	and.b64  	%rd1175, %rd1174, 1157144660301377551;
	shl.b64 	%rd1176, %rd1174, 4;
	and.b64  	%rd1177, %rd1176, 67570491112489200;
	or.b64  	%rd1178, %rd1177, %rd1175;
	and.b64  	%rd1179, %rd1178, 1171221845949812801;
	shl.b64 	%rd1180, %rd1178, 2;
	and.b64  	%rd1181, %rd1180, 146402730743726600;
	or.b64  	%rd1182, %rd1181, %rd1179;
	or.b64  	%rd1183, %rd1163, %rd1182;
	or.b64  	%rd1184, %rd1183, %rd1143;
	sub.s32 	%r474, %r590, %r339;
	sub.s32 	%r475, %r589, %r340;
	sub.s32 	%r476, %r588, %r341;
	cvt.u64.u32 	%rd1185, %r476;
	shl.b64 	%rd1186, %rd1185, 32;
	or.b64  	%rd1187, %rd1186, %rd1185;
	and.b64  	%rd1188, %rd1187, 8725724278095871;
	mul.wide.u32 	%rd1189, %r476, 65536;
	and.b64  	%rd1190, %rd1189, 4294901760;
	or.b64  	%rd1191, %rd1190, %rd1188;
	and.b64  	%rd1192, %rd1191, 8725728556220671;
	shl.b64 	%rd1193, %rd1191, 8;
	and.b64  	%rd1194, %rd1193, 2233786510392491776;
	or.b64  	%rd1195, %rd1194, %rd1192;
	and.b64  	%rd1196, %rd1195, 1157144660301377551;
	shl.b64 	%rd1197, %rd1195, 4;
	and.b64  	%rd1198, %rd1197, 67570491112489200;
	or.b64  	%rd1199, %rd1198, %rd1196;
	shl.b64 	%rd1200, %rd1199, 4;
	and.b64  	%rd1201, %rd1200, 585610922974906400;
	shl.b64 	%rd1202, %rd1199, 2;
	and.b64  	%rd1203, %rd1202, 4684887383799251204;
	or.b64  	%rd1204, %rd1201, %rd1203;
	cvt.u64.u32 	%rd1205, %r475;
	shl.b64 	%rd1206, %rd1205, 32;
	or.b64  	%rd1207, %rd1206, %rd1205;
	and.b64  	%rd1208, %rd1207, 8725724278095871;
	mul.wide.u32 	%rd1209, %r475, 65536;
	and.b64  	%rd1210, %rd1209, 4294901760;
	or.b64  	%rd1211, %rd1210, %rd1208;
	and.b64  	%rd1212, %rd1211, 8725728556220671;
	shl.b64 	%rd1213, %rd1211, 8;
	and.b64  	%rd1214, %rd1213, 2233786510392491776;
	or.b64  	%rd1215, %rd1214, %rd1212;
	and.b64  	%rd1216, %rd1215, 1157144660301377551;
	shl.b64 	%rd1217, %rd1215, 4;
	and.b64  	%rd1218, %rd1217, 67570491112489200;
	or.b64  	%rd1219, %rd1218, %rd1216;
	shl.b64 	%rd1220, %rd1219, 3;
	and.b64  	%rd1221, %rd1220, 292805461487453200;
	shl.b64 	%rd1222, %rd1219, 1;
	and.b64  	%rd1223, %rd1222, 2342443691899625602;
	or.b64  	%rd1224, %rd1221, %rd1223;
	cvt.u64.u32 	%rd1225, %r474;
	shl.b64 	%rd1226, %rd1225, 32;
	or.b64  	%rd1227, %rd1226, %rd1225;
	and.b64  	%rd1228, %rd1227, 8725724278095871;
	mul.wide.u32 	%rd1229, %r474, 65536;
	and.b64  	%rd1230, %rd1229, 4294901760;
	or.b64  	%rd1231, %rd1230, %rd1228;
	and.b64  	%rd1232, %rd1231, 8725728556220671;
	shl.b64 	%rd1233, %rd1231, 8;
	and.b64  	%rd1234, %rd1233, 2233786510392491776;
	or.b64  	%rd1235, %rd1234, %rd1232;
	and.b64  	%rd1236, %rd1235, 1157144660301377551;
	shl.b64 	%rd1237, %rd1235, 4;
	and.b64  	%rd1238, %rd1237, 67570491112489200;
	or.b64  	%rd1239, %rd1238, %rd1236;
	and.b64  	%rd1240, %rd1239, 1171221845949812801;
	shl.b64 	%rd1241, %rd1239, 2;
	and.b64  	%rd1242, %rd1241, 146402730743726600;
	or.b64  	%rd1243, %rd1242, %rd1240;
	or.b64  	%rd1244, %rd1224, %rd1243;
	or.b64  	%rd1245, %rd1244, %rd1204;
	setp.ge.u64 	%p53, %rd1184, %rd1245;
	mov.f32 	%f84, %f3;
	mov.u32 	%r599, %r20;
	mov.u32 	%r600, %r19;
	mov.u32 	%r601, %r18;
	mov.u32 	%r602, %r17;
	@%p53 bra 	$L__BB10_5;
	mov.f32 	%f84, %f81;
	mov.u32 	%r599, %r587;
	mov.u32 	%r600, %r588;
	mov.u32 	%r601, %r589;
	mov.u32 	%r602, %r590;
	mov.f32 	%f81, %f3;
	mov.u32 	%r587, %r20;
	mov.u32 	%r588, %r19;
	mov.u32 	%r589, %r18;
	mov.u32 	%r590, %r17;
$L__BB10_5:
	sub.s32 	%r477, %r590, %r339;
	sub.s32 	%r478, %r589, %r340;
	sub.s32 	%r479, %r588, %r341;
	cvt.u64.u32 	%rd1246, %r479;
	shl.b64 	%rd1247, %rd1246, 32;
	or.b64  	%rd1248, %rd1247, %rd1246;
	and.b64  	%rd1249, %rd1248, 8725724278095871;
	mul.wide.u32 	%rd1250, %r479, 65536;
	and.b64  	%rd1251, %rd1250, 4294901760;
	or.b64  	%rd1252, %rd1251, %rd1249;
	and.b64  	%rd1253, %rd1252, 8725728556220671;
	shl.b64 	%rd1254, %rd1252, 8;
	and.b64  	%rd1255, %rd1254, 2233786510392491776;
	or.b64  	%rd1256, %rd1255, %rd1253;
	and.b64  	%rd1257, %rd1256, 1157144660301377551;
	shl.b64 	%rd1258, %rd1256, 4;
	and.b64  	%rd1259, %rd1258, 67570491112489200;
	or.b64  	%rd1260, %rd1259, %rd1257;
	shl.b64 	%rd1261, %rd1260, 4;
	and.b64  	%rd1262, %rd1261, 585610922974906400;
	shl.b64 	%rd1263, %rd1260, 2;
	and.b64  	%rd1264, %rd1263, 4684887383799251204;
	or.b64  	%rd1265, %rd1262, %rd1264;
	cvt.u64.u32 	%rd1266, %r478;
	shl.b64 	%rd1267, %rd1266, 32;
	or.b64  	%rd1268, %rd1267, %rd1266;
	and.b64  	%rd1269, %rd1268, 8725724278095871;
	mul.wide.u32 	%rd1270, %r478, 65536;
	and.b64  	%rd1271, %rd1270, 4294901760;
	or.b64  	%rd1272, %rd1271, %rd1269;
	and.b64  	%rd1273, %rd1272, 8725728556220671;
	shl.b64 	%rd1274, %rd1272, 8;
	and.b64  	%rd1275, %rd1274, 2233786510392491776;
	or.b64  	%rd1276, %rd1275, %rd1273;
	and.b64  	%rd1277, %rd1276, 1157144660301377551;
	shl.b64 	%rd1278, %rd1276, 4;
	and.b64  	%rd1279, %rd1278, 67570491112489200;
	or.b64  	%rd1280, %rd1279, %rd1277;
	shl.b64 	%rd1281, %rd1280, 3;
	and.b64  	%rd1282, %rd1281, 292805461487453200;
	shl.b64 	%rd1283, %rd1280, 1;
	and.b64  	%rd1284, %rd1283, 2342443691899625602;
	or.b64  	%rd1285, %rd1282, %rd1284;
	cvt.u64.u32 	%rd1286, %r477;
	shl.b64 	%rd1287, %rd1286, 32;
	or.b64  	%rd1288, %rd1287, %rd1286;
	and.b64  	%rd1289, %rd1288, 8725724278095871;
	mul.wide.u32 	%rd1290, %r477, 65536;
	and.b64  	%rd1291, %rd1290, 4294901760;
	or.b64  	%rd1292, %rd1291, %rd1289;
	and.b64  	%rd1293, %rd1292, 8725728556220671;
	shl.b64 	%rd1294, %rd1292, 8;
	and.b64  	%rd1295, %rd1294, 2233786510392491776;
	or.b64  	%rd1296, %rd1295, %rd1293;
	and.b64  	%rd1297, %rd1296, 1157144660301377551;
	shl.b64 	%rd1298, %rd1296, 4;
	and.b64  	%rd1299, %rd1298, 67570491112489200;
	or.b64  	%rd1300, %rd1299, %rd1297;
	and.b64  	%rd1301, %rd1300, 1171221845949812801;
	shl.b64 	%rd1302, %rd1300, 2;
	and.b64  	%rd1303, %rd1302, 146402730743726600;
	or.b64  	%rd1304, %rd1303, %rd1301;
	or.b64  	%rd1305, %rd1285, %rd1304;
	or.b64  	%rd1306, %rd1305, %rd1265;
	sub.s32 	%r480, %r598, %r339;
	sub.s32 	%r481, %r597, %r340;
	sub.s32 	%r482, %r596, %r341;
	cvt.u64.u32 	%rd1307, %r482;
	shl.b64 	%rd1308, %rd1307, 32;
	or.b64  	%rd1309, %rd1308, %rd1307;
	and.b64  	%rd1310, %rd1309, 8725724278095871;
	mul.wide.u32 	%rd1311, %r482, 65536;
	and.b64  	%rd1312, %rd1311, 4294901760;
	or.b64  	%rd1313, %rd1312, %rd1310;
	and.b64  	%rd1314, %rd1313, 8725728556220671;
	shl.b64 	%rd1315, %rd1313, 8;
	and.b64  	%rd1316, %rd1315, 2233786510392491776;
	or.b64  	%rd1317, %rd1316, %rd1314;
	and.b64  	%rd1318, %rd1317, 1157144660301377551;
	shl.b64 	%rd1319, %rd1317, 4;
	and.b64  	%rd1320, %rd1319, 67570491112489200;
	or.b64  	%rd1321, %rd1320, %rd1318;
	shl.b64 	%rd1322, %rd1321, 4;
	and.b64  	%rd1323, %rd1322, 585610922974906400;
	shl.b64 	%rd1324, %rd1321, 2;
	and.b64  	%rd1325, %rd1324, 4684887383799251204;
	or.b64  	%rd1326, %rd1323, %rd1325;
	cvt.u64.u32 	%rd1327, %r481;
	shl.b64 	%rd1328, %rd1327, 32;
	or.b64  	%rd1329, %rd1328, %rd1327;
	and.b64  	%rd1330, %rd1329, 8725724278095871;
	mul.wide.u32 	%rd1331, %r481, 65536;
	and.b64  	%rd1332, %rd1331, 4294901760;
	or.b64  	%rd1333, %rd1332, %rd1330;
	and.b64  	%rd1334, %rd1333, 8725728556220671;
	shl.b64 	%rd1335, %rd1333, 8;
	and.b64  	%rd1336, %rd1335, 2233786510392491776;
	or.b64  	%rd1337, %rd1336, %rd1334;
	and.b64  	%rd1338, %rd1337, 1157144660301377551;
	shl.b64 	%rd1339, %rd1337, 4;
	and.b64  	%rd1340, %rd1339, 67570491112489200;
	or.b64  	%rd1341, %rd1340, %rd1338;
	shl.b64 	%rd1342, %rd1341, 3;
	and.b64  	%rd1343, %rd1342, 292805461487453200;
	shl.b64 	%rd1344, %rd1341, 1;
	and.b64  	%rd1345, %rd1344, 2342443691899625602;
	or.b64  	%rd1346, %rd1343, %rd1345;
	cvt.u64.u32 	%rd1347, %r480;
	shl.b64 	%rd1348, %rd1347, 32;
	or.b64  	%rd1349, %rd1348, %rd1347;
	and.b64  	%rd1350, %rd1349, 8725724278095871;
	mul.wide.u32 	%rd1351, %r480, 65536;
	and.b64  	%rd1352, %rd1351, 4294901760;
	or.b64  	%rd1353, %rd1352, %rd1350;
	and.b64  	%rd1354, %rd1353, 8725728556220671;
	shl.b64 	%rd1355, %rd1353, 8;
	and.b64  	%rd1356, %rd1355, 2233786510392491776;
	or.b64  	%rd1357, %rd1356, %rd1354;
	and.b64  	%rd1358, %rd1357, 1157144660301377551;
	shl.b64 	%rd1359, %rd1357, 4;
	and.b64  	%rd1360, %rd1359, 67570491112489200;
	or.b64  	%rd1361, %rd1360, %rd1358;
	and.b64  	%rd1362, %rd1361, 1171221845949812801;
	shl.b64 	%rd1363, %rd1361, 2;
	and.b64  	%rd1364, %rd1363, 146402730743726600;
	or.b64  	%rd1365, %rd1364, %rd1362;
	or.b64  	%rd1366, %rd1346, %rd1365;
	or.b64  	%rd1367, %rd1366, %rd1326;
	setp.ge.u64 	%p54, %rd1306, %rd1367;
	mov.f32 	%f85, %f81;
	mov.u32 	%r603, %r587;
	mov.u32 	%r604, %r588;
	mov.u32 	%r605, %r589;
	mov.u32 	%r606, %r590;
	@%p54 bra 	$L__BB10_7;
	mov.f32 	%f85, %f83;
	mov.u32 	%r603, %r595;
	mov.u32 	%r604, %r596;
	mov.u32 	%r605, %r597;
	mov.u32 	%r606, %r598;
	mov.f32 	%f83, %f81;
	mov.u32 	%r595, %r587;
	mov.u32 	%r596, %r588;
	mov.u32 	%r597, %r589;
	mov.u32 	%r598, %r590;
$L__BB10_7:
	mov.b32 	%r611, 2;
$L__BB10_8:
	mov.u32 	%r57, %r611;
	bar.sync 	0;
	add.s32 	%r484, %r57, -1;
	shr.u32 	%r485, %r57, 1;
	mov.u32 	%r486, _ZZN3cub18CUB_300001_SM_10006detail10merge_sort30DeviceMergeSortBlockSortKernelINS2_10policy_hubIN6thrust24THRUST_300001_SM_1000_NS6detail15normal_iteratorINS6_10device_ptrI4CellEEEEE9Policy600ESC_PNS0_8NullTypeESC_SG_m24CompareByCoordsLowerOnlySA_SF_EEvbT0_T1_T2_T3_T4_PT6_PT7_T5_NS1_7vsmem_tEE19static_temp_storage;
	mad.lo.s32 	%r487, %r4, 60, %r486;
	st.shared.u32 	[%r487], %r598;
	st.shared.u32 	[%r487+4], %r597;
	st.shared.u32 	[%r487+8], %r596;
	st.shared.u32 	[%r487+12], %r595;
	st.shared.f32 	[%r487+16], %f83;
	st.shared.u32 	[%r487+20], %r606;
	st.shared.u32 	[%r487+24], %r605;
	st.shared.u32 	[%r487+28], %r604;
	st.shared.u32 	[%r487+32], %r603;
	st.shared.f32 	[%r487+36], %f85;
	st.shared.u32 	[%r487+40], %r602;
	st.shared.u32 	[%r487+44], %r601;
	st.shared.u32 	[%r487+48], %r600;
	st.shared.u32 	[%r487+52], %r599;
	st.shared.f32 	[%r487+56], %f84;
	bar.sync 	0;
	neg.s32 	%r488, %r57;
	and.b32  	%r489, %r4, %r488;
	mul.lo.s32 	%r490, %r489, 3;
	add.s32 	%r491, %r485, %r57;
	and.b32  	%r492, %r484, %r4;
	mul.lo.s32 	%r493, %r492, 3;
	min.u32 	%r59, %r493, 768;
	min.u32 	%r60, %r490, 768;
	add.s32 	%r494, %r60, %r491;
	min.s32 	%r61, %r494, 768;
	add.s32 	%r495, %r61, %r491;
	min.s32 	%r62, %r495, 768;
	sub.s32 	%r496, %r61, %r60;
	sub.s32 	%r497, %r62, %r61;
	setp.lt.s32 	%p55, %r59, %r497;
	sub.s32 	%r498, %r59, %r497;
	selp.b32 	%r614, 0, %r498, %p55;
	min.s32 	%r612, %r496, %r59;
	setp.ge.s32 	%p56, %r614, %r612;
	@%p56 bra 	$L__BB10_11;
	add.s32 	%r65, %r61, %r59;
$L__BB10_10:
	sub.s32 	%r499, %r612, %r614;
	shr.u32 	%r500, %r499, 31;
	add.s32 	%r501, %r499, %r500;
	shr.s32 	%r502, %r501, 1;
	add.s32 	%r503, %r502, %r614;
	add.s32 	%r504, %r503, %r60;
	mad.lo.s32 	%r506, %r504, 20, %r486;
	ld.shared.u32 	%r507, [%r506];
	ld.shared.u32 	%r508, [%r506+4];
	ld.shared.u32 	%r509, [%r506+8];
	not.b32 	%r510, %r503;
	add.s32 	%r511, %r65, %r510;
	mad.lo.s32 	%r512, %r511, 20, %r486;
	ld.shared.u32 	%r513, [%r512];
	ld.shared.u32 	%r514, [%r512+4];
	ld.shared.u32 	%r515, [%r512+8];
	sub.s32 	%r516, %r513, %r339;
	sub.s32 	%r517, %r514, %r340;
	sub.s32 	%r518, %r515, %r341;
	cvt.u64.u32 	%rd1368, %r518;
	shl.b64 	%rd1369, %rd1368, 32;
	or.b64  	%rd1370, %rd1369, %rd1368;
	and.b64  	%rd1371, %rd1370, 8725724278095871;
	mul.wide.u32 	%rd1372, %r518, 65536;
	and.b64  	%rd1373, %rd1372, 4294901760;
	or.b64  	%rd1374, %rd1373, %rd1371;
	and.b64  	%rd1375, %rd1374, 8725728556220671;
	shl.b64 	%rd1376, %rd1374, 8;
	and.b64  	%rd1377, %rd1376, 2233786510392491776;
	or.b64  	%rd1378, %rd1377, %rd1375;
	and.b64  	%rd1379, %rd1378, 1157144660301377551;
	shl.b64 	%rd1380, %rd1378, 4;
	and.b64  	%rd1381, %rd1380, 67570491112489200;
	or.b64  	%rd1382, %rd1381, %rd1379;
	shl.b64 	%rd1383, %rd1382, 4;
	and.b64  	%rd1384, %rd1383, 585610922974906400;
	shl.b64 	%rd1385, %rd1382, 2;
	and.b64  	%rd1386, %rd1385, 4684887383799251204;
	or.b64  	%rd1387, %rd1384, %rd1386;
	cvt.u64.u32 	%rd1388, %r517;
	shl.b64 	%rd1389, %rd1388, 32;
	or.b64  	%rd1390, %rd1389, %rd1388;
	and.b64  	%rd1391, %rd1390, 8725724278095871;
	mul.wide.u32 	%rd1392, %r517, 65536;
	and.b64  	%rd1393, %rd1392, 4294901760;
	or.b64  	%rd1394, %rd1393, %rd1391;
	and.b64  	%rd1395, %rd1394, 8725728556220671;
	shl.b64 	%rd1396, %rd1394, 8;
	and.b64  	%rd1397, %rd1396, 2233786510392491776;
	or.b64  	%rd1398, %rd1397, %rd1395;
	and.b64  	%rd1399, %rd1398, 1157144660301377551;
	shl.b64 	%rd1400, %rd1398, 4;
	and.b64  	%rd1401, %rd1400, 67570491112489200;
	or.b64  	%rd1402, %rd1401, %rd1399;
	shl.b64 	%rd1403, %rd1402, 3;
	and.b64  	%rd1404, %rd1403, 292805461487453200;
	shl.b64 	%rd1405, %rd1402, 1;
	and.b64  	%rd1406, %rd1405, 2342443691899625602;
	or.b64  	%rd1407, %rd1404, %rd1406;
	cvt.u64.u32 	%rd1408, %r516;
	shl.b64 	%rd1409, %rd1408, 32;
	or.b64  	%rd1410, %rd1409, %rd1408;
	and.b64  	%rd1411, %rd1410, 8725724278095871;
	mul.wide.u32 	%rd1412, %r516, 65536;
	and.b64  	%rd1413, %rd1412, 4294901760;
	or.b64  	%rd1414, %rd1413, %rd1411;
	and.b64  	%rd1415, %rd1414, 8725728556220671;
	shl.b64 	%rd1416, %rd1414, 8;
	and.b64  	%rd1417, %rd1416, 2233786510392491776;
	or.b64  	%rd1418, %rd1417, %rd1415;
	and.b64  	%rd1419, %rd1418, 1157144660301377551;
	shl.b64 	%rd1420, %rd1418, 4;
	and.b64  	%rd1421, %rd1420, 67570491112489200;
	or.b64  	%rd1422, %rd1421, %rd1419;
	and.b64  	%rd1423, %rd1422, 1171221845949812801;
	shl.b64 	%rd1424, %rd1422, 2;
	and.b64  	%rd1425, %rd1424, 146402730743726600;
	or.b64  	%rd1426, %rd1425, %rd1423;
	or.b64  	%rd1427, %rd1407, %rd1426;
	or.b64  	%rd1428, %rd1427, %rd1387;
	sub.s32 	%r519, %r507, %r339;
	sub.s32 	%r520, %r508, %r340;
	sub.s32 	%r521, %r509, %r341;
	cvt.u64.u32 	%rd1429, %r521;
	shl.b64 	%rd1430, %rd1429, 32;
	or.b64  	%rd1431, %rd1430, %rd1429;
	and.b64  	%rd1432, %rd1431, 8725724278095871;
	mul.wide.u32 	%rd1433, %r521, 65536;
	and.b64  	%rd1434, %rd1433, 4294901760;
	or.b64  	%rd1435, %rd1434, %rd1432;
	and.b64  	%rd1436, %rd1435, 8725728556220671;
	shl.b64 	%rd1437, %rd1435, 8;
	and.b64  	%rd1438, %rd1437, 2233786510392491776;
	or.b64  	%rd1439, %rd1438, %rd1436;
	and.b64  	%rd1440, %rd1439, 1157144660301377551;
	shl.b64 	%rd1441, %rd1439, 4;
	and.b64  	%rd1442, %rd1441, 67570491112489200;
	or.b64  	%rd1443, %rd1442, %rd1440;
	shl.b64 	%rd1444, %rd1443, 4;
	and.b64  	%rd1445, %rd1444, 585610922974906400;
	shl.b64 	%rd1446, %rd1443, 2;
	and.b64  	%rd1447, %rd1446, 4684887383799251204;
	or.b64  	%rd1448, %rd1445, %rd1447;
	cvt.u64.u32 	%rd1449, %r520;
	shl.b64 	%rd1450, %rd1449, 32;
	or.b64  	%rd1451, %rd1450, %rd1449;
	and.b64  	%rd1452, %rd1451, 8725724278095871;
	mul.wide.u32 	%rd1453, %r520, 65536;
	and.b64  	%rd1454, %rd1453, 4294901760;
	or.b64  	%rd1455, %rd1454, %rd1452;
	and.b64  	%rd1456, %rd1455, 8725728556220671;
	shl.b64 	%rd1457, %rd1455, 8;
	and.b64  	%rd1458, %rd1457, 2233786510392491776;
	or.b64  	%rd1459, %rd1458, %rd1456;
	and.b64  	%rd1460, %rd1459, 1157144660301377551;
	shl.b64 	%rd1461, %rd1459, 4;
	and.b64  	%rd1462, %rd1461, 67570491112489200;
	or.b64  	%rd1463, %rd1462, %rd1460;
	shl.b64 	%rd1464, %rd1463, 3;
	and.b64  	%rd1465, %rd1464, 292805461487453200;
	shl.b64 	%rd1466, %rd1463, 1;
	and.b64  	%rd1467, %rd1466, 2342443691899625602;
	or.b64  	%rd1468, %rd1465, %rd1467;
	cvt.u64.u32 	%rd1469, %r519;
	shl.b64 	%rd1470, %rd1469, 32;
	or.b64  	%rd1471, %rd1470, %rd1469;
	and.b64  	%rd1472, %rd1471, 8725724278095871;
	mul.wide.u32 	%rd1473, %r519, 65536;
	and.b64  	%rd1474, %rd1473, 4294901760;
	or.b64  	%rd1475, %rd1474, %rd1472;
	and.b64  	%rd1476, %rd1475, 8725728556220671;
	shl.b64 	%rd1477, %rd1475, 8;
	and.b64  	%rd1478, %rd1477, 2233786510392491776;
	or.b64  	%rd1479, %rd1478, %rd1476;
	and.b64  	%rd1480, %rd1479, 1157144660301377551;
	shl.b64 	%rd1481, %rd1479, 4;
	and.b64  	%rd1482, %rd1481, 67570491112489200;
	or.b64  	%rd1483, %rd1482, %rd1480;
	and.b64  	%rd1484, %rd1483, 1171221845949812801;
	shl.b64 	%rd1485, %rd1483, 2;
	and.b64  	%rd1486, %rd1485, 146402730743726600;
	or.b64  	%rd1487, %rd1486, %rd1484;
	or.b64  	%rd1488, %rd1468, %rd1487;
	or.b64  	%rd1489, %rd1488, %rd1448;
	setp.lt.u64 	%p57, %rd1428, %rd1489;
	add.s32 	%r522, %r503, 1;
	selp.b32 	%r614, %r614, %r522, %p57;
	selp.b32 	%r612, %r503, %r612, %p57;
	setp.lt.s32 	%p58, %r614, %r612;
	@%p58 bra 	$L__BB10_10;
$L__BB10_11:
	add.s32 	%r71, %r614, %r60;
	add.s32 	%r523, %r61, %r59;
	sub.s32 	%r72, %r523, %r614;
	mad.lo.s32 	%r73, %r71, 20, %r486;
	ld.shared.u32 	%r619, [%r73];
	ld.shared.u32 	%r620, [%r73+4];
	ld.shared.u32 	%r621, [%r73+8];
	ld.shared.u32 	%r622, [%r73+12];
	ld.shared.f32 	%f88, [%r73+16];
	mad.lo.s32 	%r78, %r72, 20, %r486;
	ld.shared.u32 	%r615, [%r78];
	ld.shared.u32 	%r616, [%r78+4];
	ld.shared.u32 	%r617, [%r78+8];
	ld.shared.u32 	%r618, [%r78+12];
	ld.shared.f32 	%f87, [%r78+16];
	setp.ge.s32 	%p60, %r72, %r62;
	mov.pred 	%p75, 0;
	@%p60 bra 	$L__BB10_14;
	setp.ge.s32 	%p62, %r71, %r61;
	mov.pred 	%p75, -1;
	@%p62 bra 	$L__BB10_14;
	sub.s32 	%r525, %r615, %r339;
	sub.s32 	%r526, %r616, %r340;
	sub.s32 	%r527, %r617, %r341;
	cvt.u64.u32 	%rd1490, %r527;
	shl.b64 	%rd1491, %rd1490, 32;
	or.b64  	%rd1492, %rd1491, %rd1490;
	and.b64  	%rd1493, %rd1492, 8725724278095871;
	mul.wide.u32 	%rd1494, %r527, 65536;
	and.b64  	%rd1495, %rd1494, 4294901760;
	or.b64  	%rd1496, %rd1495, %rd1493;
	and.b64  	%rd1497, %rd1496, 8725728556220671;
	shl.b64 	%rd1498, %rd1496, 8;
	and.b64  	%rd1499, %rd1498, 2233786510392491776;
	or.b64  	%rd1500, %rd1499, %rd1497;
	and.b64  	%rd1501, %rd1500, 1157144660301377551;
	shl.b64 	%rd1502, %rd1500, 4;
	and.b64  	%rd1503, %rd1502, 67570491112489200;
	or.b64  	%rd1504, %rd1503, %rd1501;
	shl.b64 	%rd1505, %rd1504, 4;
	and.b64  	%rd1506, %rd1505, 585610922974906400;
	shl.b64 	%rd1507, %rd1504, 2;
	and.b64  	%rd1508, %rd1507, 4684887383799251204;
	or.b64  	%rd1509, %rd1506, %rd1508;
	cvt.u64.u32 	%rd1510, %r526;
	shl.b64 	%rd1511, %rd1510, 32;
	or.b64  	%rd1512, %rd1511, %rd1510;
	and.b64  	%rd1513, %rd1512, 8725724278095871;
	mul.wide.u32 	%rd1514, %r526, 65536;
	and.b64  	%rd1515, %rd1514, 4294901760;
	or.b64  	%rd1516, %rd1515, %rd1513;
	and.b64  	%rd1517, %rd1516, 8725728556220671;
	shl.b64 	%rd1518, %rd1516, 8;
	and.b64  	%rd1519, %rd1518, 2233786510392491776;
	or.b64  	%rd1520, %rd1519, %rd1517;
	and.b64  	%rd1521, %rd1520, 1157144660301377551;
	shl.b64 	%rd1522, %rd1520, 4;
	and.b64  	%rd1523, %rd1522, 67570491112489200;
	or.b64  	%rd1524, %rd1523, %rd1521;
	shl.b64 	%rd1525, %rd1524, 3;
	and.b64  	%rd1526, %rd1525, 292805461487453200;
	shl.b64 	%rd1527, %rd1524, 1;
	and.b64  	%rd1528, %rd1527, 2342443691899625602;
	or.b64  	%rd1529, %rd1526, %rd1528;
	cvt.u64.u32 	%rd1530, %r525;
	shl.b64 	%rd1531, %rd1530, 32;
	or.b64  	%rd1532, %rd1531, %rd1530;
	and.b64  	%rd1533, %rd1532, 8725724278095871;
	mul.wide.u32 	%rd1534, %r525, 65536;
	and.b64  	%rd1535, %rd1534, 4294901760;
	or.b64  	%rd1536, %rd1535, %rd1533;
	and.b64  	%rd1537, %rd1536, 8725728556220671;
	shl.b64 	%rd1538, %rd1536, 8;
	and.b64  	%rd1539, %rd1538, 2233786510392491776;
	or.b64  	%rd1540, %rd1539, %rd1537;
	and.b64  	%rd1541, %rd1540, 1157144660301377551;
	shl.b64 	%rd1542, %rd1540, 4;
	and.b64  	%rd1543, %rd1542, 67570491112489200;
	or.b64  	%rd1544, %rd1543, %rd1541;
	and.b64  	%rd1545, %rd1544, 1171221845949812801;
	shl.b64 	%rd1546, %rd1544, 2;
	and.b64  	%rd1547, %rd1546, 146402730743726600;
	or.b64  	%rd1548, %rd1547, %rd1545;
	or.b64  	%rd1549, %rd1529, %rd1548;
	or.b64  	%rd1550, %rd1549, %rd1509;
	sub.s32 	%r528, %r619, %r339;
	sub.s32 	%r529, %r620, %r340;
	sub.s32 	%r530, %r621, %r341;
	cvt.u64.u32 	%rd1551, %r530;
	shl.b64 	%rd1552, %rd1551, 32;
	or.b64  	%rd1553, %rd1552, %rd1551;
	and.b64  	%rd1554, %rd1553, 8725724278095871;
	mul.wide.u32 	%rd1555, %r530, 65536;
	and.b64  	%rd1556, %rd1555, 4294901760;
	or.b64  	%rd1557, %rd1556, %rd1554;
	and.b64  	%rd1558, %rd1557, 8725728556220671;
	shl.b64 	%rd1559, %rd1557, 8;
	and.b64  	%rd1560, %rd1559, 2233786510392491776;
	or.b64  	%rd1561, %rd1560, %rd1558;
	and.b64  	%rd1562, %rd1561, 1157144660301377551;
	shl.b64 	%rd1563, %rd1561, 4;
	and.b64  	%rd1564, %rd1563, 67570491112489200;
	or.b64  	%rd1565, %rd1564, %rd1562;
	shl.b64 	%rd1566, %rd1565, 4;
	and.b64  	%rd1567, %rd1566, 585610922974906400;
	shl.b64 	%rd1568, %rd1565, 2;
	and.b64  	%rd1569, %rd1568, 4684887383799251204;
	or.b64  	%rd1570, %rd1567, %rd1569;
	cvt.u64.u32 	%rd1571, %r529;
	shl.b64 	%rd1572, %rd1571, 32;
	or.b64  	%rd1573, %rd1572, %rd1571;
	and.b64  	%rd1574, %rd1573, 8725724278095871;
	mul.wide.u32 	%rd1575, %r529, 65536;
	and.b64  	%rd1576, %rd1575, 4294901760;
	or.b64  	%rd1577, %rd1576, %rd1574;
	and.b64  	%rd1578, %rd1577, 8725728556220671;
	shl.b64 	%rd1579, %rd1577, 8;
	and.b64  	%rd1580, %rd1579, 2233786510392491776;
	or.b64  	%rd1581, %rd1580, %rd1578;
	and.b64  	%rd1582, %rd1581, 1157144660301377551;
	shl.b64 	%rd1583, %rd1581, 4;
	and.b64  	%rd1584, %rd1583, 67570491112489200;
	or.b64  	%rd1585, %rd1584, %rd1582;
	shl.b64 	%rd1586, %rd1585, 3;
	and.b64  	%rd1587, %rd1586, 292805461487453200;
	shl.b64 	%rd1588, %rd1585, 1;
	and.b64  	%rd1589, %rd1588, 2342443691899625602;
	or.b64  	%rd1590, %rd1587, %rd1589;
	cvt.u64.u32 	%rd1591, %r528;
	shl.b64 	%rd1592, %rd1591, 32;
	or.b64  	%rd1593, %rd1592, %rd1591;
	and.b64  	%rd1594, %rd1593, 8725724278095871;
	mul.wide.u32 	%rd1595, %r528, 65536;
	and.b64  	%rd1596, %rd1595, 4294901760;
	or.b64  	%rd1597, %rd1596, %rd1594;
	and.b64  	%rd1598, %rd1597, 8725728556220671;
	shl.b64 	%rd1599, %rd1597, 8;
	and.b64  	%rd1600, %rd1599, 2233786510392491776;
	or.b64  	%rd1601, %rd1600, %rd1598;
	and.b64  	%rd1602, %rd1601, 1157144660301377551;
	shl.b64 	%rd1603, %rd1601, 4;
	and.b64  	%rd1604, %rd1603, 67570491112489200;
	or.b64  	%rd1605, %rd1604, %rd1602;
	and.b64  	%rd1606, %rd1605, 1171221845949812801;
	shl.b64 	%rd1607, %rd1605, 2;
	and.b64  	%rd1608, %rd1607, 146402730743726600;
	or.b64  	%rd1609, %rd1608, %rd1606;
	or.b64  	%rd1610, %rd1590, %rd1609;
	or.b64  	%rd1611, %rd1610, %rd1570;
	setp.lt.u64 	%p75, %rd1550, %rd1611;
$L__BB10_14:
	selp.f32 	%f83, %f87, %f88, %p75;
	selp.b32 	%r595, %r618, %r622, %p75;
	selp.b32 	%r596, %r617, %r621, %p75;
	selp.b32 	%r597, %r616, %r620, %p75;
	selp.b32 	%r598, %r615, %r619, %p75;
	selp.u32 	%r531, 1, 0, %p75;
	add.s32 	%r87, %r72, %r531;
	not.pred 	%p63, %p75;
	selp.u32 	%r532, 1, 0, %p63;
	add.s32 	%r88, %r71, %r532;
	@%p63 bra 	$L__BB10_16;
	ld.shared.u32 	%r615, [%r78+20];
	ld.shared.u32 	%r616, [%r78+24];
	ld.shared.u32 	%r617, [%r78+28];
	ld.shared.u32 	%r618, [%r78+32];
	ld.shared.f32 	%f87, [%r78+36];
	bra.uni 	$L__BB10_17;
$L__BB10_16:
	ld.shared.u32 	%r619, [%r73+20];
	ld.shared.u32 	%r620, [%r73+24];
	ld.shared.u32 	%r621, [%r73+28];
	ld.shared.u32 	%r622, [%r73+32];
	ld.shared.f32 	%f88, [%r73+36];
$L__BB10_17:
	setp.ge.s32 	%p65, %r87, %r62;
	mov.pred 	%p76, 0;
	@%p65 bra 	$L__BB10_20;
	setp.ge.s32 	%p67, %r88, %r61;
	mov.pred 	%p76, -1;
	@%p67 bra 	$L__BB10_20;
	sub.s32 	%r533, %r615, %r339;
	sub.s32 	%r534, %r616, %r340;
	sub.s32 	%r535, %r617, %r341;
	cvt.u64.u32 	%rd1612, %r535;
	shl.b64 	%rd1613, %rd1612, 32;
	or.b64  	%rd1614, %rd1613, %rd1612;
	and.b64  	%rd1615, %rd1614, 8725724278095871;
	mul.wide.u32 	%rd1616, %r535, 65536;
	and.b64  	%rd1617, %rd1616, 4294901760;
	or.b64  	%rd1618, %rd1617, %rd1615;
	and.b64  	%rd1619, %rd1618, 8725728556220671;
	shl.b64 	%rd1620, %rd1618, 8;
	and.b64  	%rd1621, %rd1620, 2233786510392491776;
	or.b64  	%rd1622, %rd1621, %rd1619;
	and.b64  	%rd1623, %rd1622, 1157144660301377551;
	shl.b64 	%rd1624, %rd1622, 4;
	and.b64  	%rd1625, %rd1624, 67570491112489200;
	or.b64  	%rd1626, %rd1625, %rd1623;
	shl.b64 	%rd1627, %rd1626, 4;
	and.b64  	%rd1628, %rd1627, 585610922974906400;
	shl.b64 	%rd1629, %rd1626, 2;
	and.b64  	%rd1630, %rd1629, 4684887383799251204;
	or.b64  	%rd1631, %rd1628, %rd1630;
	cvt.u64.u32 	%rd1632, %r534;
	shl.b64 	%rd1633, %rd1632, 32;
	or.b64  	%rd1634, %rd1633, %rd1632;
	and.b64  	%rd1635, %rd1634, 8725724278095871;
	mul.wide.u32 	%rd1636, %r534, 65536;
	and.b64  	%rd1637, %rd1636, 4294901760;
	or.b64  	%rd1638, %rd1637, %rd1635;
	and.b64  	%rd1639, %rd1638, 8725728556220671;
	shl.b64 	%rd1640, %rd1638, 8;
	and.b64  	%rd1641, %rd1640, 2233786510392491776;
	or.b64  	%rd1642, %rd1641, %rd1639;
	and.b64  	%rd1643, %rd1642, 1157144660301377551;
	shl.b64 	%rd1644, %rd1642, 4;
	and.b64  	%rd1645, %rd1644, 67570491112489200;
	or.b64  	%rd1646, %rd1645, %rd1643;
	shl.b64 	%rd1647, %rd1646, 3;
	and.b64  	%rd1648, %rd1647, 292805461487453200;
	shl.b64 	%rd1649, %rd1646, 1;
	and.b64  	%rd1650, %rd1649, 2342443691899625602;
	or.b64  	%rd1651, %rd1648, %rd1650;
	cvt.u64.u32 	%rd1652, %r533;
	shl.b64 	%rd1653, %rd1652, 32;
	or.b64  	%rd1654, %rd1653, %rd1652;
	and.b64  	%rd1655, %rd1654, 8725724278095871;
	mul.wide.u32 	%rd1656, %r533, 65536;
	and.b64  	%rd1657, %rd1656, 4294901760;
	or.b64  	%rd1658, %rd1657, %rd1655;
	and.b64  	%rd1659, %rd1658, 8725728556220671;
	shl.b64 	%rd1660, %rd1658, 8;
	and.b64  	%rd1661, %rd1660, 2233786510392491776;
	or.b64  	%rd1662, %rd1661, %rd1659;
	and.b64  	%rd1663, %rd1662, 1157144660301377551;
	shl.b64 	%rd1664, %rd1662, 4;
	and.b64  	%rd1665, %rd1664, 67570491112489200;
	or.b64  	%rd1666, %rd1665, %rd1663;
	and.b64  	%rd1667, %rd1666, 1171221845949812801;
	shl.b64 	%rd1668, %rd1666, 2;
	and.b64  	%rd1669, %rd1668, 146402730743726600;
	or.b64  	%rd1670, %rd1669, %rd1667;
	or.b64  	%rd1671, %rd1651, %rd1670;
	or.b64  	%rd1672, %rd1671, %rd1631;
	sub.s32 	%r536, %r619, %r339;
	sub.s32 	%r537, %r620, %r340;
	sub.s32 	%r538, %r621, %r341;
	cvt.u64.u32 	%rd1673, %r538;
	shl.b64 	%rd1674, %rd1673, 32;
	or.b64  	%rd1675, %rd1674, %rd1673;
	and.b64  	%rd1676, %rd1675, 8725724278095871;
	mul.wide.u32 	%rd1677, %r538, 65536;
	and.b64  	%rd1678, %rd1677, 4294901760;
	or.b64  	%rd1679, %rd1678, %rd1676;
	and.b64  	%rd1680, %rd1679, 8725728556220671;
	shl.b64 	%rd1681, %rd1679, 8;
	and.b64  	%rd1682, %rd1681, 2233786510392491776;
	or.b64  	%rd1683, %rd1682, %rd1680;
	and.b64  	%rd1684, %rd1683, 1157144660301377551;
	shl.b64 	%rd1685, %rd1683, 4;
	and.b64  	%rd1686, %rd1685, 67570491112489200;
	or.b64  	%rd1687, %rd1686, %rd1684;
	shl.b64 	%rd1688, %rd1687, 4;
	and.b64  	%rd1689, %rd1688, 585610922974906400;
	shl.b64 	%rd1690, %rd1687, 2;
	and.b64  	%rd1691, %rd1690, 4684887383799251204;
	or.b64  	%rd1692, %rd1689, %rd1691;
	cvt.u64.u32 	%rd1693, %r537;
	shl.b64 	%rd1694, %rd1693, 32;
	or.b64  	%rd1695, %rd1694, %rd1693;
	and.b64  	%rd1696, %rd1695, 8725724278095871;
	mul.wide.u32 	%rd1697, %r537, 65536;
	and.b64  	%rd1698, %rd1697, 4294901760;
	or.b64  	%rd1699, %rd1698, %rd1696;
	and.b64  	%rd1700, %rd1699, 8725728556220671;
	shl.b64 	%rd1701, %rd1699, 8;
	and.b64  	%rd1702, %rd1701, 2233786510392491776;
	or.b64  	%rd1703, %rd1702, %rd1700;
	and.b64  	%rd1704, %rd1703, 1157144660301377551;
	shl.b64 	%rd1705, %rd1703, 4;
	and.b64  	%rd1706, %rd1705, 67570491112489200;
	or.b64  	%rd1707, %rd1706, %rd1704;
	shl.b64 	%rd1708, %rd1707, 3;
	and.b64  	%rd1709, %rd1708, 292805461487453200;
	shl.b64 	%rd1710, %rd1707, 1;
	and.b64  	%rd1711, %rd1710, 2342443691899625602;
	or.b64  	%rd1712, %rd1709, %rd1711;
	cvt.u64.u32 	%rd1713, %r536;
	shl.b64 	%rd1714, %rd1713, 32;
	or.b64  	%rd1715, %rd1714, %rd1713;
	and.b64  	%rd1716, %rd1715, 8725724278095871;
	mul.wide.u32 	%rd1717, %r536, 65536;
	and.b64  	%rd1718, %rd1717, 4294901760;
	or.b64  	%rd1719, %rd1718, %rd1716;
	and.b64  	%rd1720, %rd1719, 8725728556220671;
	shl.b64 	%rd1721, %rd1719, 8;
	and.b64  	%rd1722, %rd1721, 2233786510392491776;
	or.b64  	%rd1723, %rd1722, %rd1720;
	and.b64  	%rd1724, %rd1723, 1157144660301377551;
	shl.b64 	%rd1725, %rd1723, 4;
	and.b64  	%rd1726, %rd1725, 67570491112489200;
	or.b64  	%rd1727, %rd1726, %rd1724;
	and.b64  	%rd1728, %rd1727, 1171221845949812801;
	shl.b64 	%rd1729, %rd1727, 2;
	and.b64  	%rd1730, %rd1729, 146402730743726600;
	or.b64  	%rd1731, %rd1730, %rd1728;
	or.b64  	%rd1732, %rd1712, %rd1731;
	or.b64  	%rd1733, %rd1732, %rd1692;
	setp.lt.u64 	%p76, %rd1672, %rd1733;
$L__BB10_20:
	selp.f32 	%f85, %f87, %f88, %p76;
	selp.b32 	%r603, %r618, %r622, %p76;
	selp.b32 	%r604, %r617, %r621, %p76;
	selp.b32 	%r605, %r616, %r620, %p76;
	selp.b32 	%r606, %r615, %r619, %p76;
	selp.u32 	%r539, 1, 0, %p76;
	add.s32 	%r109, %r87, %r539;
	not.pred 	%p68, %p76;
	selp.u32 	%r540, 1, 0, %p68;
	add.s32 	%r110, %r88, %r540;
	@%p76 bra 	$L__BB10_22;
	mad.lo.s32 	%r542, %r110, 20, %r486;
	ld.shared.u32 	%r619, [%r542];
	ld.shared.u32 	%r620, [%r542+4];
	ld.shared.u32 	%r621, [%r542+8];
	ld.shared.u32 	%r622, [%r542+12];
	ld.shared.f32 	%f88, [%r542+16];
	bra.uni 	$L__BB10_23;
$L__BB10_22:
	mad.lo.s32 	%r544, %r109, 20, %r486;
	ld.shared.u32 	%r615, [%r544];
	ld.shared.u32 	%r616, [%r544+4];
	ld.shared.u32 	%r617, [%r544+8];
	ld.shared.u32 	%r618, [%r544+12];
	ld.shared.f32 	%f87, [%r544+16];
$L__BB10_23:
	setp.ge.s32 	%p70, %r109, %r62;
	mov.pred 	%p77, 0;
	@%p70 bra 	$L__BB10_26;
	setp.ge.s32 	%p72, %r110, %r61;
	mov.pred 	%p77, -1;
	@%p72 bra 	$L__BB10_26;
	sub.s32 	%r545, %r615, %r339;
	sub.s32 	%r546, %r616, %r340;
	sub.s32 	%r547, %r617, %r341;
	cvt.u64.u32 	%rd1734, %r547;
	shl.b64 	%rd1735, %rd1734, 32;
	or.b64  	%rd1736, %rd1735, %rd1734;
	and.b64  	%rd1737, %rd1736, 8725724278095871;
	mul.wide.u32 	%rd1738, %r547, 65536;
	and.b64  	%rd1739, %rd1738, 4294901760;
	or.b64  	%rd1740, %rd1739, %rd1737;
	and.b64  	%rd1741, %rd1740, 8725728556220671;
	shl.b64 	%rd1742, %rd1740, 8;
	and.b64  	%rd1743, %rd1742, 2233786510392491776;
	or.b64  	%rd1744, %rd1743, %rd1741;
	and.b64  	%rd1745, %rd1744, 1157144660301377551;
	shl.b64 	%rd1746, %rd1744, 4;
	and.b64  	%rd1747, %rd1746, 67570491112489200;
	or.b64  	%rd1748, %rd1747, %rd1745;
	shl.b64 	%rd1749, %rd1748, 4;
	and.b64  	%rd1750, %rd1749, 585610922974906400;
	shl.b64 	%rd1751, %rd1748, 2;
	and.b64  	%rd1752, %rd1751, 4684887383799251204;
	or.b64  	%rd1753, %rd1750, %rd1752;
	cvt.u64.u32 	%rd1754, %r546;
	shl.b64 	%rd1755, %rd1754, 32;
	or.b64  	%rd1756, %rd1755, %rd1754;
	and.b64  	%rd1757, %rd1756, 8725724278095871;
	mul.wide.u32 	%rd1758, %r546, 65536;
	and.b64  	%rd1759, %rd1758, 4294901760;
	or.b64  	%rd1760, %rd1759, %rd1757;
	and.b64  	%rd1761, %rd1760, 8725728556220671;
	shl.b64 	%rd1762, %rd1760, 8;
	and.b64  	%rd1763, %rd1762, 2233786510392491776;
	or.b64  	%rd1764, %rd1763, %rd1761;
	and.b64  	%rd1765, %rd1764, 1157144660301377551;
	shl.b64 	%rd1766, %rd1764, 4;
	and.b64  	%rd1767, %rd1766, 67570491112489200;
	or.b64  	%rd1768, %rd1767, %rd1765;
	shl.b64 	%rd1769, %rd1768, 3;
	and.b64  	%rd1770, %rd1769, 292805461487453200;
	shl.b64 	%rd1771, %rd1768, 1;
	and.b64  	%rd1772, %rd1771, 2342443691899625602;
	or.b64  	%rd1773, %rd1770, %rd1772;
	cvt.u64.u32 	%rd1774, %r545;
	shl.b64 	%rd1775, %rd1774, 32;
	or.b64  	%rd1776, %rd1775, %rd1774;
	and.b64  	%rd1777, %rd1776, 8725724278095871;
	mul.wide.u32 	%rd1778, %r545, 65536;
	and.b64  	%rd1779, %rd1778, 4294901760;
	or.b64  	%rd1780, %rd1779, %rd1777;
	and.b64  	%rd1781, %rd1780, 8725728556220671;
	shl.b64 	%rd1782, %rd1780, 8;
	and.b64  	%rd1783, %rd1782, 2233786510392491776;
	or.b64  	%rd1784, %rd1783, %rd1781;
	and.b64  	%rd1785, %rd1784, 1157144660301377551;
	shl.b64 	%rd1786, %rd1784, 4;
	and.b64  	%rd1787, %rd1786, 67570491112489200;
	or.b64  	%rd1788, %rd1787, %rd1785;
	and.b64  	%rd1789, %rd1788, 1171221845949812801;
	shl.b64 	%rd1790, %rd1788, 2;
	and.b64  	%rd1791, %rd1790, 146402730743726600;
	or.b64  	%rd1792, %rd1791, %rd1789;
	or.b64  	%rd1793, %rd1773, %rd1792;
	or.b64  	%rd1794, %rd1793, %rd1753;
	sub.s32 	%r548, %r619, %r339;
	sub.s32 	%r549, %r620, %r340;
	sub.s32 	%r550, %r621, %r341;
	cvt.u64.u32 	%rd1795, %r550;
	shl.b64 	%rd1796, %rd1795, 32;
	or.b64  	%rd1797, %rd1796, %rd1795;
	and.b64  	%rd1798, %rd1797, 8725724278095871;
	mul.wide.u32 	%rd1799, %r550, 65536;
	and.b64  	%rd1800, %rd1799, 4294901760;
	or.b64  	%rd1801, %rd1800, %rd1798;
	and.b64  	%rd1802, %rd1801, 8725728556220671;
	shl.b64 	%rd1803, %rd1801, 8;
	and.b64  	%rd1804, %rd1803, 2233786510392491776;
	or.b64  	%rd1805, %rd1804, %rd1802;
	and.b64  	%rd1806, %rd1805, 1157144660301377551;
	shl.b64 	%rd1807, %rd1805, 4;
	and.b64  	%rd1808, %rd1807, 67570491112489200;
	or.b64  	%rd1809, %rd1808, %rd1806;
	shl.b64 	%rd1810, %rd1809, 4;
	and.b64  	%rd1811, %rd1810, 585610922974906400;
	shl.b64 	%rd1812, %rd1809, 2;
	and.b64  	%rd1813, %rd1812, 4684887383799251204;
	or.b64  	%rd1814, %rd1811, %rd1813;
	cvt.u64.u32 	%rd1815, %r549;
	shl.b64 	%rd1816, %rd1815, 32;
	or.b64  	%rd1817, %rd1816, %rd1815;
	and.b64  	%rd1818, %rd1817, 8725724278095871;
	mul.wide.u32 	%rd1819, %r549, 65536;
	and.b64  	%rd1820, %rd1819, 4294901760;
	or.b64  	%rd1821, %rd1820, %rd1818;
	and.b64  	%rd1822, %rd1821, 8725728556220671;
	shl.b64 	%rd1823, %rd1821, 8;
	and.b64  	%rd1824, %rd1823, 2233786510392491776;
	or.b64  	%rd1825, %rd1824, %rd1822;
	and.b64  	%rd1826, %rd1825, 1157144660301377551;
	shl.b64 	%rd1827, %rd1825, 4;
	and.b64  	%rd1828, %rd1827, 67570491112489200;
	or.b64  	%rd1829, %rd1828, %rd1826;
	shl.b64 	%rd1830, %rd1829, 3;
	and.b64  	%rd1831, %rd1830, 292805461487453200;
	shl.b64 	%rd1832, %rd1829, 1;
	and.b64  	%rd1833, %rd1832, 2342443691899625602;
	or.b64  	%rd1834, %rd1831, %rd1833;
	cvt.u64.u32 	%rd1835, %r548;
	shl.b64 	%rd1836, %rd1835, 32;
	or.b64  	%rd1837, %rd1836, %rd1835;
	and.b64  	%rd1838, %rd1837, 8725724278095871;
	mul.wide.u32 	%rd1839, %r548, 65536;
	and.b64  	%rd1840, %rd1839, 4294901760;
	or.b64  	%rd1841, %rd1840, %rd1838;
	and.b64  	%rd1842, %rd1841, 8725728556220671;
	shl.b64 	%rd1843, %rd1841, 8;
	and.b64  	%rd1844, %rd1843, 2233786510392491776;
	or.b64  	%rd1845, %rd1844, %rd1842;
	and.b64  	%rd1846, %rd1845, 1157144660301377551;
	shl.b64 	%rd1847, %rd1845, 4;
	and.b64  	%rd1848, %rd1847, 67570491112489200;
	or.b64  	%rd1849, %rd1848, %rd1846;
	and.b64  	%rd1850, %rd1849, 1171221845949812801;
	shl.b64 	%rd1851, %rd1849, 2;
	and.b64  	%rd1852, %rd1851, 146402730743726600;
	or.b64  	%rd1853, %rd1852, %rd1850;
	or.b64  	%rd1854, %rd1834, %rd1853;
	or.b64  	%rd1855, %rd1854, %rd1814;
	setp.lt.u64 	%p77, %rd1794, %rd1855;
$L__BB10_26:
	selp.f32 	%f84, %f87, %f88, %p77;
	selp.b32 	%r599, %r618, %r622, %p77;
	selp.b32 	%r600, %r617, %r621, %p77;
	selp.b32 	%r601, %r616, %r620, %p77;
	selp.b32 	%r602, %r615, %r619, %p77;
	shl.b32 	%r611, %r57, 1;
	setp.lt.u32 	%p73, %r57, 129;
	@%p73 bra 	$L__BB10_8;
	ld.param.s8 	%rs3, [_ZN3cub18CUB_300001_SM_10006detail10merge_sort30DeviceMergeSortBlockSortKernelINS2_10policy_hubIN6thrust24THRUST_300001_SM_1000_NS6detail15normal_iteratorINS6_10device_ptrI4CellEEEEE9Policy600ESC_PNS0_8NullTypeESC_SG_m24CompareByCoordsLowerOnlySA_SF_EEvbT0_T1_T2_T3_T4_PT6_PT7_T5_NS1_7vsmem_tE_param_0];
	bar.sync 	0;
	setp.eq.s16 	%p74, %rs3, 0;
	@%p74 bra 	$L__BB10_29;
	st.shared.u32 	[%r8], %r598;
	st.shared.u32 	[%r8+4], %r597;
	st.shared.u32 	[%r8+8], %r596;
	st.shared.u32 	[%r8+12], %r595;
	st.shared.f32 	[%r8+16], %f83;
	st.shared.u32 	[%r8+20], %r606;
	st.shared.u32 	[%r8+24], %r605;
	st.shared.u32 	[%r8+28], %r604;
	st.shared.u32 	[%r8+32], %r603;
	st.shared.f32 	[%r8+36], %f85;
	st.shared.u32 	[%r8+40], %r602;
	st.shared.u32 	[%r8+44], %r601;
	st.shared.u32 	[%r8+48], %r600;
	st.shared.u32 	[%r8+52], %r599;
	st.shared.f32 	[%r8+56], %f84;
	bar.warp.sync 	-1;
	ld.shared.u32 	%r551, [%r7];
	ld.shared.u32 	%r552, [%r7+4];
	ld.shared.u32 	%r553, [%r7+8];
	ld.shared.u32 	%r554, [%r7+12];
	ld.shared.f32 	%f72, [%r7+16];
	ld.shared.u32 	%r555, [%r7+640];
	ld.shared.u32 	%r556, [%r7+644];
	ld.shared.u32 	%r557, [%r7+648];
	ld.shared.u32 	%r558, [%r7+652];
	ld.shared.f32 	%f73, [%r7+656];
	ld.shared.u32 	%r559, [%r7+1280];
	ld.shared.u32 	%r560, [%r7+1284];
	ld.shared.u32 	%r561, [%r7+1288];
	ld.shared.u32 	%r562, [%r7+1292];
	ld.shared.f32 	%f74, [%r7+1296];
	cvt.u64.u32 	%rd1856, %r6;
	cvt.u64.u32 	%rd1857, %r5;
	add.s64 	%rd1858, %rd3, %rd1857;
	add.s64 	%rd1859, %rd1858, %rd1856;
	mad.lo.s64 	%rd1860, %rd1859, 20, %rd2;
	st.global.u32 	[%rd1860], %r551;
	st.global.u32 	[%rd1860+4], %r552;
	st.global.u32 	[%rd1860+8], %r553;
	st.global.u32 	[%rd1860+12], %r554;
	st.global.f32 	[%rd1860+16], %f72;
	st.global.u32 	[%rd1860+640], %r555;
	st.global.u32 	[%rd1860+644], %r556;
	st.global.u32 	[%rd1860+648], %r557;
	st.global.u32 	[%rd1860+652], %r558;
	st.global.f32 	[%rd1860+656], %f73;
	st.global.u32 	[%rd1860+1280], %r559;
	st.global.u32 	[%rd1860+1284], %r560;
	st.global.u32 	[%rd1860+1288], %r561;
	st.global.u32 	[%rd1860+1292], %r562;
	st.global.f32 	[%rd1860+1296], %f74;
	bra.uni 	$L__BB10_82;
$L__BB10_29:
	ld.param.u64 	%rd1864, [_ZN3cub18CUB_300001_SM_10006detail10merge_sort30DeviceMergeSortBlockSortKernelINS2_10policy_hubIN6thrust24THRUST_300001_SM_1000_NS6detail15normal_iteratorINS6_10device_ptrI4CellEEEEE9Policy600ESC_PNS0_8NullTypeESC_SG_m24CompareByCoordsLowerOnlySA_SF_EEvbT0_T1_T2_T3_T4_PT6_PT7_T5_NS1_7vsmem_tE_param_6];
	st.shared.u32 	[%r8], %r598;
	st.shared.u32 	[%r8+4], %r597;
	st.shared.u32 	[%r8+8], %r596;
	st.shared.u32 	[%r8+12], %r595;
	st.shared.f32 	[%r8+16], %f83;
	st.shared.u32 	[%r8+20], %r606;
	st.shared.u32 	[%r8+24], %r605;
	st.shared.u32 	[%r8+28], %r604;
	st.shared.u32 	[%r8+32], %r603;
	st.shared.f32 	[%r8+36], %f85;
	st.shared.u32 	[%r8+40], %r602;
	st.shared.u32 	[%r8+44], %r601;
	st.shared.u32 	[%r8+48], %r600;
	st.shared.u32 	[%r8+52], %r599;
	st.shared.f32 	[%r8+56], %f84;
	bar.warp.sync 	-1;
	ld.shared.u32 	%r563, [%r7];
	ld.shared.u32 	%r564, [%r7+4];
	ld.shared.u32 	%r565, [%r7+8];
	ld.shared.u32 	%r566, [%r7+12];
	ld.shared.f32 	%f75, [%r7+16];
	ld.shared.u32 	%r567, [%r7+640];
	ld.shared.u32 	%r568, [%r7+644];
	ld.shared.u32 	%r569, [%r7+648];
	ld.shared.u32 	%r570, [%r7+652];
	ld.shared.f32 	%f76, [%r7+656];
	ld.shared.u32 	%r571, [%r7+1280];
	ld.shared.u32 	%r572, [%r7+1284];
	ld.shared.u32 	%r573, [%r7+1288];
	ld.shared.u32 	%r574, [%r7+1292];
	ld.shared.f32 	%f77, [%r7+1296];
	cvta.to.global.u64 	%rd1861, %rd1864;
	mad.lo.s64 	%rd1862, %rd4, 20, %rd1861;
	st.global.u32 	[%rd1862], %r563;
	st.global.u32 	[%rd1862+4], %r564;
	st.global.u32 	[%rd1862+8], %r565;
	st.global.u32 	[%rd1862+12], %r566;
	st.global.f32 	[%rd1862+16], %f75;
	st.global.u32 	[%rd1862+640], %r567;
	st.global.u32 	[%rd1862+644], %r568;
	st.global.u32 	[%rd1862+648], %r569;
	st.global.u32 	[%rd1862+652], %r570;
	st.global.f32 	[%rd1862+656], %f76;
	st.global.u32 	[%rd1862+1280], %r571;
	st.global.u32 	[%rd1862+1284], %r572;
	st.global.u32 	[%rd1862+1288], %r573;
	st.global.u32 	[%rd1862+1292], %r574;
	st.global.f32 	[%rd1862+1296], %f77;
	bra.uni 	$L__BB10_82;
$L__BB10_30:
	cvt.u32.u64 	%r344, %rd3;
	cvt.u32.u64 	%r345, %rd8;
	sub.s32 	%r346, %r345, %r344;
	min.s32 	%r132, %r346, 768;
	// begin inline asm
	griddepcontrol.wait;
	// end inline asm
	mad.lo.s64 	%rd15, %rd3, 20, %rd1;
	mov.u32 	%r133, %tid.x;
	ld.global.f32 	%f93, [%rd15+16];
	ld.global.u32 	%r639, [%rd15+12];
	ld.global.u32 	%r640, [%rd15+8];
	ld.global.u32 	%r641, [%rd15+4];
	ld.global.u32 	%r642, [%rd15];
	and.b32  	%r138, %r133, 31;
	and.b32  	%r347, %r133, 992;
	mul.lo.s32 	%r139, %r347, 3;
	or.b32  	%r140, %r139, %r138;
	setp.ge.s32 	%p14, %r140, %r132;
	mul.lo.s32 	%r348, %r140, 20;
	cvt.u64.u32 	%rd16, %r348;
	add.s64 	%rd5, %rd15, %rd16;
	mov.f32 	%f91, %f93;
	mov.u32 	%r631, %r639;
	mov.u32 	%r632, %r640;
	mov.u32 	%r633, %r641;
	mov.u32 	%r634, %r642;
	@%p14 bra 	$L__BB10_32;
	ld.global.u32 	%r634, [%rd5];
	ld.global.u32 	%r633, [%rd5+4];
	ld.global.u32 	%r632, [%rd5+8];
	ld.global.u32 	%r631, [%rd5+12];
	ld.global.f32 	%f91, [%rd5+16];
$L__BB10_32:
	add.s32 	%r149, %r140, 32;
	setp.ge.s32 	%p15, %r149, %r132;
	mov.f32 	%f92, %f93;
	mov.u32 	%r635, %r639;
	mov.u32 	%r636, %r640;
	mov.u32 	%r637, %r641;
	mov.u32 	%r638, %r642;
	@%p15 bra 	$L__BB10_34;
	ld.global.u32 	%r638, [%rd5+640];
	ld.global.u32 	%r637, [%rd5+644];
	ld.global.u32 	%r636, [%rd5+648];
	ld.global.u32 	%r635, [%rd5+652];
	ld.global.f32 	%f92, [%rd5+656];
$L__BB10_34:
	add.s32 	%r158, %r140, 64;
	setp.ge.s32 	%p16, %r158, %r132;
	@%p16 bra 	$L__BB10_36;
	ld.global.u32 	%r642, [%rd5+1280];
	ld.global.u32 	%r641, [%rd5+1284];
	ld.global.u32 	%r640, [%rd5+1288];
	ld.global.u32 	%r639, [%rd5+1292];
	ld.global.f32 	%f93, [%rd5+1296];
$L__BB10_36:
	// begin inline asm
	mov.u32 %r349, %laneid;
	// end inline asm
	shr.u32 	%r350, %r133, 5;
	mad.lo.s32 	%r351, %r350, 96, %r349;
	mov.u32 	%r352, _ZZN3cub18CUB_300001_SM_10006detail10merge_sort30DeviceMergeSortBlockSortKernelINS2_10policy_hubIN6thrust24THRUST_300001_SM_1000_NS6detail15normal_iteratorINS6_10device_ptrI4CellEEEEE9Policy600ESC_PNS0_8NullTypeESC_SG_m24CompareByCoordsLowerOnlySA_SF_EEvbT0_T1_T2_T3_T4_PT6_PT7_T5_NS1_7vsmem_tEE19static_temp_storage;
	mad.lo.s32 	%r167, %r351, 20, %r352;
	st.shared.u32 	[%r167], %r634;
	st.shared.u32 	[%r167+4], %r633;
	st.shared.u32 	[%r167+8], %r632;
	st.shared.u32 	[%r167+12], %r631;
	st.shared.f32 	[%r167+16], %f91;
	st.shared.u32 	[%r167+640], %r638;
	st.shared.u32 	[%r167+644], %r637;
	st.shared.u32 	[%r167+648], %r636;
	st.shared.u32 	[%r167+652], %r635;
	st.shared.f32 	[%r167+656], %f92;
	st.shared.u32 	[%r167+1280], %r642;
	st.shared.u32 	[%r167+1284], %r641;
	st.shared.u32 	[%r167+1288], %r640;
	st.shared.u32 	[%r167+1292], %r639;
	st.shared.f32 	[%r167+1296], %f93;
	bar.warp.sync 	-1;
	mad.lo.s32 	%r168, %r349, 40, %r167;
	ld.shared.u32 	%r678, [%r168];
	ld.shared.u32 	%r677, [%r168+4];
	ld.shared.u32 	%r676, [%r168+8];
	ld.shared.u32 	%r675, [%r168+12];
	ld.shared.f32 	%f102, [%r168+16];
	ld.shared.u32 	%r173, [%r168+20];
	ld.shared.u32 	%r174, [%r168+24];
	ld.shared.u32 	%r175, [%r168+28];
	ld.shared.u32 	%r176, [%r168+32];
	ld.shared.f32 	%f34, [%r168+36];
	ld.shared.u32 	%r177, [%r168+40];
	ld.shared.u32 	%r178, [%r168+44];
	ld.shared.u32 	%r179, [%r168+48];
	ld.shared.u32 	%r180, [%r168+52];
	ld.shared.f32 	%f35, [%r168+56];
	bar.sync 	0;
	// begin inline asm
	griddepcontrol.launch_dependents;
	// end inline asm
	mul.lo.s32 	%r181, %r133, 3;
	add.s32 	%r353, %r181, 1;
	setp.ge.u32 	%p17, %r353, %r132;
	mov.f32 	%f101, %f102;
	mov.u32 	%r671, %r675;
	mov.u32 	%r672, %r676;
	mov.u32 	%r673, %r677;
	mov.u32 	%r674, %r678;
	mov.u32 	%r647, %r678;
	mov.u32 	%r648, %r677;
	mov.u32 	%r649, %r676;
	mov.u32 	%r650, %r675;
	mov.f32 	%f95, %f102;
	@%p17 bra 	$L__BB10_38;
	sub.s32 	%r354, %r678, %r339;
	sub.s32 	%r355, %r677, %r340;
	sub.s32 	%r356, %r676, %r341;
	cvt.u64.u32 	%rd17, %r356;
	shl.b64 	%rd18, %rd17, 32;
	or.b64  	%rd19, %rd18, %rd17;
	and.b64  	%rd20, %rd19, 8725724278095871;
	mul.wide.u32 	%rd21, %r356, 65536;
	and.b64  	%rd22, %rd21, 4294901760;
	or.b64  	%rd23, %rd22, %rd20;
	and.b64  	%rd24, %rd23, 8725728556220671;
	shl.b64 	%rd25, %rd23, 8;
	and.b64  	%rd26, %rd25, 2233786510392491776;
	or.b64  	%rd27, %rd26, %rd24;
	and.b64  	%rd28, %rd27, 1157144660301377551;
	shl.b64 	%rd29, %rd27, 4;
	and.b64  	%rd30, %rd29, 67570491112489200;
	or.b64  	%rd31, %rd30, %rd28;
	shl.b64 	%rd32, %rd31, 4;
	and.b64  	%rd33, %rd32, 585610922974906400;
	shl.b64 	%rd34, %rd31, 2;
	and.b64  	%rd35, %rd34, 4684887383799251204;
	or.b64  	%rd36, %rd33, %rd35;
	cvt.u64.u32 	%rd37, %r355;
	shl.b64 	%rd38, %rd37, 32;
	or.b64  	%rd39, %rd38, %rd37;
	and.b64  	%rd40, %rd39, 8725724278095871;
	mul.wide.u32 	%rd41, %r355, 65536;
	and.b64  	%rd42, %rd41, 4294901760;
	or.b64  	%rd43, %rd42, %rd40;
	and.b64  	%rd44, %rd43, 8725728556220671;
	shl.b64 	%rd45, %rd43, 8;
	and.b64  	%rd46, %rd45, 2233786510392491776;
	or.b64  	%rd47, %rd46, %rd44;
	and.b64  	%rd48, %rd47, 1157144660301377551;
	shl.b64 	%rd49, %rd47, 4;
	and.b64  	%rd50, %rd49, 67570491112489200;
	or.b64  	%rd51, %rd50, %rd48;
	shl.b64 	%rd52, %rd51, 3;
	and.b64  	%rd53, %rd52, 292805461487453200;
	shl.b64 	%rd54, %rd51, 1;
	and.b64  	%rd55, %rd54, 2342443691899625602;
	or.b64  	%rd56, %rd53, %rd55;
	cvt.u64.u32 	%rd57, %r354;
	shl.b64 	%rd58, %rd57, 32;
	or.b64  	%rd59, %rd58, %rd57;
	and.b64  	%rd60, %rd59, 8725724278095871;
	mul.wide.u32 	%rd61, %r354, 65536;
	and.b64  	%rd62, %rd61, 4294901760;
	or.b64  	%rd63, %rd62, %rd60;
	and.b64  	%rd64, %rd63, 8725728556220671;
	shl.b64 	%rd65, %rd63, 8;
	and.b64  	%rd66, %rd65, 2233786510392491776;
	or.b64  	%rd67, %rd66, %rd64;
	and.b64  	%rd68, %rd67, 1157144660301377551;
	shl.b64 	%rd69, %rd67, 4;
	and.b64  	%rd70, %rd69, 67570491112489200;
	or.b64  	%rd71, %rd70, %rd68;
	and.b64  	%rd72, %rd71, 1171221845949812801;
	shl.b64 	%rd73, %rd71, 2;
	and.b64  	%rd74, %rd73, 146402730743726600;
	or.b64  	%rd75, %rd74, %rd72;
	or.b64  	%rd76, %rd56, %rd75;
	or.b64  	%rd77, %rd76, %rd36;
	sub.s32 	%r357, %r173, %r339;
	sub.s32 	%r358, %r174, %r340;
	sub.s32 	%r359, %r175, %r341;
	cvt.u64.u32 	%rd78, %r359;
	shl.b64 	%rd79, %rd78, 32;
	or.b64  	%rd80, %rd79, %rd78;
	and.b64  	%rd81, %rd80, 8725724278095871;
	mul.wide.u32 	%rd82, %r359, 65536;
	and.b64  	%rd83, %rd82, 4294901760;
	or.b64  	%rd84, %rd83, %rd81;
	and.b64  	%rd85, %rd84, 8725728556220671;
	shl.b64 	%rd86, %rd84, 8;
	and.b64  	%rd87, %rd86, 2233786510392491776;
	or.b64  	%rd88, %rd87, %rd85;
	and.b64  	%rd89, %rd88, 1157144660301377551;
	shl.b64 	%rd90, %rd88, 4;
	and.b64  	%rd91, %rd90, 67570491112489200;
	or.b64  	%rd92, %rd91, %rd89;
	shl.b64 	%rd93, %rd92, 4;
	and.b64  	%rd94, %rd93, 585610922974906400;
	shl.b64 	%rd95, %rd92, 2;
	and.b64  	%rd96, %rd95, 4684887383799251204;
	or.b64  	%rd97, %rd94, %rd96;
	cvt.u64.u32 	%rd98, %r358;
	shl.b64 	%rd99, %rd98, 32;
	or.b64  	%rd100, %rd99, %rd98;
	and.b64  	%rd101, %rd100, 8725724278095871;
	mul.wide.u32 	%rd102, %r358, 65536;
	and.b64  	%rd103, %rd102, 4294901760;
	or.b64  	%rd104, %rd103, %rd101;
	and.b64  	%rd105, %rd104, 8725728556220671;
	shl.b64 	%rd106, %rd104, 8;
	and.b64  	%rd107, %rd106, 2233786510392491776;
	or.b64  	%rd108, %rd107, %rd105;
	and.b64  	%rd109, %rd108, 1157144660301377551;
	shl.b64 	%rd110, %rd108, 4;
	and.b64  	%rd111, %rd110, 67570491112489200;
	or.b64  	%rd112, %rd111, %rd109;
	shl.b64 	%rd113, %rd112, 3;
	and.b64  	%rd114, %rd113, 292805461487453200;
	shl.b64 	%rd115, %rd112, 1;
	and.b64  	%rd116, %rd115, 2342443691899625602;
	or.b64  	%rd117, %rd114, %rd116;
	cvt.u64.u32 	%rd118, %r357;
	shl.b64 	%rd119, %rd118, 32;
	or.b64  	%rd120, %rd119, %rd118;
	and.b64  	%rd121, %rd120, 8725724278095871;
	mul.wide.u32 	%rd122, %r357, 65536;
	and.b64  	%rd123, %rd122, 4294901760;
	or.b64  	%rd124, %rd123, %rd121;
	and.b64  	%rd125, %rd124, 8725728556220671;
	shl.b64 	%rd126, %rd124, 8;
	and.b64  	%rd127, %rd126, 2233786510392491776;
	or.b64  	%rd128, %rd127, %rd125;
	and.b64  	%rd129, %rd128, 1157144660301377551;
	shl.b64 	%rd130, %rd128, 4;
	and.b64  	%rd131, %rd130, 67570491112489200;
	or.b64  	%rd132, %rd131, %rd129;
	and.b64  	%rd133, %rd132, 1171221845949812801;
	shl.b64 	%rd134, %rd132, 2;
	and.b64  	%rd135, %rd134, 146402730743726600;
	or.b64  	%rd136, %rd135, %rd133;
	or.b64  	%rd137, %rd117, %rd136;
	or.b64  	%rd138, %rd137, %rd97;
	setp.lt.u64 	%p18, %rd77, %rd138;
	selp.b32 	%r647, %r173, %r678, %p18;
	selp.b32 	%r648, %r174, %r677, %p18;
	selp.b32 	%r649, %r175, %r676, %p18;
	selp.b32 	%r650, %r176, %r675, %p18;
	selp.f32 	%f95, %f34, %f102, %p18;
	mov.f32 	%f101, %f34;
	mov.u32 	%r671, %r176;
	mov.u32 	%r672, %r175;
	mov.u32 	%r673, %r174;
	mov.u32 	%r674, %r173;
$L__BB10_38:
	add.s32 	%r360, %r181, 2;
	setp.lt.u32 	%p19, %r360, %r132;
	selp.f32 	%f103, %f35, %f95, %p19;
	selp.b32 	%r679, %r180, %r650, %p19;
	selp.b32 	%r680, %r179, %r649, %p19;
	selp.b32 	%r681, %r178, %r648, %p19;
	selp.b32 	%r682, %r177, %r647, %p19;
	setp.ge.u32 	%p20, %r181, %r132;
	@%p20 bra 	$L__BB10_45;
	sub.s32 	%r361, %r674, %r339;
	sub.s32 	%r362, %r673, %r340;
	sub.s32 	%r363, %r672, %r341;
	cvt.u64.u32 	%rd139, %r363;
	shl.b64 	%rd140, %rd139, 32;
	or.b64  	%rd141, %rd140, %rd139;
	and.b64  	%rd142, %rd141, 8725724278095871;
	mul.wide.u32 	%rd143, %r363, 65536;
	and.b64  	%rd144, %rd143, 4294901760;
	or.b64  	%rd145, %rd144, %rd142;
	and.b64  	%rd146, %rd145, 8725728556220671;
	shl.b64 	%rd147, %rd145, 8;
	and.b64  	%rd148, %rd147, 2233786510392491776;
	or.b64  	%rd149, %rd148, %rd146;
	and.b64  	%rd150, %rd149, 1157144660301377551;
	shl.b64 	%rd151, %rd149, 4;
	and.b64  	%rd152, %rd151, 67570491112489200;
	or.b64  	%rd153, %rd152, %rd150;
	shl.b64 	%rd154, %rd153, 4;
	and.b64  	%rd155, %rd154, 585610922974906400;
	shl.b64 	%rd156, %rd153, 2;
	and.b64  	%rd157, %rd156, 4684887383799251204;
	or.b64  	%rd158, %rd155, %rd157;
	cvt.u64.u32 	%rd159, %r362;
	shl.b64 	%rd160, %rd159, 32;
	or.b64  	%rd161, %rd160, %rd159;
	and.b64  	%rd162, %rd161, 8725724278095871;
	mul.wide.u32 	%rd163, %r362, 65536;
	and.b64  	%rd164, %rd163, 4294901760;
	or.b64  	%rd165, %rd164, %rd162;
	and.b64  	%rd166, %rd165, 8725728556220671;
	shl.b64 	%rd167, %rd165, 8;
	and.b64  	%rd168, %rd167, 2233786510392491776;
	or.b64  	%rd169, %rd168, %rd166;
	and.b64  	%rd170, %rd169, 1157144660301377551;
	shl.b64 	%rd171, %rd169, 4;
	and.b64  	%rd172, %rd171, 67570491112489200;
	or.b64  	%rd173, %rd172, %rd170;
	shl.b64 	%rd174, %rd173, 3;
	and.b64  	%rd175, %rd174, 292805461487453200;
	shl.b64 	%rd176, %rd173, 1;
	and.b64  	%rd177, %rd176, 2342443691899625602;
	or.b64  	%rd178, %rd175, %rd177;
	cvt.u64.u32 	%rd179, %r361;
	shl.b64 	%rd180, %rd179, 32;
	or.b64  	%rd181, %rd180, %rd179;
	and.b64  	%rd182, %rd181, 8725724278095871;
	mul.wide.u32 	%rd183, %r361, 65536;
	and.b64  	%rd184, %rd183, 4294901760;
	or.b64  	%rd185, %rd184, %rd182;
	and.b64  	%rd186, %rd185, 8725728556220671;
	shl.b64 	%rd187, %rd185, 8;
	and.b64  	%rd188, %rd187, 2233786510392491776;
	or.b64  	%rd189, %rd188, %rd186;
	and.b64  	%rd190, %rd189, 1157144660301377551;
	shl.b64 	%rd191, %rd189, 4;
	and.b64  	%rd192, %rd191, 67570491112489200;
	or.b64  	%rd193, %rd192, %rd190;
	and.b64  	%rd194, %rd193, 1171221845949812801;
	shl.b64 	%rd195, %rd193, 2;
	and.b64  	%rd196, %rd195, 146402730743726600;
	or.b64  	%rd197, %rd196, %rd194;
	or.b64  	%rd198, %rd178, %rd197;
	or.b64  	%rd199, %rd198, %rd158;
	sub.s32 	%r364, %r678, %r339;
	sub.s32 	%r365, %r677, %r340;
	sub.s32 	%r366, %r676, %r341;
	cvt.u64.u32 	%rd200, %r366;
	shl.b64 	%rd201, %rd200, 32;
	or.b64  	%rd202, %rd201, %rd200;
	and.b64  	%rd203, %rd202, 8725724278095871;
	mul.wide.u32 	%rd204, %r366, 65536;
	and.b64  	%rd205, %rd204, 4294901760;
	or.b64  	%rd206, %rd205, %rd203;
	and.b64  	%rd207, %rd206, 8725728556220671;
	shl.b64 	%rd208, %rd206, 8;
	and.b64  	%rd209, %rd208, 2233786510392491776;
	or.b64  	%rd210, %rd209, %rd207;
	and.b64  	%rd211, %rd210, 1157144660301377551;
	shl.b64 	%rd212, %rd210, 4;
	and.b64  	%rd213, %rd212, 67570491112489200;
	or.b64  	%rd214, %rd213, %rd211;
	shl.b64 	%rd215, %rd214, 4;
	and.b64  	%rd216, %rd215, 585610922974906400;
	shl.b64 	%rd217, %rd214, 2;
	and.b64  	%rd218, %rd217, 4684887383799251204;
	or.b64  	%rd219, %rd216, %rd218;
	cvt.u64.u32 	%rd220, %r365;
	shl.b64 	%rd221, %rd220, 32;
	or.b64  	%rd222, %rd221, %rd220;
	and.b64  	%rd223, %rd222, 8725724278095871;
	mul.wide.u32 	%rd224, %r365, 65536;
	and.b64  	%rd225, %rd224, 4294901760;
	or.b64  	%rd226, %rd225, %rd223;
	and.b64  	%rd227, %rd226, 8725728556220671;
	shl.b64 	%rd228, %rd226, 8;
	and.b64  	%rd229, %rd228, 2233786510392491776;
	or.b64  	%rd230, %rd229, %rd227;
	and.b64  	%rd231, %rd230, 1157144660301377551;
	shl.b64 	%rd232, %rd230, 4;
	and.b64  	%rd233, %rd232, 67570491112489200;
	or.b64  	%rd234, %rd233, %rd231;
	shl.b64 	%rd235, %rd234, 3;
	and.b64  	%rd236, %rd235, 292805461487453200;
	shl.b64 	%rd237, %rd234, 1;
	and.b64  	%rd238, %rd237, 2342443691899625602;
	or.b64  	%rd239, %rd236, %rd238;
	cvt.u64.u32 	%rd240, %r364;
	shl.b64 	%rd241, %rd240, 32;
	or.b64  	%rd242, %rd241, %rd240;
	and.b64  	%rd243, %rd242, 8725724278095871;
	mul.wide.u32 	%rd244, %r364, 65536;
	and.b64  	%rd245, %rd244, 4294901760;
	or.b64  	%rd246, %rd245, %rd243;
	and.b64  	%rd247, %rd246, 8725728556220671;
	shl.b64 	%rd248, %rd246, 8;
	and.b64  	%rd249, %rd248, 2233786510392491776;
	or.b64  	%rd250, %rd249, %rd247;
	and.b64  	%rd251, %rd250, 1157144660301377551;
	shl.b64 	%rd252, %rd250, 4;
	and.b64  	%rd253, %rd252, 67570491112489200;
	or.b64  	%rd254, %rd253, %rd251;
	and.b64  	%rd255, %rd254, 1171221845949812801;
	shl.b64 	%rd256, %rd254, 2;
	and.b64  	%rd257, %rd256, 146402730743726600;
	or.b64  	%rd258, %rd257, %rd255;
	or.b64  	%rd259, %rd239, %rd258;
	or.b64  	%rd260, %rd259, %rd219;
	setp.ge.u64 	%p21, %rd199, %rd260;
	mov.f32 	%f99, %f101;
	mov.u32 	%r663, %r671;
	mov.u32 	%r664, %r672;
	mov.u32 	%r665, %r673;
	mov.u32 	%r666, %r674;
	@%p21 bra 	$L__BB10_41;
	mov.f32 	%f99, %f102;
	mov.u32 	%r663, %r675;
	mov.u32 	%r664, %r676;
	mov.u32 	%r665, %r677;
	mov.u32 	%r666, %r678;
	mov.f32 	%f102, %f101;
	mov.u32 	%r675, %r671;
	mov.u32 	%r676, %r672;
	mov.u32 	%r677, %r673;
	mov.u32 	%r678, %r674;
$L__BB10_41:
	sub.s32 	%r367, %r682, %r339;
	sub.s32 	%r368, %r681, %r340;
	sub.s32 	%r369, %r680, %r341;
	cvt.u64.u32 	%rd261, %r369;
	shl.b64 	%rd262, %rd261, 32;
	or.b64  	%rd263, %rd262, %rd261;
	and.b64  	%rd264, %rd263, 8725724278095871;
	mul.wide.u32 	%rd265, %r369, 65536;
	and.b64  	%rd266, %rd265, 4294901760;
	or.b64  	%rd267, %rd266, %rd264;
	and.b64  	%rd268, %rd267, 8725728556220671;
	shl.b64 	%rd269, %rd267, 8;
	and.b64  	%rd270, %rd269, 2233786510392491776;
	or.b64  	%rd271, %rd270, %rd268;
	and.b64  	%rd272, %rd271, 1157144660301377551;
	shl.b64 	%rd273, %rd271, 4;
	and.b64  	%rd274, %rd273, 67570491112489200;
	or.b64  	%rd275, %rd274, %rd272;
	shl.b64 	%rd276, %rd275, 4;
	and.b64  	%rd277, %rd276, 585610922974906400;
	shl.b64 	%rd278, %rd275, 2;
	and.b64  	%rd279, %rd278, 4684887383799251204;
	or.b64  	%rd280, %rd277, %rd279;
	cvt.u64.u32 	%rd281, %r368;
	shl.b64 	%rd282, %rd281, 32;
	or.b64  	%rd283, %rd282, %rd281;
	and.b64  	%rd284, %rd283, 8725724278095871;
	mul.wide.u32 	%rd285, %r368, 65536;
	and.b64  	%rd286, %rd285, 4294901760;
	or.b64  	%rd287, %rd286, %rd284;
	and.b64  	%rd288, %rd287, 8725728556220671;
	shl.b64 	%rd289, %rd287, 8;
	and.b64  	%rd290, %rd289, 2233786510392491776;
	or.b64  	%rd291, %rd290, %rd288;
	and.b64  	%rd292, %rd291, 1157144660301377551;
	shl.b64 	%rd293, %rd291, 4;
	and.b64  	%rd294, %rd293, 67570491112489200;
	or.b64  	%rd295, %rd294, %rd292;
	shl.b64 	%rd296, %rd295, 3;
	and.b64  	%rd297, %rd296, 292805461487453200;
	shl.b64 	%rd298, %rd295, 1;
	and.b64  	%rd299, %rd298, 2342443691899625602;
	or.b64  	%rd300, %rd297, %rd299;
	cvt.u64.u32 	%rd301, %r367;
	shl.b64 	%rd302, %rd301, 32;
	or.b64  	%rd303, %rd302, %rd301;
	and.b64  	%rd304, %rd303, 8725724278095871;
	mul.wide.u32 	%rd305, %r367, 65536;
	and.b64  	%rd306, %rd305, 4294901760;
	or.b64  	%rd307, %rd306, %rd304;
	and.b64  	%rd308, %rd307, 8725728556220671;
	shl.b64 	%rd309, %rd307, 8;
	and.b64  	%rd310, %rd309, 2233786510392491776;
	or.b64  	%rd311, %rd310, %rd308;
	and.b64  	%rd312, %rd311, 1157144660301377551;
	shl.b64 	%rd313, %rd311, 4;
	and.b64  	%rd314, %rd313, 67570491112489200;
	or.b64  	%rd315, %rd314, %rd312;
	and.b64  	%rd316, %rd315, 1171221845949812801;
	shl.b64 	%rd317, %rd315, 2;
	and.b64  	%rd318, %rd317, 146402730743726600;
	or.b64  	%rd319, %rd318, %rd316;
	or.b64  	%rd320, %rd300, %rd319;
	or.b64  	%rd321, %rd320, %rd280;
	sub.s32 	%r370, %r666, %r339;
	sub.s32 	%r371, %r665, %r340;
	sub.s32 	%r372, %r664, %r341;
	cvt.u64.u32 	%rd322, %r372;
	shl.b64 	%rd323, %rd322, 32;
	or.b64  	%rd324, %rd323, %rd322;
	and.b64  	%rd325, %rd324, 8725724278095871;
	mul.wide.u32 	%rd326, %r372, 65536;
	and.b64  	%rd327, %rd326, 4294901760;
	or.b64  	%rd328, %rd327, %rd325;
	and.b64  	%rd329, %rd328, 8725728556220671;
	shl.b64 	%rd330, %rd328, 8;
	and.b64  	%rd331, %rd330, 2233786510392491776;
	or.b64  	%rd332, %rd331, %rd329;
	and.b64  	%rd333, %rd332, 1157144660301377551;
	shl.b64 	%rd334, %rd332, 4;
	and.b64  	%rd335, %rd334, 67570491112489200;
	or.b64  	%rd336, %rd335, %rd333;
	shl.b64 	%rd337, %rd336, 4;
	and.b64  	%rd338, %rd337, 585610922974906400;
	shl.b64 	%rd339, %rd336, 2;
	and.b64  	%rd340, %rd339, 4684887383799251204;
	or.b64  	%rd341, %rd338, %rd340;
	cvt.u64.u32 	%rd342, %r371;
	shl.b64 	%rd343, %rd342, 32;
	or.b64  	%rd344, %rd343, %rd342;
	and.b64  	%rd345, %rd344, 8725724278095871;
	mul.wide.u32 	%rd346, %r371, 65536;
	and.b64  	%rd347, %rd346, 4294901760;
	or.b64  	%rd348, %rd347, %rd345;
	and.b64  	%rd349, %rd348, 8725728556220671;
	shl.b64 	%rd350, %rd348, 8;
	and.b64  	%rd351, %rd350, 2233786510392491776;
	or.b64  	%rd352, %rd351, %rd349;
	and.b64  	%rd353, %rd352, 1157144660301377551;
	shl.b64 	%rd354, %rd352, 4;
	and.b64  	%rd355, %rd354, 67570491112489200;
	or.b64  	%rd356, %rd355, %rd353;
	shl.b64 	%rd357, %rd356, 3;
	and.b64  	%rd358, %rd357, 292805461487453200;
	shl.b64 	%rd359, %rd356, 1;
	and.b64  	%rd360, %rd359, 2342443691899625602;
	or.b64  	%rd361, %rd358, %rd360;
	cvt.u64.u32 	%rd362, %r370;
	shl.b64 	%rd363, %rd362, 32;
	or.b64  	%rd364, %rd363, %rd362;
	and.b64  	%rd365, %rd364, 8725724278095871;
	mul.wide.u32 	%rd366, %r370, 65536;
	and.b64  	%rd367, %rd366, 4294901760;
	or.b64  	%rd368, %rd367, %rd365;
	and.b64  	%rd369, %rd368, 8725728556220671;
	shl.b64 	%rd370, %rd368, 8;
	and.b64  	%rd371, %rd370, 2233786510392491776;
	or.b64  	%rd372, %rd371, %rd369;
	and.b64  	%rd373, %rd372, 1157144660301377551;
	shl.b64 	%rd374, %rd372, 4;
	and.b64  	%rd375, %rd374, 67570491112489200;
	or.b64  	%rd376, %rd375, %rd373;
	and.b64  	%rd377, %rd376, 1171221845949812801;
	shl.b64 	%rd378, %rd376, 2;
	and.b64  	%rd379, %rd378, 146402730743726600;
	or.b64  	%rd380, %rd379, %rd377;
	or.b64  	%rd381, %rd361, %rd380;
	or.b64  	%rd382, %rd381, %rd341;
	setp.ge.u64 	%p22, %rd321, %rd382;
	@%p22 bra 	$L__BB10_43;
	mov.f32 	%f110, %f99;
	mov.u32 	%r711, %r663;
	mov.u32 	%r712, %r664;
	mov.u32 	%r713, %r665;
	mov.u32 	%r714, %r666;
	mov.f32 	%f99, %f103;
	mov.u32 	%r663, %r679;
	mov.u32 	%r664, %r680;
	mov.u32 	%r665, %r681;
	mov.u32 	%r666, %r682;
	mov.f32 	%f103, %f110;
	mov.u32 	%r679, %r711;
	mov.u32 	%r680, %r712;
	mov.u32 	%r681, %r713;
	mov.u32 	%r682, %r714;
$L__BB10_43:
	sub.s32 	%r373, %r666, %r339;
	sub.s32 	%r374, %r665, %r340;
	sub.s32 	%r375, %r664, %r341;
	cvt.u64.u32 	%rd383, %r375;
	shl.b64 	%rd384, %rd383, 32;
	or.b64  	%rd385, %rd384, %rd383;
	and.b64  	%rd386, %rd385, 8725724278095871;
	mul.wide.u32 	%rd387, %r375, 65536;
	and.b64  	%rd388, %rd387, 4294901760;
	or.b64  	%rd389, %rd388, %rd386;
	and.b64  	%rd390, %rd389, 8725728556220671;
	shl.b64 	%rd391, %rd389, 8;
	and.b64  	%rd392, %rd391, 2233786510392491776;
	or.b64  	%rd393, %rd392, %rd390;
	and.b64  	%rd394, %rd393, 1157144660301377551;
	shl.b64 	%rd395, %rd393, 4;
	and.b64  	%rd396, %rd395, 67570491112489200;
	or.b64  	%rd397, %rd396, %rd394;
	shl.b64 	%rd398, %rd397, 4;
	and.b64  	%rd399, %rd398, 585610922974906400;
	shl.b64 	%rd400, %rd397, 2;
	and.b64  	%rd401, %rd400, 4684887383799251204;
	or.b64  	%rd402, %rd399, %rd401;
	cvt.u64.u32 	%rd403, %r374;
	shl.b64 	%rd404, %rd403, 32;
	or.b64  	%rd405, %rd404, %rd403;
	and.b64  	%rd406, %rd405, 8725724278095871;
	mul.wide.u32 	%rd407, %r374, 65536;
	and.b64  	%rd408, %rd407, 4294901760;
	or.b64  	%rd409, %rd408, %rd406;
	and.b64  	%rd410, %rd409, 8725728556220671;
	shl.b64 	%rd411, %rd409, 8;
	and.b64  	%rd412, %rd411, 2233786510392491776;
	or.b64  	%rd413, %rd412, %rd410;
	and.b64  	%rd414, %rd413, 1157144660301377551;
	shl.b64 	%rd415, %rd413, 4;
	and.b64  	%rd416, %rd415, 67570491112489200;
	or.b64  	%rd417, %rd416, %rd414;
	shl.b64 	%rd418, %rd417, 3;
	and.b64  	%rd419, %rd418, 292805461487453200;
	shl.b64 	%rd420, %rd417, 1;
	and.b64  	%rd421, %rd420, 2342443691899625602;
	or.b64  	%rd422, %rd419, %rd421;
	cvt.u64.u32 	%rd423, %r373;
	shl.b64 	%rd424, %rd423, 32;
	or.b64  	%rd425, %rd424, %rd423;
	and.b64  	%rd426, %rd425, 8725724278095871;
	mul.wide.u32 	%rd427, %r373, 65536;
	and.b64  	%rd428, %rd427, 4294901760;
	or.b64  	%rd429, %rd428, %rd426;
	and.b64  	%rd430, %rd429, 8725728556220671;
	shl.b64 	%rd431, %rd429, 8;
	and.b64  	%rd432, %rd431, 2233786510392491776;
	or.b64  	%rd433, %rd432, %rd430;
	and.b64  	%rd434, %rd433, 1157144660301377551;
	shl.b64 	%rd435, %rd433, 4;
	and.b64  	%rd436, %rd435, 67570491112489200;
	or.b64  	%rd437, %rd436, %rd434;
	and.b64  	%rd438, %rd437, 1171221845949812801;
	shl.b64 	%rd439, %rd437, 2;
	and.b64  	%rd440, %rd439, 146402730743726600;
	or.b64  	%rd441, %rd440, %rd438;
	or.b64  	%rd442, %rd422, %rd441;
	or.b64  	%rd443, %rd442, %rd402;
	sub.s32 	%r376, %r678, %r339;
	sub.s32 	%r377, %r677, %r340;
	sub.s32 	%r378, %r676, %r341;
	cvt.u64.u32 	%rd444, %r378;
	shl.b64 	%rd445, %rd444, 32;
	or.b64  	%rd446, %rd445, %rd444;
	and.b64  	%rd447, %rd446, 8725724278095871;
	mul.wide.u32 	%rd448, %r378, 65536;
	and.b64  	%rd449, %rd448, 4294901760;
	or.b64  	%rd450, %rd449, %rd447;
	and.b64  	%rd451, %rd450, 8725728556220671;
	shl.b64 	%rd452, %rd450, 8;
	and.b64  	%rd453, %rd452, 2233786510392491776;
	or.b64  	%rd454, %rd453, %rd451;
	and.b64  	%rd455, %rd454, 1157144660301377551;
	shl.b64 	%rd456, %rd454, 4;
	and.b64  	%rd457, %rd456, 67570491112489200;
	or.b64  	%rd458, %rd457, %rd455;
	shl.b64 	%rd459, %rd458, 4;
	and.b64  	%rd460, %rd459, 585610922974906400;
	shl.b64 	%rd461, %rd458, 2;
	and.b64  	%rd462, %rd461, 4684887383799251204;
	or.b64  	%rd463, %rd460, %rd462;
	cvt.u64.u32 	%rd464, %r377;
	shl.b64 	%rd465, %rd464, 32;
	or.b64  	%rd466, %rd465, %rd464;
	and.b64  	%rd467, %rd466, 8725724278095871;
	mul.wide.u32 	%rd468, %r377, 65536;
	and.b64  	%rd469, %rd468, 4294901760;
	or.b64  	%rd470, %rd469, %rd467;
	and.b64  	%rd471, %rd470, 8725728556220671;
	shl.b64 	%rd472, %rd470, 8;
	and.b64  	%rd473, %rd472, 2233786510392491776;
	or.b64  	%rd474, %rd473, %rd471;
	and.b64  	%rd475, %rd474, 1157144660301377551;
	shl.b64 	%rd476, %rd474, 4;
	and.b64  	%rd477, %rd476, 67570491112489200;
	or.b64  	%rd478, %rd477, %rd475;
	shl.b64 	%rd479, %rd478, 3;
	and.b64  	%rd480, %rd479, 292805461487453200;
	shl.b64 	%rd481, %rd478, 1;
	and.b64  	%rd482, %rd481, 2342443691899625602;
	or.b64  	%rd483, %rd480, %rd482;
	cvt.u64.u32 	%rd484, %r376;
	shl.b64 	%rd485, %rd484, 32;
	or.b64  	%rd486, %rd485, %rd484;
	and.b64  	%rd487, %rd486, 8725724278095871;
	mul.wide.u32 	%rd488, %r376, 65536;
	and.b64  	%rd489, %rd488, 4294901760;
	or.b64  	%rd490, %rd489, %rd487;
	and.b64  	%rd491, %rd490, 8725728556220671;
	shl.b64 	%rd492, %rd490, 8;
	and.b64  	%rd493, %rd492, 2233786510392491776;
	or.b64  	%rd494, %rd493, %rd491;
	and.b64  	%rd495, %rd494, 1157144660301377551;
	shl.b64 	%rd496, %rd494, 4;
	and.b64  	%rd497, %rd496, 67570491112489200;
	or.b64  	%rd498, %rd497, %rd495;
	and.b64  	%rd499, %rd498, 1171221845949812801;
	shl.b64 	%rd500, %rd498, 2;
	and.b64  	%rd501, %rd500, 146402730743726600;
	or.b64  	%rd502, %rd501, %rd499;
	or.b64  	%rd503, %rd483, %rd502;
	or.b64  	%rd504, %rd503, %rd463;
	setp.ge.u64 	%p23, %rd443, %rd504;
	mov.f32 	%f101, %f99;
	mov.u32 	%r671, %r663;
	mov.u32 	%r672, %r664;
	mov.u32 	%r673, %r665;
	mov.u32 	%r674, %r666;
	@%p23 bra 	$L__BB10_45;
	mov.f32 	%f101, %f102;
	mov.u32 	%r671, %r675;
	mov.u32 	%r672, %r676;
	mov.u32 	%r673, %r677;
	mov.u32 	%r674, %r678;
	mov.f32 	%f102, %f99;
	mov.u32 	%r675, %r663;
	mov.u32 	%r676, %r664;
	mov.u32 	%r677, %r665;
	mov.u32 	%r678, %r666;
$L__BB10_45:
	mov.b32 	%r691, 2;
$L__BB10_46:
	mov.u32 	%r239, %r691;
	bar.sync 	0;
	add.s32 	%r380, %r239, -1;
	shr.u32 	%r381, %r239, 1;
	mov.u32 	%r382, _ZZN3cub18CUB_300001_SM_10006detail10merge_sort30DeviceMergeSortBlockSortKernelINS2_10policy_hubIN6thrust24THRUST_300001_SM_1000_NS6detail15normal_iteratorINS6_10device_ptrI4CellEEEEE9Policy600ESC_PNS0_8NullTypeESC_SG_m24CompareByCoordsLowerOnlySA_SF_EEvbT0_T1_T2_T3_T4_PT6_PT7_T5_NS1_7vsmem_tEE19static_temp_storage;
	mad.lo.s32 	%r383, %r133, 60, %r382;
	st.shared.u32 	[%r383], %r678;
	st.shared.u32 	[%r383+4], %r677;
	st.shared.u32 	[%r383+8], %r676;
	st.shared.u32 	[%r383+12], %r675;
	st.shared.f32 	[%r383+16], %f102;
	st.shared.u32 	[%r383+20], %r674;
	st.shared.u32 	[%r383+24], %r673;
	st.shared.u32 	[%r383+28], %r672;
	st.shared.u32 	[%r383+32], %r671;
	st.shared.f32 	[%r383+36], %f101;
	st.shared.u32 	[%r383+40], %r682;
	st.shared.u32 	[%r383+44], %r681;
	st.shared.u32 	[%r383+48], %r680;
	st.shared.u32 	[%r383+52], %r679;
	st.shared.f32 	[%r383+56], %f103;
	bar.sync 	0;
	neg.s32 	%r384, %r239;
	and.b32  	%r385, %r133, %r384;
	mul.lo.s32 	%r386, %r385, 3;
	add.s32 	%r387, %r381, %r239;
	and.b32  	%r388, %r380, %r133;
	mul.lo.s32 	%r389, %r388, 3;
	min.s32 	%r240, %r389, %r132;
	min.s32 	%r241, %r386, %r132;
	add.s32 	%r390, %r241, %r387;
	min.s32 	%r242, %r390, %r132;
	add.s32 	%r391, %r242, %r387;
	min.s32 	%r243, %r391, %r132;
	sub.s32 	%r392, %r242, %r241;
	sub.s32 	%r393, %r243, %r242;
	setp.lt.s32 	%p24, %r240, %r393;
	sub.s32 	%r394, %r240, %r393;
	selp.b32 	%r694, 0, %r394, %p24;
	min.s32 	%r692, %r392, %r240;
	setp.ge.s32 	%p25, %r694, %r692;
	@%p25 bra 	$L__BB10_49;
	add.s32 	%r246, %r242, %r240;
$L__BB10_48:
	sub.s32 	%r395, %r692, %r694;
	shr.u32 	%r396, %r395, 31;
	add.s32 	%r397, %r395, %r396;
	shr.s32 	%r398, %r397, 1;
	add.s32 	%r399, %r398, %r694;
	add.s32 	%r400, %r399, %r241;
	mad.lo.s32 	%r402, %r400, 20, %r382;
	ld.shared.u32 	%r403, [%r402];
	ld.shared.u32 	%r404, [%r402+4];
	ld.shared.u32 	%r405, [%r402+8];
	not.b32 	%r406, %r399;
	add.s32 	%r407, %r246, %r406;
	mad.lo.s32 	%r408, %r407, 20, %r382;
	ld.shared.u32 	%r409, [%r408];
	ld.shared.u32 	%r410, [%r408+4];
	ld.shared.u32 	%r411, [%r408+8];
	sub.s32 	%r412, %r409, %r339;
	sub.s32 	%r413, %r410, %r340;
	sub.s32 	%r414, %r411, %r341;
	cvt.u64.u32 	%rd505, %r414;
	shl.b64 	%rd506, %rd505, 32;
	or.b64  	%rd507, %rd506, %rd505;
	and.b64  	%rd508, %rd507, 8725724278095871;
	mul.wide.u32 	%rd509, %r414, 65536;
	and.b64  	%rd510, %rd509, 4294901760;
	or.b64  	%rd511, %rd510, %rd508;
	and.b64  	%rd512, %rd511, 8725728556220671;
	shl.b64 	%rd513, %rd511, 8;
	and.b64  	%rd514, %rd513, 2233786510392491776;
	or.b64  	%rd515, %rd514, %rd512;
	and.b64  	%rd516, %rd515, 1157144660301377551;
	shl.b64 	%rd517, %rd515, 4;
	and.b64  	%rd518, %rd517, 67570491112489200;
	or.b64  	%rd519, %rd518, %rd516;
	shl.b64 	%rd520, %rd519, 4;
	and.b64  	%rd521, %rd520, 585610922974906400;
	shl.b64 	%rd522, %rd519, 2;
	and.b64  	%rd523, %rd522, 4684887383799251204;
	or.b64  	%rd524, %rd521, %rd523;
	cvt.u64.u32 	%rd525, %r413;
	shl.b64 	%rd526, %rd525, 32;
	or.b64  	%rd527, %rd526, %rd525;
	and.b64  	%rd528, %rd527, 8725724278095871;
	mul.wide.u32 	%rd529, %r413, 65536;
	and.b64  	%rd530, %rd529, 4294901760;
	or.b64  	%rd531, %rd530, %rd528;
	and.b64  	%rd532, %rd531, 8725728556220671;
	shl.b64 	%rd533, %rd531, 8;
	and.b64  	%rd534, %rd533, 2233786510392491776;
	or.b64  	%rd535, %rd534, %rd532;
	and.b64  	%rd536, %rd535, 1157144660301377551;
	shl.b64 	%rd537, %rd535, 4;
	and.b64  	%rd538, %rd537, 67570491112489200;
	or.b64  	%rd539, %rd538, %rd536;
	shl.b64 	%rd540, %rd539, 3;
	and.b64  	%rd541, %rd540, 292805461487453200;
	shl.b64 	%rd542, %rd539, 1;
	and.b64  	%rd543, %rd542, 2342443691899625602;
	or.b64  	%rd544, %rd541, %rd543;
	cvt.u64.u32 	%rd545, %r412;
	shl.b64 	%rd546, %rd545, 32;
	or.b64  	%rd547, %rd546, %rd545;
	and.b64  	%rd548, %rd547, 8725724278095871;
	mul.wide.u32 	%rd549, %r412, 65536;
	and.b64  	%rd550, %rd549, 4294901760;
	or.b64  	%rd551, %rd550, %rd548;
	and.b64  	%rd552, %rd551, 8725728556220671;
	shl.b64 	%rd553, %rd551, 8;
	and.b64  	%rd554, %rd553, 2233786510392491776;
	or.b64  	%rd555, %rd554, %rd552;
	and.b64  	%rd556, %rd555, 1157144660301377551;
	shl.b64 	%rd557, %rd555, 4;
	and.b64  	%rd558, %rd557, 67570491112489200;
	or.b64  	%rd559, %rd558, %rd556;
	and.b64  	%rd560, %rd559, 1171221845949812801;
	shl.b64 	%rd561, %rd559, 2;
	and.b64  	%rd562, %rd561, 146402730743726600;
	or.b64  	%rd563, %rd562, %rd560;
	or.b64  	%rd564, %rd544, %rd563;
	or.b64  	%rd565, %rd564, %rd524;
	sub.s32 	%r415, %r403, %r339;
	sub.s32 	%r416, %r404, %r340;
	sub.s32 	%r417, %r405, %r341;
	cvt.u64.u32 	%rd566, %r417;
	shl.b64 	%rd567, %rd566, 32;
	or.b64  	%rd568, %rd567, %rd566;
	and.b64  	%rd569, %rd568, 8725724278095871;
	mul.wide.u32 	%rd570, %r417, 65536;
	and.b64  	%rd571, %rd570, 4294901760;
	or.b64  	%rd572, %rd571, %rd569;
	and.b64  	%rd573, %rd572, 8725728556220671;
	shl.b64 	%rd574, %rd572, 8;
	and.b64  	%rd575, %rd574, 2233786510392491776;
	or.b64  	%rd576, %rd575, %rd573;
	and.b64  	%rd577, %rd576, 1157144660301377551;
	shl.b64 	%rd578, %rd576, 4;
	and.b64  	%rd579, %rd578, 67570491112489200;
	or.b64  	%rd580, %rd579, %rd577;
	shl.b64 	%rd581, %rd580, 4;
	and.b64  	%rd582, %rd581, 585610922974906400;
	shl.b64 	%rd583, %rd580, 2;
	and.b64  	%rd584, %rd583, 4684887383799251204;
	or.b64  	%rd585, %rd582, %rd584;
	cvt.u64.u32 	%rd586, %r416;
	shl.b64 	%rd587, %rd586, 32;
	or.b64  	%rd588, %rd587, %rd586;
	and.b64  	%rd589, %rd588, 8725724278095871;
	mul.wide.u32 	%rd590, %r416, 65536;
	and.b64  	%rd591, %rd590, 4294901760;
	or.b64  	%rd592, %rd591, %rd589;
	and.b64  	%rd593, %rd592, 8725728556220671;
	shl.b64 	%rd594, %rd592, 8;
	and.b64  	%rd595, %rd594, 2233786510392491776;
	or.b64  	%rd596, %rd595, %rd593;
	and.b64  	%rd597, %rd596, 1157144660301377551;
	shl.b64 	%rd598, %rd596, 4;
	and.b64  	%rd599, %rd598, 67570491112489200;
	or.b64  	%rd600, %rd599, %rd597;
	shl.b64 	%rd601, %rd600, 3;
	and.b64  	%rd602, %rd601, 292805461487453200;
	shl.b64 	%rd603, %rd600, 1;
	and.b64  	%rd604, %rd603, 2342443691899625602;
	or.b64  	%rd605, %rd602, %rd604;
	cvt.u64.u32 	%rd606, %r415;
	shl.b64 	%rd607, %rd606, 32;
	or.b64  	%rd608, %rd607, %rd606;
	and.b64  	%rd609, %rd608, 8725724278095871;
	mul.wide.u32 	%rd610, %r415, 65536;
	and.b64  	%rd611, %rd610, 4294901760;
	or.b64  	%rd612, %rd611, %rd609;
	and.b64  	%rd613, %rd612, 8725728556220671;
	shl.b64 	%rd614, %rd612, 8;
	and.b64  	%rd615, %rd614, 2233786510392491776;
	or.b64  	%rd616, %rd615, %rd613;
	and.b64  	%rd617, %rd616, 1157144660301377551;
	shl.b64 	%rd618, %rd616, 4;
	and.b64  	%rd619, %rd618, 67570491112489200;
	or.b64  	%rd620, %rd619, %rd617;
	and.b64  	%rd621, %rd620, 1171221845949812801;
	shl.b64 	%rd622, %rd620, 2;
	and.b64  	%rd623, %rd622, 146402730743726600;
	or.b64  	%rd624, %rd623, %rd621;
	or.b64  	%rd625, %rd605, %rd624;
	or.b64  	%rd626, %rd625, %rd585;
	setp.lt.u64 	%p26, %rd565, %rd626;
	add.s32 	%r418, %r399, 1;
	selp.b32 	%r694, %r694, %r418, %p26;
	selp.b32 	%r692, %r399, %r692, %p26;
	setp.lt.s32 	%p27, %r694, %r692;
	@%p27 bra 	$L__BB10_48;
$L__BB10_49:
	add.s32 	%r252, %r694, %r241;
	add.s32 	%r419, %r242, %r240;
	sub.s32 	%r253, %r419, %r694;
	mad.lo.s32 	%r254, %r252, 20, %r382;
	ld.shared.u32 	%r699, [%r254];
	ld.shared.u32 	%r700, [%r254+4];
	ld.shared.u32 	%r701, [%r254+8];
	ld.shared.u32 	%r702, [%r254+12];
	ld.shared.f32 	%f107, [%r254+16];
	mad.lo.s32 	%r259, %r253, 20, %r382;
	ld.shared.u32 	%r695, [%r259];
	ld.shared.u32 	%r696, [%r259+4];
	ld.shared.u32 	%r697, [%r259+8];
	ld.shared.u32 	%r698, [%r259+12];
	ld.shared.f32 	%f106, [%r259+16];
	setp.ge.s32 	%p29, %r253, %r243;
	mov.pred 	%p78, 0;
	@%p29 bra 	$L__BB10_52;
	setp.ge.s32 	%p31, %r252, %r242;
	mov.pred 	%p78, -1;
	@%p31 bra 	$L__BB10_52;
	sub.s32 	%r421, %r695, %r339;
	sub.s32 	%r422, %r696, %r340;
	sub.s32 	%r423, %r697, %r341;
	cvt.u64.u32 	%rd627, %r423;
	shl.b64 	%rd628, %rd627, 32;
	or.b64  	%rd629, %rd628, %rd627;
	and.b64  	%rd630, %rd629, 8725724278095871;
	mul.wide.u32 	%rd631, %r423, 65536;
	and.b64  	%rd632, %rd631, 4294901760;
	or.b64  	%rd633, %rd632, %rd630;
	and.b64  	%rd634, %rd633, 8725728556220671;
	shl.b64 	%rd635, %rd633, 8;
	and.b64  	%rd636, %rd635, 2233786510392491776;
	or.b64  	%rd637, %rd636, %rd634;
	and.b64  	%rd638, %rd637, 1157144660301377551;
	shl.b64 	%rd639, %rd637, 4;
	and.b64  	%rd640, %rd639, 67570491112489200;
	or.b64  	%rd641, %rd640, %rd638;
	shl.b64 	%rd642, %rd641, 4;
	and.b64  	%rd643, %rd642, 585610922974906400;
	shl.b64 	%rd644, %rd641, 2;
	and.b64  	%rd645, %rd644, 4684887383799251204;
	or.b64  	%rd646, %rd643, %rd645;
	cvt.u64.u32 	%rd647, %r422;
	shl.b64 	%rd648, %rd647, 32;
	or.b64  	%rd649, %rd648, %rd647;
	and.b64  	%rd650, %rd649, 8725724278095871;
	mul.wide.u32 	%rd651, %r422, 65536;
	and.b64  	%rd652, %rd651, 4294901760;
	or.b64  	%rd653, %rd652, %rd650;
	and.b64  	%rd654, %rd653, 8725728556220671;
	shl.b64 	%rd655, %rd653, 8;
	and.b64  	%rd656, %rd655, 2233786510392491776;
	or.b64  	%rd657, %rd656, %rd654;
	and.b64  	%rd658, %rd657, 1157144660301377551;
	shl.b64 	%rd659, %rd657, 4;
	and.b64  	%rd660, %rd659, 67570491112489200;
	or.b64  	%rd661, %rd660, %rd658;
	shl.b64 	%rd662, %rd661, 3;
	and.b64  	%rd663, %rd662, 292805461487453200;
	shl.b64 	%rd664, %rd661, 1;
	and.b64  	%rd665, %rd664, 2342443691899625602;
	or.b64  	%rd666, %rd663, %rd665;
	cvt.u64.u32 	%rd667, %r421;
	shl.b64 	%rd668, %rd667, 32;
	or.b64  	%rd669, %rd668, %rd667;
	and.b64  	%rd670, %rd669, 8725724278095871;
	mul.wide.u32 	%rd671, %r421, 65536;
	and.b64  	%rd672, %rd671, 4294901760;
	or.b64  	%rd673, %rd672, %rd670;
	and.b64  	%rd674, %rd673, 8725728556220671;
	shl.b64 	%rd675, %rd673, 8;
	and.b64  	%rd676, %rd675, 2233786510392491776;
	or.b64  	%rd677, %rd676, %rd674;
	and.b64  	%rd678, %rd677, 1157144660301377551;
	shl.b64 	%rd679, %rd677, 4;
	and.b64  	%rd680, %rd679, 67570491112489200;
	or.b64  	%rd681, %rd680, %rd678;
	and.b64  	%rd682, %rd681, 1171221845949812801;
	shl.b64 	%rd683, %rd681, 2;
	and.b64  	%rd684, %rd683, 146402730743726600;
	or.b64  	%rd685, %rd684, %rd682;
	or.b64  	%rd686, %rd666, %rd685;
	or.b64  	%rd687, %rd686, %rd646;
	sub.s32 	%r424, %r699, %r339;
	sub.s32 	%r425, %r700, %r340;
	sub.s32 	%r426, %r701, %r341;
	cvt.u64.u32 	%rd688, %r426;
	shl.b64 	%rd689, %rd688, 32;
	or.b64  	%rd690, %rd689, %rd688;
	and.b64  	%rd691, %rd690, 8725724278095871;
	mul.wide.u32 	%rd692, %r426, 65536;
	and.b64  	%rd693, %rd692, 4294901760;
	or.b64  	%rd694, %rd693, %rd691;
	and.b64  	%rd695, %rd694, 8725728556220671;
	shl.b64 	%rd696, %rd694, 8;
	and.b64  	%rd697, %rd696, 2233786510392491776;
	or.b64  	%rd698, %rd697, %rd695;
	and.b64  	%rd699, %rd698, 1157144660301377551;
	shl.b64 	%rd700, %rd698, 4;
	and.b64  	%rd701, %rd700, 67570491112489200;
	or.b64  	%rd702, %rd701, %rd699;
	shl.b64 	%rd703, %rd702, 4;
	and.b64  	%rd704, %rd703, 585610922974906400;
	shl.b64 	%rd705, %rd702, 2;
	and.b64  	%rd706, %rd705, 4684887383799251204;
	or.b64  	%rd707, %rd704, %rd706;
	cvt.u64.u32 	%rd708, %r425;
	shl.b64 	%rd709, %rd708, 32;
	or.b64  	%rd710, %rd709, %rd708;
	and.b64  	%rd711, %rd710, 8725724278095871;
	mul.wide.u32 	%rd712, %r425, 65536;
	and.b64  	%rd713, %rd712, 4294901760;
	or.b64  	%rd714, %rd713, %rd711;
	and.b64  	%rd715, %rd714, 8725728556220671;
	shl.b64 	%rd716, %rd714, 8;
	and.b64  	%rd717, %rd716, 2233786510392491776;
	or.b64  	%rd718, %rd717, %rd715;
	and.b64  	%rd719, %rd718, 1157144660301377551;
	shl.b64 	%rd720, %rd718, 4;
	and.b64  	%rd721, %rd720, 67570491112489200;
	or.b64  	%rd722, %rd721, %rd719;
	shl.b64 	%rd723, %rd722, 3;
	and.b64  	%rd724, %rd723, 292805461487453200;
	shl.b64 	%rd725, %rd722, 1;
	and.b64  	%rd726, %rd725, 2342443691899625602;
	or.b64  	%rd727, %rd724, %rd726;
	cvt.u64.u32 	%rd728, %r424;
	shl.b64 	%rd729, %rd728, 32;
	or.b64  	%rd730, %rd729, %rd728;
	and.b64  	%rd731, %rd730, 8725724278095871;
	mul.wide.u32 	%rd732, %r424, 65536;
	and.b64  	%rd733, %rd732, 4294901760;
	or.b64  	%rd734, %rd733, %rd731;
	and.b64  	%rd735, %rd734, 8725728556220671;
	shl.b64 	%rd736, %rd734, 8;
	and.b64  	%rd737, %rd736, 2233786510392491776;
	or.b64  	%rd738, %rd737, %rd735;
	and.b64  	%rd739, %rd738, 1157144660301377551;
	shl.b64 	%rd740, %rd738, 4;
	and.b64  	%rd741, %rd740, 67570491112489200;
	or.b64  	%rd742, %rd741, %rd739;
	and.b64  	%rd743, %rd742, 1171221845949812801;
	shl.b64 	%rd744, %rd742, 2;
	and.b64  	%rd745, %rd744, 146402730743726600;
	or.b64  	%rd746, %rd745, %rd743;
	or.b64  	%rd747, %rd727, %rd746;
	or.b64  	%rd748, %rd747, %rd707;
	setp.lt.u64 	%p78, %rd687, %rd748;
$L__BB10_52:
	selp.f32 	%f102, %f106, %f107, %p78;
	selp.b32 	%r675, %r698, %r702, %p78;
	selp.b32 	%r676, %r697, %r701, %p78;
	selp.b32 	%r677, %r696, %r700, %p78;
	selp.b32 	%r678, %r695, %r699, %p78;
	selp.u32 	%r427, 1, 0, %p78;
	add.s32 	%r268, %r253, %r427;
	not.pred 	%p32, %p78;
	selp.u32 	%r428, 1, 0, %p32;
	add.s32 	%r269, %r252, %r428;
	@%p32 bra 	$L__BB10_54;
	ld.shared.u32 	%r695, [%r259+20];
	ld.shared.u32 	%r696, [%r259+24];
	ld.shared.u32 	%r697, [%r259+28];
	ld.shared.u32 	%r698, [%r259+32];
	ld.shared.f32 	%f106, [%r259+36];
	bra.uni 	$L__BB10_55;
$L__BB10_54:
	ld.shared.u32 	%r699, [%r254+20];
	ld.shared.u32 	%r700, [%r254+24];
	ld.shared.u32 	%r701, [%r254+28];
	ld.shared.u32 	%r702, [%r254+32];
	ld.shared.f32 	%f107, [%r254+36];
$L__BB10_55:
	setp.ge.s32 	%p34, %r268, %r243;
	mov.pred 	%p79, 0;
	@%p34 bra 	$L__BB10_58;
	setp.ge.s32 	%p36, %r269, %r242;
	mov.pred 	%p79, -1;
	@%p36 bra 	$L__BB10_58;
	sub.s32 	%r429, %r695, %r339;
	sub.s32 	%r430, %r696, %r340;
	sub.s32 	%r431, %r697, %r341;
	cvt.u64.u32 	%rd749, %r431;
	shl.b64 	%rd750, %rd749, 32;
	or.b64  	%rd751, %rd750, %rd749;
	and.b64  	%rd752, %rd751, 8725724278095871;
	mul.wide.u32 	%rd753, %r431, 65536;
	and.b64  	%rd754, %rd753, 4294901760;
	or.b64  	%rd755, %rd754, %rd752;
	and.b64  	%rd756, %rd755, 8725728556220671;
	shl.b64 	%rd757, %rd755, 8;
	and.b64  	%rd758, %rd757, 2233786510392491776;
	or.b64  	%rd759, %rd758, %rd756;
	and.b64  	%rd760, %rd759, 1157144660301377551;
	shl.b64 	%rd761, %rd759, 4;
	and.b64  	%rd762, %rd761, 67570491112489200;
	or.b64  	%rd763, %rd762, %rd760;
	shl.b64 	%rd764, %rd763, 4;
	and.b64  	%rd765, %rd764, 585610922974906400;
	shl.b64 	%rd766, %rd763, 2;
	and.b64  	%rd767, %rd766, 4684887383799251204;
	or.b64  	%rd768, %rd765, %rd767;
	cvt.u64.u32 	%rd769, %r430;
	shl.b64 	%rd770, %rd769, 32;
	or.b64  	%rd771, %rd770, %rd769;
	and.b64  	%rd772, %rd771, 8725724278095871;
	mul.wide.u32 	%rd773, %r430, 65536;
	and.b64  	%rd774, %rd773, 4294901760;
	or.b64  	%rd775, %rd774, %rd772;
	and.b64  	%rd776, %rd775, 8725728556220671;
	shl.b64 	%rd777, %rd775, 8;
	and.b64  	%rd778, %rd777, 2233786510392491776;
	or.b64  	%rd779, %rd778, %rd776;
	and.b64  	%rd780, %rd779, 1157144660301377551;
	shl.b64 	%rd781, %rd779, 4;
	and.b64  	%rd782, %rd781, 67570491112489200;
	or.b64  	%rd783, %rd782, %rd780;
	shl.b64 	%rd784, %rd783, 3;
	and.b64  	%rd785, %rd784, 292805461487453200;
	shl.b64 	%rd786, %rd783, 1;
	and.b64  	%rd787, %rd786, 2342443691899625602;
	or.b64  	%rd788, %rd785, %rd787;
	cvt.u64.u32 	%rd789, %r429;
	shl.b64 	%rd790, %rd789, 32;
	or.b64  	%rd791, %rd790, %rd789;
	and.b64  	%rd792, %rd791, 8725724278095871;
	mul.wide.u32 	%rd793, %r429, 65536;
	and.b64  	%rd794, %rd793, 4294901760;
	or.b64  	%rd795, %rd794, %rd792;
	and.b64  	%rd796, %rd795, 8725728556220671;
	shl.b64 	%rd797, %rd795, 8;
	and.b64  	%rd798, %rd797, 2233786510392491776;
	or.b64  	%rd799, %rd798, %rd796;
	and.b64  	%rd800, %rd799, 1157144660301377551;
	shl.b64 	%rd801, %rd799, 4;
	and.b64  	%rd802, %rd801, 67570491112489200;
	or.b64  	%rd803, %rd802, %rd800;
	and.b64  	%rd804, %rd803, 1171221845949812801;
	shl.b64 	%rd805, %rd803, 2;
	and.b64  	%rd806, %rd805, 146402730743726600;
	or.b64  	%rd807, %rd806, %rd804;
	or.b64  	%rd808, %rd788, %rd807;
	or.b64  	%rd809, %rd808, %rd768;
	sub.s32 	%r432, %r699, %r339;
	sub.s32 	%r433, %r700, %r340;
	sub.s32 	%r434, %r701, %r341;
	cvt.u64.u32 	%rd810, %r434;
	shl.b64 	%rd811, %rd810, 32;
	or.b64  	%rd812, %rd811, %rd810;
	and.b64  	%rd813, %rd812, 8725724278095871;
	mul.wide.u32 	%rd814, %r434, 65536;
	and.b64  	%rd815, %rd814, 4294901760;
	or.b64  	%rd816, %rd815, %rd813;
	and.b64  	%rd817, %rd816, 8725728556220671;
	shl.b64 	%rd818, %rd816, 8;
	and.b64  	%rd819, %rd818, 2233786510392491776;
	or.b64  	%rd820, %rd819, %rd817;
	and.b64  	%rd821, %rd820, 1157144660301377551;
	shl.b64 	%rd822, %rd820, 4;
	and.b64  	%rd823, %rd822, 67570491112489200;
	or.b64  	%rd824, %rd823, %rd821;
	shl.b64 	%rd825, %rd824, 4;
	and.b64  	%rd826, %rd825, 585610922974906400;
	shl.b64 	%rd827, %rd824, 2;
	and.b64  	%rd828, %rd827, 4684887383799251204;
	or.b64  	%rd829, %rd826, %rd828;
	cvt.u64.u32 	%rd830, %r433;
	shl.b64 	%rd831, %rd830, 32;
	or.b64  	%rd832, %rd831, %rd830;
	and.b64  	%rd833, %rd832, 8725724278095871;
	mul.wide.u32 	%rd834, %r433, 65536;
	and.b64  	%rd835, %rd834, 4294901760;
	or.b64  	%rd836, %rd835, %rd833;
	and.b64  	%rd837, %rd836, 8725728556220671;
	shl.b64 	%rd838, %rd836, 8;
	and.b64  	%rd839, %rd838, 2233786510392491776;
	or.b64  	%rd840, %rd839, %rd837;
	and.b64  	%rd841, %rd840, 1157144660301377551;
	shl.b64 	%rd842, %rd840, 4;
	and.b64  	%rd843, %rd842, 67570491112489200;
	or.b64  	%rd844, %rd843, %rd841;
	shl.b64 	%rd845, %rd844, 3;
	and.b64  	%rd846, %rd845, 292805461487453200;
	shl.b64 	%rd847, %rd844, 1;
	and.b64  	%rd848, %rd847, 2342443691899625602;
	or.b64  	%rd849, %rd846, %rd848;
	cvt.u64.u32 	%rd850, %r432;
	shl.b64 	%rd851, %rd850, 32;
	or.b64  	%rd852, %rd851, %rd850;
	and.b64  	%rd853, %rd852, 8725724278095871;
	mul.wide.u32 	%rd854, %r432, 65536;
	and.b64  	%rd855, %rd854, 4294901760;
	or.b64  	%rd856, %rd855, %rd853;
	and.b64  	%rd857, %rd856, 8725728556220671;
	shl.b64 	%rd858, %rd856, 8;
	and.b64  	%rd859, %rd858, 2233786510392491776;
	or.b64  	%rd860, %rd859, %rd857;
	and.b64  	%rd861, %rd860, 1157144660301377551;
	shl.b64 	%rd862, %rd860, 4;
	and.b64  	%rd863, %rd862, 67570491112489200;
	or.b64  	%rd864, %rd863, %rd861;
	and.b64  	%rd865, %rd864, 1171221845949812801;
	shl.b64 	%rd866, %rd864, 2;
	and.b64  	%rd867, %rd866, 146402730743726600;
	or.b64  	%rd868, %rd867, %rd865;
	or.b64  	%rd869, %rd849, %rd868;
	or.b64  	%rd870, %rd869, %rd829;
	setp.lt.u64 	%p79, %rd809, %rd870;
$L__BB10_58:
	selp.f32 	%f101, %f106, %f107, %p79;
	selp.b32 	%r671, %r698, %r702, %p79;
	selp.b32 	%r672, %r697, %r701, %p79;
	selp.b32 	%r673, %r696, %r700, %p79;
	selp.b32 	%r674, %r695, %r699, %p79;
	selp.u32 	%r435, 1, 0, %p79;
	add.s32 	%r290, %r268, %r435;
	not.pred 	%p37, %p79;
	selp.u32 	%r436, 1, 0, %p37;
	add.s32 	%r291, %r269, %r436;
	@%p79 bra 	$L__BB10_60;
	mov.u32 	%r437, _ZZN3cub18CUB_300001_SM_10006detail10merge_sort30DeviceMergeSortBlockSortKernelINS2_10policy_hubIN6thrust24THRUST_300001_SM_1000_NS6detail15normal_iteratorINS6_10device_ptrI4CellEEEEE9Policy600ESC_PNS0_8NullTypeESC_SG_m24CompareByCoordsLowerOnlySA_SF_EEvbT0_T1_T2_T3_T4_PT6_PT7_T5_NS1_7vsmem_tEE19static_temp_storage;
	mad.lo.s32 	%r438, %r291, 20, %r437;
	ld.shared.u32 	%r699, [%r438];
	ld.shared.u32 	%r700, [%r438+4];
	ld.shared.u32 	%r701, [%r438+8];
	ld.shared.u32 	%r702, [%r438+12];
	ld.shared.f32 	%f107, [%r438+16];
	bra.uni 	$L__BB10_61;
$L__BB10_60:
	mov.u32 	%r439, _ZZN3cub18CUB_300001_SM_10006detail10merge_sort30DeviceMergeSortBlockSortKernelINS2_10policy_hubIN6thrust24THRUST_300001_SM_1000_NS6detail15normal_iteratorINS6_10device_ptrI4CellEEEEE9Policy600ESC_PNS0_8NullTypeESC_SG_m24CompareByCoordsLowerOnlySA_SF_EEvbT0_T1_T2_T3_T4_PT6_PT7_T5_NS1_7vsmem_tEE19static_temp_storage;
	mad.lo.s32 	%r440, %r290, 20, %r439;
	ld.shared.u32 	%r695, [%r440];
	ld.shared.u32 	%r696, [%r440+4];
	ld.shared.u32 	%r697, [%r440+8];
	ld.shared.u32 	%r698, [%r440+12];
	ld.shared.f32 	%f106, [%r440+16];
$L__BB10_61:
	setp.ge.s32 	%p39, %r290, %r243;
	mov.pred 	%p80, 0;
	@%p39 bra 	$L__BB10_64;
	setp.ge.s32 	%p41, %r291, %r242;
	mov.pred 	%p80, -1;
	@%p41 bra 	$L__BB10_64;
	sub.s32 	%r441, %r695, %r339;
	sub.s32 	%r442, %r696, %r340;
	sub.s32 	%r443, %r697, %r341;
	cvt.u64.u32 	%rd871, %r443;
	shl.b64 	%rd872, %rd871, 32;
	or.b64  	%rd873, %rd872, %rd871;
	and.b64  	%rd874, %rd873, 8725724278095871;
	mul.wide.u32 	%rd875, %r443, 65536;
	and.b64  	%rd876, %rd875, 4294901760;
	or.b64  	%rd877, %rd876, %rd874;
	and.b64  	%rd878, %rd877, 8725728556220671;
	shl.b64 	%rd879, %rd877, 8;
	and.b64  	%rd880, %rd879, 2233786510392491776;
	or.b64  	%rd881, %rd880, %rd878;
	and.b64  	%rd882, %rd881, 1157144660301377551;
	shl.b64 	%rd883, %rd881, 4;
	and.b64  	%rd884, %rd883, 67570491112489200;
	or.b64  	%rd885, %rd884, %rd882;
	shl.b64 	%rd886, %rd885, 4;
	and.b64  	%rd887, %rd886, 585610922974906400;
	shl.b64 	%rd888, %rd885, 2;
	and.b64  	%rd889, %rd888, 4684887383799251204;
	or.b64  	%rd890, %rd887, %rd889;
	cvt.u64.u32 	%rd891, %r442;
	shl.b64 	%rd892, %rd891, 32;
	or.b64  	%rd893, %rd892, %rd891;
	and.b64  	%rd894, %rd893, 8725724278095871;
	mul.wide.u32 	%rd895, %r442, 65536;
	and.b64  	%rd896, %rd895, 4294901760;
	or.b64  	%rd897, %rd896, %rd894;
	and.b64  	%rd898, %rd897, 8725728556220671;
	shl.b64 	%rd899, %rd897, 8;
	and.b64  	%rd900, %rd899, 2233786510392491776;
	or.b64  	%rd901, %rd900, %rd898;
	and.b64  	%rd902, %rd901, 1157144660301377551;
	shl.b64 	%rd903, %rd901, 4;
	and.b64  	%rd904, %rd903, 67570491112489200;
	or.b64  	%rd905, %rd904, %rd902;
	shl.b64 	%rd906, %rd905, 3;
	and.b64  	%rd907, %rd906, 292805461487453200;
	shl.b64 	%rd908, %rd905, 1;
	and.b64  	%rd909, %rd908, 2342443691899625602;
	or.b64  	%rd910, %rd907, %rd909;
	cvt.u64.u32 	%rd911, %r441;
	shl.b64 	%rd912, %rd911, 32;
	or.b64  	%rd913, %rd912, %rd911;
	and.b64  	%rd914, %rd913, 8725724278095871;
	mul.wide.u32 	%rd915, %r441, 65536;
	and.b64  	%rd916, %rd915, 4294901760;
	or.b64  	%rd917, %rd916, %rd914;
	and.b64  	%rd918, %rd917, 8725728556220671;
	shl.b64 	%rd919, %rd917, 8;
	and.b64  	%rd920, %rd919, 2233786510392491776;
	or.b64  	%rd921, %rd920, %rd918;
	and.b64  	%rd922, %rd921, 1157144660301377551;
	shl.b64 	%rd923, %rd921, 4;
	and.b64  	%rd924, %rd923, 67570491112489200;
	or.b64  	%rd925, %rd924, %rd922;
	and.b64  	%rd926, %rd925, 1171221845949812801;
	shl.b64 	%rd927, %rd925, 2;
	and.b64  	%rd928, %rd927, 146402730743726600;
	or.b64  	%rd929, %rd928, %rd926;
	or.b64  	%rd930, %rd910, %rd929;
	or.b64  	%rd931, %rd930, %rd890;
	sub.s32 	%r444, %r699, %r339;
	sub.s32 	%r445, %r700, %r340;
	sub.s32 	%r446, %r701, %r341;
	cvt.u64.u32 	%rd932, %r446;
	shl.b64 	%rd933, %rd932, 32;
	or.b64  	%rd934, %rd933, %rd932;
	and.b64  	%rd935, %rd934, 8725724278095871;
	mul.wide.u32 	%rd936, %r446, 65536;
	and.b64  	%rd937, %rd936, 4294901760;
	or.b64  	%rd938, %rd937, %rd935;
	and.b64  	%rd939, %rd938, 8725728556220671;
	shl.b64 	%rd940, %rd938, 8;
	and.b64  	%rd941, %rd940, 2233786510392491776;
	or.b64  	%rd942, %rd941, %rd939;
	and.b64  	%rd943, %rd942, 1157144660301377551;
	shl.b64 	%rd944, %rd942, 4;
	and.b64  	%rd945, %rd944, 67570491112489200;
	or.b64  	%rd946, %rd945, %rd943;
	shl.b64 	%rd947, %rd946, 4;
	and.b64  	%rd948, %rd947, 585610922974906400;
	shl.b64 	%rd949, %rd946, 2;
	and.b64  	%rd950, %rd949, 4684887383799251204;
	or.b64  	%rd951, %rd948, %rd950;
	cvt.u64.u32 	%rd952, %r445;
	shl.b64 	%rd953, %rd952, 32;
	or.b64  	%rd954, %rd953, %rd952;
	and.b64  	%rd955, %rd954, 8725724278095871;
	mul.wide.u32 	%rd956, %r445, 65536;
	and.b64  	%rd957, %rd956, 4294901760;
	or.b64  	%rd958, %rd957, %rd955;
	and.b64  	%rd959, %rd958, 8725728556220671;
	shl.b64 	%rd960, %rd958, 8;
	and.b64  	%rd961, %rd960, 2233786510392491776;
	or.b64  	%rd962, %rd961, %rd959;
	and.b64  	%rd963, %rd962, 1157144660301377551;
	shl.b64 	%rd964, %rd962, 4;
	and.b64  	%rd965, %rd964, 67570491112489200;
	or.b64  	%rd966, %rd965, %rd963;
	shl.b64 	%rd967, %rd966, 3;
	and.b64  	%rd968, %rd967, 292805461487453200;
	shl.b64 	%rd969, %rd966, 1;
	and.b64  	%rd970, %rd969, 2342443691899625602;
	or.b64  	%rd971, %rd968, %rd970;
	cvt.u64.u32 	%rd972, %r444;
	shl.b64 	%rd973, %rd972, 32;
	or.b64  	%rd974, %rd973, %rd972;
	and.b64  	%rd975, %rd974, 8725724278095871;
	mul.wide.u32 	%rd976, %r444, 65536;
	and.b64  	%rd977, %rd976, 4294901760;
	or.b64  	%rd978, %rd977, %rd975;
	and.b64  	%rd979, %rd978, 8725728556220671;
	shl.b64 	%rd980, %rd978, 8;
	and.b64  	%rd981, %rd980, 2233786510392491776;
	or.b64  	%rd982, %rd981, %rd979;
	and.b64  	%rd983, %rd982, 1157144660301377551;
	shl.b64 	%rd984, %rd982, 4;
	and.b64  	%rd985, %rd984, 67570491112489200;
	or.b64  	%rd986, %rd985, %rd983;
	and.b64  	%rd987, %rd986, 1171221845949812801;
	shl.b64 	%rd988, %rd986, 2;
	and.b64  	%rd989, %rd988, 146402730743726600;
	or.b64  	%rd990, %rd989, %rd987;
	or.b64  	%rd991, %rd971, %rd990;
	or.b64  	%rd992, %rd991, %rd951;
	setp.lt.u64 	%p80, %rd931, %rd992;
$L__BB10_64:
	selp.f32 	%f103, %f106, %f107, %p80;
	selp.b32 	%r679, %r698, %r702, %p80;
	selp.b32 	%r680, %r697, %r701, %p80;
	selp.b32 	%r681, %r696, %r700, %p80;
	selp.b32 	%r682, %r695, %r699, %p80;
	shl.b32 	%r691, %r239, 1;
	setp.lt.u32 	%p42, %r239, 129;
	@%p42 bra 	$L__BB10_46;
	ld.param.s8 	%rs2, [_ZN3cub18CUB_300001_SM_10006detail10merge_sort30DeviceMergeSortBlockSortKernelINS2_10policy_hubIN6thrust24THRUST_300001_SM_1000_NS6detail15normal_iteratorINS6_10device_ptrI4CellEEEEE9Policy600ESC_PNS0_8NullTypeESC_SG_m24CompareByCoordsLowerOnlySA_SF_EEvbT0_T1_T2_T3_T4_PT6_PT7_T5_NS1_7vsmem_tE_param_0];
	bar.sync 	0;
	setp.eq.s16 	%p43, %rs2, 0;
	@%p43 bra 	$L__BB10_74;
	st.shared.u32 	[%r168], %r678;
	st.shared.u32 	[%r168+4], %r677;
	st.shared.u32 	[%r168+8], %r676;
	st.shared.u32 	[%r168+12], %r675;
	st.shared.f32 	[%r168+16], %f102;
	st.shared.u32 	[%r168+20], %r674;
	st.shared.u32 	[%r168+24], %r673;
	st.shared.u32 	[%r168+28], %r672;
	st.shared.u32 	[%r168+32], %r671;
	st.shared.f32 	[%r168+36], %f101;
	st.shared.u32 	[%r168+40], %r682;
	st.shared.u32 	[%r168+44], %r681;
	st.shared.u32 	[%r168+48], %r680;
	st.shared.u32 	[%r168+52], %r679;
	st.shared.f32 	[%r168+56], %f103;
	bar.warp.sync 	-1;
	ld.shared.u32 	%r313, [%r167];
	ld.shared.u32 	%r314, [%r167+4];
	ld.shared.u32 	%r315, [%r167+8];
	ld.shared.u32 	%r316, [%r167+12];
	ld.shared.f32 	%f63, [%r167+16];
	ld.shared.u32 	%r317, [%r167+640];
	ld.shared.u32 	%r318, [%r167+644];
	ld.shared.u32 	%r319, [%r167+648];
	ld.shared.u32 	%r320, [%r167+652];
	ld.shared.f32 	%f64, [%r167+656];
	ld.shared.u32 	%r321, [%r167+1280];
	ld.shared.u32 	%r322, [%r167+1284];
	ld.shared.u32 	%r323, [%r167+1288];
	ld.shared.u32 	%r324, [%r167+1292];
	ld.shared.f32 	%f65, [%r167+1296];
	setp.eq.s32 	%p44, %r133, 0;
	@%p44 bra 	$L__BB10_67;
	bra.uni 	$L__BB10_68;
$L__BB10_67:
	st.volatile.shared.u32 	[_ZZN3cub18CUB_300001_SM_10006detail10merge_sort30DeviceMergeSortBlockSortKernelINS2_10policy_hubIN6thrust24THRUST_300001_SM_1000_NS6detail15normal_iteratorINS6_10device_ptrI4CellEEEEE9Policy600ESC_PNS0_8NullTypeESC_SG_m24CompareByCoordsLowerOnlySA_SF_EEvbT0_T1_T2_T3_T4_PT6_PT7_T5_NS1_7vsmem_tEE19static_temp_storage+15360], %r132;
$L__BB10_68:
	bar.sync 	0;
	ld.volatile.shared.u32 	%r337, [_ZZN3cub18CUB_300001_SM_10006detail10merge_sort30DeviceMergeSortBlockSortKernelINS2_10policy_hubIN6thrust24THRUST_300001_SM_1000_NS6detail15normal_iteratorINS6_10device_ptrI4CellEEEEE9Policy600ESC_PNS0_8NullTypeESC_SG_m24CompareByCoordsLowerOnlySA_SF_EEvbT0_T1_T2_T3_T4_PT6_PT7_T5_NS1_7vsmem_tEE19static_temp_storage+15360];
	cvt.u64.u32 	%rd993, %r139;
	cvt.u64.u32 	%rd994, %r138;
	add.s64 	%rd995, %rd3, %rd994;
	add.s64 	%rd996, %rd995, %rd993;
	setp.ge.s32 	%p45, %r140, %r337;
	mad.lo.s64 	%rd6, %rd996, 20, %rd2;
	@%p45 bra 	$L__BB10_70;
	st.global.u32 	[%rd6], %r313;
	st.global.u32 	[%rd6+4], %r314;
	st.global.u32 	[%rd6+8], %r315;
	st.global.u32 	[%rd6+12], %r316;
	st.global.f32 	[%rd6+16], %f63;
$L__BB10_70:
	setp.ge.s32 	%p46, %r149, %r337;
	@%p46 bra 	$L__BB10_72;
	st.global.u32 	[%rd6+640], %r317;
	st.global.u32 	[%rd6+644], %r318;
	st.global.u32 	[%rd6+648], %r319;
	st.global.u32 	[%rd6+652], %r320;
	st.global.f32 	[%rd6+656], %f64;
$L__BB10_72:
	setp.ge.s32 	%p47, %r158, %r337;
	@%p47 bra 	$L__BB10_82;
	st.global.u32 	[%rd6+1280], %r321;
	st.global.u32 	[%rd6+1284], %r322;
	st.global.u32 	[%rd6+1288], %r323;
	st.global.u32 	[%rd6+1292], %r324;
	st.global.f32 	[%rd6+1296], %f65;
	bra.uni 	$L__BB10_82;
$L__BB10_74:
	st.shared.u32 	[%r168], %r678;
	st.shared.u32 	[%r168+4], %r677;
	st.shared.u32 	[%r168+8], %r676;
	st.shared.u32 	[%r168+12], %r675;
	st.shared.f32 	[%r168+16], %f102;
	st.shared.u32 	[%r168+20], %r674;
	st.shared.u32 	[%r168+24], %r673;
	st.shared.u32 	[%r168+28], %r672;
	st.shared.u32 	[%r168+32], %r671;
	st.shared.f32 	[%r168+36], %f101;
	st.shared.u32 	[%r168+40], %r682;
	st.shared.u32 	[%r168+44], %r681;
	st.shared.u32 	[%r168+48], %r680;
	st.shared.u32 	[%r168+52], %r679;
	st.shared.f32 	[%r168+56], %f103;
	bar.warp.sync 	-1;
	ld.shared.u32 	%r325, [%r167];
	ld.shared.u32 	%r326, [%r167+4];
	ld.shared.u32 	%r327, [%r167+8];
	ld.shared.u32 	%r328, [%r167+12];
	ld.shared.f32 	%f66, [%r167+16];
	ld.shared.u32 	%r329, [%r167+640];
	ld.shared.u32 	%r330, [%r167+644];
	ld.shared.u32 	%r331, [%r167+648];
	ld.shared.u32 	%r332, [%r167+652];
	ld.shared.f32 	%f67, [%r167+656];
	ld.shared.u32 	%r333, [%r167+1280];
	ld.shared.u32 	%r334, [%r167+1284];
	ld.shared.u32 	%r335, [%r167+1288];
	ld.shared.u32 	%r336, [%r167+1292];
	ld.shared.f32 	%f68, [%r167+1296];
	setp.eq.s32 	%p48, %r133, 0;
	@%p48 bra 	$L__BB10_75;
	bra.uni 	$L__BB10_76;
$L__BB10_75:
	st.volatile.shared.u32 	[_ZZN3cub18CUB_300001_SM_10006detail10merge_sort30DeviceMergeSortBlockSortKernelINS2_10policy_hubIN6thrust24THRUST_300001_SM_1000_NS6detail15normal_iteratorINS6_10device_ptrI4CellEEEEE9Policy600ESC_PNS0_8NullTypeESC_SG_m24CompareByCoordsLowerOnlySA_SF_EEvbT0_T1_T2_T3_T4_PT6_PT7_T5_NS1_7vsmem_tEE19static_temp_storage+15360], %r132;
$L__BB10_76:
	ld.param.u64 	%rd1863, [_ZN3cub18CUB_300001_SM_10006detail10merge_sort30DeviceMergeSortBlockSortKernelINS2_10policy_hubIN6thrust24THRUST_300001_SM_1000_NS6detail15normal_iteratorINS6_10device_ptrI4CellEEEEE9Policy600ESC_PNS0_8NullTypeESC_SG_m24CompareByCoordsLowerOnlySA_SF_EEvbT0_T1_T2_T3_T4_PT6_PT7_T5_NS1_7vsmem_tE_param_6];
	bar.sync 	0;
	ld.volatile.shared.u32 	%r338, [_ZZN3cub18CUB_300001_SM_10006detail10merge_sort30DeviceMergeSortBlockSortKernelINS2_10policy_hubIN6thrust24THRUST_300001_SM_1000_NS6detail15normal_iteratorINS6_10device_ptrI4CellEEEEE9Policy600ESC_PNS0_8NullTypeESC_SG_m24CompareByCoordsLowerOnlySA_SF_EEvbT0_T1_T2_T3_T4_PT6_PT7_T5_NS1_7vsmem_tEE19static_temp_storage+15360];
	setp.ge.s32 	%p49, %r140, %r338;
	cvt.u64.u32 	%rd997, %r140;
	add.s64 	%rd998, %rd3, %rd997;
	cvta.to.global.u64 	%rd999, %rd1863;
	mad.lo.s64 	%rd7, %rd998, 20, %rd999;
	@%p49 bra 	$L__BB10_78;
	st.global.u32 	[%rd7], %r325;
	st.global.u32 	[%rd7+4], %r326;
	st.global.u32 	[%rd7+8], %r327;
	st.global.u32 	[%rd7+12], %r328;
	st.global.f32 	[%rd7+16], %f66;
$L__BB10_78:
	setp.ge.s32 	%p50, %r149, %r338;
	@%p50 bra 	$L__BB10_80;
	st.global.u32 	[%rd7+640], %r329;
	st.global.u32 	[%rd7+644], %r330;
	st.global.u32 	[%rd7+648], %r331;
	st.global.u32 	[%rd7+652], %r332;
	st.global.f32 	[%rd7+656], %f67;
$L__BB10_80:
	setp.ge.s32 	%p51, %r158, %r338;
	@%p51 bra 	$L__BB10_82;
	st.global.u32 	[%rd7+1280], %r333;
	st.global.u32 	[%rd7+1284], %r334;
	st.global.u32 	[%rd7+1288], %r335;
	st.global.u32 	[%rd7+1292], %r336;
	st.global.f32 	[%rd7+1296], %f68;
$L__BB10_82:
	ret;

}
	// .globl	_ZN3cub18CUB_300001_SM_10006detail10merge_sort30DeviceMergeSortPartitionKernelIN6thrust24THRUST_300001_SM_1000_NS6detail15normal_iteratorINS5_10device_ptrI4CellEEEEm24CompareByCoordsLowerOnlyS9_EEvbT_PT2_T0_SG_PSG_T1_SG_i
.visible .entry _ZN3cub18CUB_300001_SM_10006detail10merge_sort30DeviceMergeSortPartitionKernelIN6thrust24THRUST_300001_SM_1000_NS6detail15normal_iteratorINS5_10device_ptrI4CellEEEEm24CompareByCoordsLowerOnlyS9_EEvbT_PT2_T0_SG_PSG_T1_SG_i(
	.param .u8 _ZN3cub18CUB_300001_SM_10006detail10merge_sort30DeviceMergeSortPartitionKernelIN6thrust24THRUST_300001_SM_1000_NS6detail15normal_iteratorINS5_10device_ptrI4CellEEEEm24CompareByCoordsLowerOnlyS9_EEvbT_PT2_T0_SG_PSG_T1_SG_i_param_0,
	.param .align 8 .b8 _ZN3cub18CUB_300001_SM_10006detail10merge_sort30DeviceMergeSortPartitionKernelIN6thrust24THRUST_300001_SM_1000_NS6detail15normal_iteratorINS5_10device_ptrI4CellEEEEm24CompareByCoordsLowerOnlyS9_EEvbT_PT2_T0_SG_PSG_T1_SG_i_param_1[8],
	.param .u64 .ptr .align 1 _ZN3cub18CUB_300001_SM_10006detail10merge_sort30DeviceMergeSortPartitionKernelIN6thrust24THRUST_300001_SM_1000_NS6detail15normal_iteratorINS5_10device_ptrI4CellEEEEm24CompareByCoordsLowerOnlyS9_EEvbT_PT2_T0_SG_PSG_T1_SG_i_param_2,
	.param .u64 _ZN3cub18CUB_300001_SM_10006detail10merge_sort30DeviceMergeSortPartitionKernelIN6thrust24THRUST_300001_SM_1000_NS6detail15normal_iteratorINS5_10device_ptrI4CellEEEEm24CompareByCoordsLowerOnlyS9_EEvbT_PT2_T0_SG_PSG_T1_SG_i_param_3,
	.param .u64 _ZN3cub18CUB_300001_SM_10006detail10merge_sort30DeviceMergeSortPartitionKernelIN6thrust24THRUST_300001_SM_1000_NS6detail15normal_iteratorINS5_10device_ptrI4CellEEEEm24CompareByCoordsLowerOnlyS9_EEvbT_PT2_T0_SG_PSG_T1_SG_i_param_4,
	.param .u64 .ptr .align 1 _ZN3cub18CUB_300001_SM_10006detail10merge_sort30DeviceMergeSortPartitionKernelIN6thrust24THRUST_300001_SM_1000_NS6detail15normal_iteratorINS5_10device_ptrI4CellEEEEm24CompareByCoordsLowerOnlyS9_EEvbT_PT2_T0_SG_PSG_T1_SG_i_param_5,
	.param .align 4 .b8 _ZN3cub18CUB_300001_SM_10006detail10merge_sort30DeviceMergeSortPartitionKernelIN6thrust24THRUST_300001_SM_1000_NS6detail15normal_iteratorINS5_10device_ptrI4CellEEEEm24CompareByCoordsLowerOnlyS9_EEvbT_PT2_T0_SG_PSG_T1_SG_i_param_6[12],
	.param .u64 _ZN3cub18CUB_300001_SM_10006detail10merge_sort30DeviceMergeSortPartitionKernelIN6thrust24THRUST_300001_SM_1000_NS6detail15normal_iteratorINS5_10device_ptrI4CellEEEEm24CompareByCoordsLowerOnlyS9_EEvbT_PT2_T0_SG_PSG_T1_SG_i_param_7,
	.param .u32 _ZN3cub18CUB_300001_SM_10006detail10merge_sort30DeviceMergeSortPartitionKernelIN6thrust24THRUST_300001_SM_1000_NS6detail15normal_iteratorINS5_10device_ptrI4CellEEEEm24CompareByCoordsLowerOnlyS9_EEvbT_PT2_T0_SG_PSG_T1_SG_i_param_8
)
{
	.reg .pred 	%p<10>;
	.reg .b16 	%rs<2>;
	.reg .b32 	%r<36>;
	.reg .b64 	%rd<327>;

	ld.param.u32 	%r6, [_ZN3cub18CUB_300001_SM_10006detail10merge_sort30DeviceMergeSortPartitionKernelIN6thrust24THRUST_300001_SM_1000_NS6detail15normal_iteratorINS5_10device_ptrI4CellEEEEm24CompareByCoordsLowerOnlyS9_EEvbT_PT2_T0_SG_PSG_T1_SG_i_param_6+8];
	ld.param.u32 	%r5, [_ZN3cub18CUB_300001_SM_10006detail10merge_sort30DeviceMergeSortPartitionKernelIN6thrust24THRUST_300001_SM_1000_NS6detail15normal_iteratorINS5_10device_ptrI4CellEEEEm24CompareByCoordsLowerOnlyS9_EEvbT_PT2_T0_SG_PSG_T1_SG_i_param_6+4];
	ld.param.u32 	%r4, [_ZN3cub18CUB_300001_SM_10006detail10merge_sort30DeviceMergeSortPartitionKernelIN6thrust24THRUST_300001_SM_1000_NS6detail15normal_iteratorINS5_10device_ptrI4CellEEEEm24CompareByCoordsLowerOnlyS9_EEvbT_PT2_T0_SG_PSG_T1_SG_i_param_6];
	ld.param.u64 	%rd27, [_ZN3cub18CUB_300001_SM_10006detail10merge_sort30DeviceMergeSortPartitionKernelIN6thrust24THRUST_300001_SM_1000_NS6detail15normal_iteratorINS5_10device_ptrI4CellEEEEm24CompareByCoordsLowerOnlyS9_EEvbT_PT2_T0_SG_PSG_T1_SG_i_param_1];
	ld.param.s8 	%rs1, [_ZN3cub18CUB_300001_SM_10006detail10merge_sort30DeviceMergeSortPartitionKernelIN6thrust24THRUST_300001_SM_1000_NS6detail15normal_iteratorINS5_10device_ptrI4CellEEEEm24CompareByCoordsLowerOnlyS9_EEvbT_PT2_T0_SG_PSG_T1_SG_i_param_0];
	ld.param.u64 	%rd29, [_ZN3cub18CUB_300001_SM_10006detail10merge_sort30DeviceMergeSortPartitionKernelIN6thrust24THRUST_300001_SM_1000_NS6detail15normal_iteratorINS5_10device_ptrI4CellEEEEm24CompareByCoordsLowerOnlyS9_EEvbT_PT2_T0_SG_PSG_T1_SG_i_param_3];
	ld.param.u64 	%rd30, [_ZN3cub18CUB_300001_SM_10006detail10merge_sort30DeviceMergeSortPartitionKernelIN6thrust24THRUST_300001_SM_1000_NS6detail15normal_iteratorINS5_10device_ptrI4CellEEEEm24CompareByCoordsLowerOnlyS9_EEvbT_PT2_T0_SG_PSG_T1_SG_i_param_4];
	ld.param.u64 	%rd32, [_ZN3cub18CUB_300001_SM_10006detail10merge_sort30DeviceMergeSortPartitionKernelIN6thrust24THRUST_300001_SM_1000_NS6detail15normal_iteratorINS5_10device_ptrI4CellEEEEm24CompareByCoordsLowerOnlyS9_EEvbT_PT2_T0_SG_PSG_T1_SG_i_param_5];
	ld.param.u64 	%rd31, [_ZN3cub18CUB_300001_SM_10006detail10merge_sort30DeviceMergeSortPartitionKernelIN6thrust24THRUST_300001_SM_1000_NS6detail15normal_iteratorINS5_10device_ptrI4CellEEEEm24CompareByCoordsLowerOnlyS9_EEvbT_PT2_T0_SG_PSG_T1_SG_i_param_7];
	ld.param.u32 	%r7, [_ZN3cub18CUB_300001_SM_10006detail10merge_sort30DeviceMergeSortPartitionKernelIN6thrust24THRUST_300001_SM_1000_NS6detail15normal_iteratorINS5_10device_ptrI4CellEEEEm24CompareByCoordsLowerOnlyS9_EEvbT_PT2_T0_SG_PSG_T1_SG_i_param_8];
	cvta.to.global.u64 	%rd1, %rd32;
	mov.u32 	%r8, %ntid.x;
	mov.u32 	%r9, %ctaid.x;
	mov.u32 	%r10, %tid.x;
	mad.lo.s32 	%r11, %r8, %r9, %r10;
	cvt.u64.u32 	%rd2, %r11;
	setp.le.u64 	%p1, %rd30, %rd2;
	@%p1 bra 	$L__BB11_11;
	shr.u64 	%rd33, %rd31, 1;
	add.s64 	%rd4, %rd31, 4294967295;
	neg.s64 	%rd34, %rd31;
	and.b64  	%rd35, %rd34, %rd2;
	cvt.s64.s32 	%rd5, %r7;
	mul.lo.s64 	%rd36, %rd35, %rd5;
	mul.lo.s64 	%rd37, %rd33, %rd5;
	min.u64 	%rd6, %rd36, %rd29;
	not.b64 	%rd38, %rd36;
	min.u64 	%rd39, %rd37, %rd38;
	add.s64 	%rd40, %rd39, %rd36;
	min.u64 	%rd7, %rd40, %rd29;
	not.b64 	%rd41, %rd7;
	min.u64 	%rd42, %rd37, %rd41;
	add.s64 	%rd43, %rd42, %rd7;
	min.u64 	%rd8, %rd43, %rd29;
	// begin inline asm
	griddepcontrol.wait;
	// end inline asm
	add.s64 	%rd44, %rd2, 1;
	setp.ne.s64 	%p2, %rd44, %rd30;
	@%p2 bra 	$L__BB11_3;
	shl.b64 	%rd319, %rd2, 3;
	add.s64 	%rd320, %rd1, %rd319;
	st.global.u64 	[%rd320], %rd7;
	bra.uni 	$L__BB11_11;
$L__BB11_3:
	sub.s64 	%rd45, %rd8, %rd6;
	and.b64  	%rd46, %rd4, %rd2;
	mul.lo.s64 	%rd47, %rd46, %rd5;
	min.u64 	%rd9, %rd47, %rd45;
	setp.eq.s16 	%p3, %rs1, 0;
	@%p3 bra 	$L__BB11_7;
	sub.s64 	%rd48, %rd7, %rd6;
	sub.s64 	%rd49, %rd8, %rd7;
	max.u64 	%rd50, %rd9, %rd49;
	sub.s64 	%rd326, %rd50, %rd49;
	min.u64 	%rd322, %rd48, %rd9;
	setp.ge.u64 	%p4, %rd326, %rd322;
	@%p4 bra 	$L__BB11_10;
	cvta.to.global.u64 	%rd12, %rd27;
	add.s64 	%rd13, %rd9, %rd7;
$L__BB11_6:
	sub.s64 	%rd51, %rd322, %rd326;
	shr.u64 	%rd52, %rd51, 1;
	add.s64 	%rd53, %rd52, %rd326;
	add.s64 	%rd54, %rd53, %rd6;
	mad.lo.s64 	%rd55, %rd54, 20, %rd12;
	ld.global.u32 	%r12, [%rd55];
	ld.global.u32 	%r13, [%rd55+4];
	ld.global.u32 	%r14, [%rd55+8];
	not.b64 	%rd56, %rd53;
	add.s64 	%rd57, %rd13, %rd56;
	mad.lo.s64 	%rd58, %rd57, 20, %rd12;
	ld.global.u32 	%r15, [%rd58];
	ld.global.u32 	%r16, [%rd58+4];
	ld.global.u32 	%r17, [%rd58+8];
	sub.s32 	%r18, %r15, %r4;
	sub.s32 	%r19, %r16, %r5;
	sub.s32 	%r20, %r17, %r6;
	cvt.u64.u32 	%rd59, %r20;
	shl.b64 	%rd60, %rd59, 32;
	or.b64  	%rd61, %rd60, %rd59;
	and.b64  	%rd62, %rd61, 8725724278095871;
	mul.wide.u32 	%rd63, %r20, 65536;
	and.b64  	%rd64, %rd63, 4294901760;
	or.b64  	%rd65, %rd64, %rd62;
	and.b64  	%rd66, %rd65, 8725728556220671;
	shl.b64 	%rd67, %rd65, 8;
	and.b64  	%rd68, %rd67, 2233786510392491776;
	or.b64  	%rd69, %rd68, %rd66;
	and.b64  	%rd70, %rd69, 1157144660301377551;
	shl.b64 	%rd71, %rd69, 4;
	and.b64  	%rd72, %rd71, 67570491112489200;
	or.b64  	%rd73, %rd72, %rd70;
	shl.b64 	%rd74, %rd73, 4;
	and.b64  	%rd75, %rd74, 585610922974906400;
	shl.b64 	%rd76, %rd73, 2;
	and.b64  	%rd77, %rd76, 4684887383799251204;
	or.b64  	%rd78, %rd75, %rd77;
	cvt.u64.u32 	%rd79, %r19;
	shl.b64 	%rd80, %rd79, 32;
	or.b64  	%rd81, %rd80, %rd79;
	and.b64  	%rd82, %rd81, 8725724278095871;
	mul.wide.u32 	%rd83, %r19, 65536;
	and.b64  	%rd84, %rd83, 4294901760;
	or.b64  	%rd85, %rd84, %rd82;
	and.b64  	%rd86, %rd85, 8725728556220671;
	shl.b64 	%rd87, %rd85, 8;
	and.b64  	%rd88, %rd87, 2233786510392491776;
	or.b64  	%rd89, %rd88, %rd86;
	and.b64  	%rd90, %rd89, 1157144660301377551;
	shl.b64 	%rd91, %rd89, 4;
	and.b64  	%rd92, %rd91, 67570491112489200;
	or.b64  	%rd93, %rd92, %rd90;
	shl.b64 	%rd94, %rd93, 3;
	and.b64  	%rd95, %rd94, 292805461487453200;
	shl.b64 	%rd96, %rd93, 1;
	and.b64  	%rd97, %rd96, 2342443691899625602;
	or.b64  	%rd98, %rd95, %rd97;
	cvt.u64.u32 	%rd99, %r18;
	shl.b64 	%rd100, %rd99, 32;
	or.b64  	%rd101, %rd100, %rd99;
	and.b64  	%rd102, %rd101, 8725724278095871;
	mul.wide.u32 	%rd103, %r18, 65536;
	and.b64  	%rd104, %rd103, 4294901760;
	or.b64  	%rd105, %rd104, %rd102;
	and.b64  	%rd106, %rd105, 8725728556220671;
	shl.b64 	%rd107, %rd105, 8;
	and.b64  	%rd108, %rd107, 2233786510392491776;
	or.b64  	%rd109, %rd108, %rd106;
	and.b64  	%rd110, %rd109, 1157144660301377551;
	shl.b64 	%rd111, %rd109, 4;
	and.b64  	%rd112, %rd111, 67570491112489200;
	or.b64  	%rd113, %rd112, %rd110;
	and.b64  	%rd114, %rd113, 1171221845949812801;
	shl.b64 	%rd115, %rd113, 2;
	and.b64  	%rd116, %rd115, 146402730743726600;
	or.b64  	%rd117, %rd116, %rd114;
	or.b64  	%rd118, %rd98, %rd117;
	or.b64  	%rd119, %rd118, %rd78;
	sub.s32 	%r21, %r12, %r4;
	sub.s32 	%r22, %r13, %r5;
	sub.s32 	%r23, %r14, %r6;
	cvt.u64.u32 	%rd120, %r23;
	shl.b64 	%rd121, %rd120, 32;
	or.b64  	%rd122, %rd121, %rd120;
	and.b64  	%rd123, %rd122, 8725724278095871;
	mul.wide.u32 	%rd124, %r23, 65536;
	and.b64  	%rd125, %rd124, 4294901760;
	or.b64  	%rd126, %rd125, %rd123;
	and.b64  	%rd127, %rd126, 8725728556220671;
	shl.b64 	%rd128, %rd126, 8;
	and.b64  	%rd129, %rd128, 2233786510392491776;
	or.b64  	%rd130, %rd129, %rd127;
	and.b64  	%rd131, %rd130, 1157144660301377551;
	shl.b64 	%rd132, %rd130, 4;
	and.b64  	%rd133, %rd132, 67570491112489200;
	or.b64  	%rd134, %rd133, %rd131;
	shl.b64 	%rd135, %rd134, 4;
	and.b64  	%rd136, %rd135, 585610922974906400;
	shl.b64 	%rd137, %rd134, 2;
	and.b64  	%rd138, %rd137, 4684887383799251204;
	or.b64  	%rd139, %rd136, %rd138;
	cvt.u64.u32 	%rd140, %r22;
	shl.b64 	%rd141, %rd140, 32;
	or.b64  	%rd142, %rd141, %rd140;
	and.b64  	%rd143, %rd142, 8725724278095871;
	mul.wide.u32 	%rd144, %r22, 65536;
	and.b64  	%rd145, %rd144, 4294901760;
	or.b64  	%rd146, %rd145, %rd143;
	and.b64  	%rd147, %rd146, 8725728556220671;
	shl.b64 	%rd148, %rd146, 8;
	and.b64  	%rd149, %rd148, 2233786510392491776;
	or.b64  	%rd150, %rd149, %rd147;
	and.b64  	%rd151, %rd150, 1157144660301377551;
	shl.b64 	%rd152, %rd150, 4;
	and.b64  	%rd153, %rd152, 67570491112489200;
	or.b64  	%rd154, %rd153, %rd151;
	shl.b64 	%rd155, %rd154, 3;
	and.b64  	%rd156, %rd155, 292805461487453200;
	shl.b64 	%rd157, %rd154, 1;
	and.b64  	%rd158, %rd157, 2342443691899625602;
	or.b64  	%rd159, %rd156, %rd158;
	cvt.u64.u32 	%rd160, %r21;
	shl.b64 	%rd161, %rd160, 32;
	or.b64  	%rd162, %rd161, %rd160;
	and.b64  	%rd163, %rd162, 8725724278095871;
	mul.wide.u32 	%rd164, %r21, 65536;
	and.b64  	%rd165, %rd164, 4294901760;
	or.b64  	%rd166, %rd165, %rd163;
	and.b64  	%rd167, %rd166, 8725728556220671;
	shl.b64 	%rd168, %rd166, 8;
	and.b64  	%rd169, %rd168, 2233786510392491776;
	or.b64  	%rd170, %rd169, %rd167;
	and.b64  	%rd171, %rd170, 1157144660301377551;
	shl.b64 	%rd172, %rd170, 4;
	and.b64  	%rd173, %rd172, 67570491112489200;
	or.b64  	%rd174, %rd173, %rd171;
	and.b64  	%rd175, %rd174, 1171221845949812801;
	shl.b64 	%rd176, %rd174, 2;
	and.b64  	%rd177, %rd176, 146402730743726600;
	or.b64  	%rd178, %rd177, %rd175;
	or.b64  	%rd179, %rd159, %rd178;
	or.b64  	%rd180, %rd179, %rd139;
	setp.lt.u64 	%p5, %rd119, %rd180;
	add.s64 	%rd181, %rd53, 1;
	selp.b64 	%rd326, %rd326, %rd181, %p5;
	selp.b64 	%rd322, %rd53, %rd322, %p5;
	setp.lt.u64 	%p6, %rd326, %rd322;
	@%p6 bra 	$L__BB11_6;
	bra.uni 	$L__BB11_10;
$L__BB11_7:
	sub.s64 	%rd182, %rd7, %rd6;
	sub.s64 	%rd183, %rd8, %rd7;
	max.u64 	%rd184, %rd9, %rd183;
	sub.s64 	%rd326, %rd184, %rd183;
	min.u64 	%rd324, %rd182, %rd9;
	setp.ge.u64 	%p7, %rd326, %rd324;
	@%p7 bra 	$L__BB11_10;
	ld.param.u64 	%rd321, [_ZN3cub18CUB_300001_SM_10006detail10merge_sort30DeviceMergeSortPartitionKernelIN6thrust24THRUST_300001_SM_1000_NS6detail15normal_iteratorINS5_10device_ptrI4CellEEEEm24CompareByCoordsLowerOnlyS9_EEvbT_PT2_T0_SG_PSG_T1_SG_i_param_2];
	cvta.to.global.u64 	%rd20, %rd321;
	add.s64 	%rd21, %rd9, %rd7;
$L__BB11_9:
	sub.s64 	%rd185, %rd324, %rd326;
	shr.u64 	%rd186, %rd185, 1;
	add.s64 	%rd187, %rd186, %rd326;
	add.s64 	%rd188, %rd187, %rd6;
	mad.lo.s64 	%rd189, %rd188, 20, %rd20;
	ld.global.u32 	%r24, [%rd189];
	ld.global.u32 	%r25, [%rd189+4];
	ld.global.u32 	%r26, [%rd189+8];
	not.b64 	%rd190, %rd187;
	add.s64 	%rd191, %rd21, %rd190;
	mad.lo.s64 	%rd192, %rd191, 20, %rd20;
	ld.global.u32 	%r27, [%rd192];
	ld.global.u32 	%r28, [%rd192+4];
	ld.global.u32 	%r29, [%rd192+8];
	sub.s32 	%r30, %r27, %r4;
	sub.s32 	%r31, %r28, %r5;
	sub.s32 	%r32, %r29, %r6;
	cvt.u64.u32 	%rd193, %r32;
	shl.b64 	%rd194, %rd193, 32;
	or.b64  	%rd195, %rd194, %rd193;
	and.b64  	%rd196, %rd195, 8725724278095871;
	mul.wide.u32 	%rd197, %r32, 65536;
	and.b64  	%rd198, %rd197, 4294901760;
	or.b64  	%rd199, %rd198, %rd196;
	and.b64  	%rd200, %rd199, 8725728556220671;
	shl.b64 	%rd201, %rd199, 8;
	and.b64  	%rd202, %rd201, 2233786510392491776;
	or.b64  	%rd203, %rd202, %rd200;
	and.b64  	%rd204, %rd203, 1157144660301377551;
	shl.b64 	%rd205, %rd203, 4;
	and.b64  	%rd206, %rd205, 67570491112489200;
	or.b64  	%rd207, %rd206, %rd204;
	shl.b64 	%rd208, %rd207, 4;
	and.b64  	%rd209, %rd208, 585610922974906400;
	shl.b64 	%rd210, %rd207, 2;
	and.b64  	%rd211, %rd210, 4684887383799251204;
	or.b64  	%rd212, %rd209, %rd211;
	cvt.u64.u32 	%rd213, %r31;
	shl.b64 	%rd214, %rd213, 32;
	or.b64  	%rd215, %rd214, %rd213;
	and.b64  	%rd216, %rd215, 8725724278095871;
	mul.wide.u32 	%rd217, %r31, 65536;
	and.b64  	%rd218, %rd217, 4294901760;
	or.b64  	%rd219, %rd218, %rd216;
	and.b64  	%rd220, %rd219, 8725728556220671;
	shl.b64 	%rd221, %rd219, 8;
	and.b64  	%rd222, %rd221, 2233786510392491776;
	or.b64  	%rd223, %rd222, %rd220;
	and.b64  	%rd224, %rd223, 1157144660301377551;
	shl.b64 	%rd225, %rd223, 4;
	and.b64  	%rd226, %rd225, 67570491112489200;
	or.b64  	%rd227, %rd226, %rd224;
	shl.b64 	%rd228, %rd227, 3;
	and.b64  	%rd229, %rd228, 292805461487453200;
	shl.b64 	%rd230, %rd227, 1;
	and.b64  	%rd231, %rd230, 2342443691899625602;
	or.b64  	%rd232, %rd229, %rd231;
	cvt.u64.u32 	%rd233, %r30;
	shl.b64 	%rd234, %rd233, 32;
	or.b64  	%rd235, %rd234, %rd233;
	and.b64  	%rd236, %rd235, 8725724278095871;
	mul.wide.u32 	%rd237, %r30, 65536;
	and.b64  	%rd238, %rd237, 4294901760;
	or.b64  	%rd239, %rd238, %rd236;
	and.b64  	%rd240, %rd239, 8725728556220671;
	shl.b64 	%rd241, %rd239, 8;
	and.b64  	%rd242, %rd241, 2233786510392491776;
	or.b64  	%rd243, %rd242, %rd240;
	and.b64  	%rd244, %rd243, 1157144660301377551;
	shl.b64 	%rd245, %rd243, 4;
	and.b64  	%rd246, %rd245, 67570491112489200;
	or.b64  	%rd247, %rd246, %rd244;
	and.b64  	%rd248, %rd247, 1171221845949812801;
	shl.b64 	%rd249, %rd247, 2;
	and.b64  	%rd250, %rd249, 146402730743726600;
	or.b64  	%rd251, %rd250, %rd248;
	or.b64  	%rd252, %rd232, %rd251;
	or.b64  	%rd253, %rd252, %rd212;
	sub.s32 	%r33, %r24, %r4;
	sub.s32 	%r34, %r25, %r5;
	sub.s32 	%r35, %r26, %r6;
	cvt.u64.u32 	%rd254, %r35;
	shl.b64 	%rd255, %rd254, 32;
	or.b64  	%rd256, %rd255, %rd254;
	and.b64  	%rd257, %rd256, 8725724278095871;
	mul.wide.u32 	%rd258, %r35, 65536;
	and.b64  	%rd259, %rd258, 4294901760;
	or.b64  	%rd260, %rd259, %rd257;
	and.b64  	%rd261, %rd260, 8725728556220671;
	shl.b64 	%rd262, %rd260, 8;
	and.b64  	%rd263, %rd262, 2233786510392491776;
	or.b64  	%rd264, %rd263, %rd261;
	and.b64  	%rd265, %rd264, 1157144660301377551;
	shl.b64 	%rd266, %rd264, 4;
	and.b64  	%rd267, %rd266, 67570491112489200;
	or.b64  	%rd268, %rd267, %rd265;
	shl.b64 	%rd269, %rd268, 4;
	and.b64  	%rd270, %rd269, 585610922974906400;
	shl.b64 	%rd271, %rd268, 2;
	and.b64  	%rd272, %rd271, 4684887383799251204;
	or.b64  	%rd273, %rd270, %rd272;
	cvt.u64.u32 	%rd274, %r34;
	shl.b64 	%rd275, %rd274, 32;
	or.b64  	%rd276, %rd275, %rd274;
	and.b64  	%rd277, %rd276, 8725724278095871;
	mul.wide.u32 	%rd278, %r34, 65536;
	and.b64  	%rd279, %rd278, 4294901760;
	or.b64  	%rd280, %rd279, %rd277;
	and.b64  	%rd281, %rd280, 8725728556220671;
	shl.b64 	%rd282, %rd280, 8;
	and.b64  	%rd283, %rd282, 2233786510392491776;
	or.b64  	%rd284, %rd283, %rd281;
	and.b64  	%rd285, %rd284, 1157144660301377551;
	shl.b64 	%rd286, %rd284, 4;
	and.b64  	%rd287, %rd286, 67570491112489200;
	or.b64  	%rd288, %rd287, %rd285;
	shl.b64 	%rd289, %rd288, 3;
	and.b64  	%rd290, %rd289, 292805461487453200;
	shl.b64 	%rd291, %rd288, 1;
	and.b64  	%rd292, %rd291, 2342443691899625602;
	or.b64  	%rd293, %rd290, %rd292;
	cvt.u64.u32 	%rd294, %r33;
	shl.b64 	%rd295, %rd294, 32;
	or.b64  	%rd296, %rd295, %rd294;
	and.b64  	%rd297, %rd296, 8725724278095871;
	mul.wide.u32 	%rd298, %r33, 65536;
	and.b64  	%rd299, %rd298, 4294901760;
	or.b64  	%rd300, %rd299, %rd297;
	and.b64  	%rd301, %rd300, 8725728556220671;
	shl.b64 	%rd302, %rd300, 8;
	and.b64  	%rd303, %rd302, 2233786510392491776;
	or.b64  	%rd304, %rd303, %rd301;
	and.b64  	%rd305, %rd304, 1157144660301377551;
	shl.b64 	%rd306, %rd304, 4;
	and.b64  	%rd307, %rd306, 67570491112489200;
	or.b64  	%rd308, %rd307, %rd305;
	and.b64  	%rd309, %rd308, 1171221845949812801;
	shl.b64 	%rd310, %rd308, 2;
	and.b64  	%rd311, %rd310, 146402730743726600;
	or.b64  	%rd312, %rd311, %rd309;
	or.b64  	%rd313, %rd293, %rd312;
	or.b64  	%rd314, %rd313, %rd273;
	setp.lt.u64 	%p8, %rd253, %rd314;
	add.s64 	%rd315, %rd187, 1;
	selp.b64 	%rd326, %rd326, %rd315, %p8;
	selp.b64 	%rd324, %rd187, %rd324, %p8;
	setp.lt.u64 	%p9, %rd326, %rd324;
	@%p9 bra 	$L__BB11_9;
$L__BB11_10:
	add.s64 	%rd316, %rd326, %rd6;
	shl.b64 	%rd317, %rd2, 3;
	add.s64 	%rd318, %rd1, %rd317;
	st.global.u64 	[%rd318], %rd316;
$L__BB11_11:
	ret;

}
	// .globl	_ZN3cub18CUB_300001_SM_10006detail10merge_sort26DeviceMergeSortMergeKernelINS2_10policy_hubIN6thrust24THRUST_300001_SM_1000_NS6detail15normal_iteratorINS6_10device_ptrI4CellEEEEE9Policy600ESC_PNS0_8NullTypeESC_SG_m24CompareByCoordsLowerOnlySA_SF_EEvbT2_T3_T4_PT6_PT7_T5_PSK_SK_NS1_7vsmem_tE
.visible .entry _ZN3cub18CUB_300001_SM_10006detail10merge_sort26DeviceMergeSortMergeKernelINS2_10policy_hubIN6thrust24THRUST_300001_SM_1000_NS6detail15normal_iteratorINS6_10device_ptrI4CellEEEEE9Policy600ESC_PNS0_8NullTypeESC_SG_m24CompareByCoordsLowerOnlySA_SF_EEvbT2_T3_T4_PT6_PT7_T5_PSK_SK_NS1_7vsmem_tE(
	.param .u8 _ZN3cub18CUB_300001_SM_10006detail10merge_sort26DeviceMergeSortMergeKernelINS2_10policy_hubIN6thrust24THRUST_300001_SM_1000_NS6detail15normal_iteratorINS6_10device_ptrI4CellEEEEE9Policy600ESC_PNS0_8NullTypeESC_SG_m24CompareByCoordsLowerOnlySA_SF_EEvbT2_T3_T4_PT6_PT7_T5_PSK_SK_NS1_7vsmem_tE_param_0,
	.param .align 8 .b8 _ZN3cub18CUB_300001_SM_10006detail10merge_sort26DeviceMergeSortMergeKernelINS2_10policy_hubIN6thrust24THRUST_300001_SM_1000_NS6detail15normal_iteratorINS6_10device_ptrI4CellEEEEE9Policy600ESC_PNS0_8NullTypeESC_SG_m24CompareByCoordsLowerOnlySA_SF_EEvbT2_T3_T4_PT6_PT7_T5_PSK_SK_NS1_7vsmem_tE_param_1[8],
	.param .u64 .ptr .align 1 _ZN3cub18CUB_300001_SM_10006detail10merge_sort26DeviceMergeSortMergeKernelINS2_10policy_hubIN6thrust24THRUST_300001_SM_1000_NS6detail15normal_iteratorINS6_10device_ptrI4CellEEEEE9Policy600ESC_PNS0_8NullTypeESC_SG_m24CompareByCoordsLowerOnlySA_SF_EEvbT2_T3_T4_PT6_PT7_T5_PSK_SK_NS1_7vsmem_tE_param_2,
	.param .u64 _ZN3cub18CUB_300001_SM_10006detail10merge_sort26DeviceMergeSortMergeKernelINS2_10policy_hubIN6thrust24THRUST_300001_SM_1000_NS6detail15normal_iteratorINS6_10device_ptrI4CellEEEEE9Policy600ESC_PNS0_8NullTypeESC_SG_m24CompareByCoordsLowerOnlySA_SF_EEvbT2_T3_T4_PT6_PT7_T5_PSK_SK_NS1_7vsmem_tE_param_3,
	.param .u64 .ptr .align 1 _ZN3cub18CUB_300001_SM_10006detail10merge_sort26DeviceMergeSortMergeKernelINS2_10policy_hubIN6thrust24THRUST_300001_SM_1000_NS6detail15normal_iteratorINS6_10device_ptrI4CellEEEEE9Policy600ESC_PNS0_8NullTypeESC_SG_m24CompareByCoordsLowerOnlySA_SF_EEvbT2_T3_T4_PT6_PT7_T5_PSK_SK_NS1_7vsmem_tE_param_4,
	.param .u64 .ptr .align 1 _ZN3cub18CUB_300001_SM_10006detail10merge_sort26DeviceMergeSortMergeKernelINS2_10policy_hubIN6thrust24THRUST_300001_SM_1000_NS6detail15normal_iteratorINS6_10device_ptrI4CellEEEEE9Policy600ESC_PNS0_8NullTypeESC_SG_m24CompareByCoordsLowerOnlySA_SF_EEvbT2_T3_T4_PT6_PT7_T5_PSK_SK_NS1_7vsmem_tE_param_5,
	.param .align 4 .b8 _ZN3cub18CUB_300001_SM_10006detail10merge_sort26DeviceMergeSortMergeKernelINS2_10policy_hubIN6thrust24THRUST_300001_SM_1000_NS6detail15normal_iteratorINS6_10device_ptrI4CellEEEEE9Policy600ESC_PNS0_8NullTypeESC_SG_m24CompareByCoordsLowerOnlySA_SF_EEvbT2_T3_T4_PT6_PT7_T5_PSK_SK_NS1_7vsmem_tE_param_6[12],
	.param .u64 .ptr .align 1 _ZN3cub18CUB_300001_SM_10006detail10merge_sort26DeviceMergeSortMergeKernelINS2_10policy_hubIN6thrust24THRUST_300001_SM_1000_NS6detail15normal_iteratorINS6_10device_ptrI4CellEEEEE9Policy600ESC_PNS0_8NullTypeESC_SG_m24CompareByCoordsLowerOnlySA_SF_EEvbT2_T3_T4_PT6_PT7_T5_PSK_SK_NS1_7vsmem_tE_param_7,
	.param .u64 _ZN3cub18CUB_300001_SM_10006detail10merge_sort26DeviceMergeSortMergeKernelINS2_10policy_hubIN6thrust24THRUST_300001_SM_1000_NS6detail15normal_iteratorINS6_10device_ptrI4CellEEEEE9Policy600ESC_PNS0_8NullTypeESC_SG_m24CompareByCoordsLowerOnlySA_SF_EEvbT2_T3_T4_PT6_PT7_T5_PSK_SK_NS1_7vsmem_tE_param_8,
	.param .align 8 .b8 _ZN3cub18CUB_300001_SM_10006detail10merge_sort26DeviceMergeSortMergeKernelINS2_10policy_hubIN6thrust24THRUST_300001_SM_1000_NS6detail15normal_iteratorINS6_10device_ptrI4CellEEEEE9Policy600ESC_PNS0_8NullTypeESC_SG_m24CompareByCoordsLowerOnlySA_SF_EEvbT2_T3_T4_PT6_PT7_T5_PSK_SK_NS1_7vsmem_tE_param_9[8]
)
.maxntid 256
{
	.reg .pred 	%p<88>;
	.reg .b16 	%rs<2>;
	.reg .b32 	%r<640>;
	.reg .b32 	%f<105>;
	.reg .b64 	%rd<1089>;
	// demoted variable
	.shared .align 16 .b8 _ZZN3cub18CUB_300001_SM_10006detail10merge_sort26DeviceMergeSortMergeKernelINS2_10policy_hubIN6thrust24THRUST_300001_SM_1000_NS6detail15normal_iteratorINS6_10device_ptrI4CellEEEEE9Policy600ESC_PNS0_8NullTypeESC_SG_m24CompareByCoordsLowerOnlySA_SF_EEvbT2_T3_T4_PT6_PT7_T5_PSK_SK_NS1_7vsmem_tEE19static_temp_storage[15392];
	ld.param.u32 	%r333, [_ZN3cub18CUB_300001_SM_10006detail10merge_sort26DeviceMergeSortMergeKernelINS2_10policy_hubIN6thrust24THRUST_300001_SM_1000_NS6detail15normal_iteratorINS6_10device_ptrI4CellEEEEE9Policy600ESC_PNS0_8NullTypeESC_SG_m24CompareByCoordsLowerOnlySA_SF_EEvbT2_T3_T4_PT6_PT7_T5_PSK_SK_NS1_7vsmem_tE_param_6+8];
	ld.param.u32 	%r332, [_ZN3cub18CUB_300001_SM_10006detail10merge_sort26DeviceMergeSortMergeKernelINS2_10policy_hubIN6thrust24THRUST_300001_SM_1000_NS6detail15normal_iteratorINS6_10device_ptrI4CellEEEEE9Policy600ESC_PNS0_8NullTypeESC_SG_m24CompareByCoordsLowerOnlySA_SF_EEvbT2_T3_T4_PT6_PT7_T5_PSK_SK_NS1_7vsmem_tE_param_6+4];
	ld.param.u32 	%r331, [_ZN3cub18CUB_300001_SM_10006detail10merge_sort26DeviceMergeSortMergeKernelINS2_10policy_hubIN6thrust24THRUST_300001_SM_1000_NS6detail15normal_iteratorINS6_10device_ptrI4CellEEEEE9Policy600ESC_PNS0_8NullTypeESC_SG_m24CompareByCoordsLowerOnlySA_SF_EEvbT2_T3_T4_PT6_PT7_T5_PSK_SK_NS1_7vsmem_tE_param_6];
	ld.param.s8 	%rs1, [_ZN3cub18CUB_300001_SM_10006detail10merge_sort26DeviceMergeSortMergeKernelINS2_10policy_hubIN6thrust24THRUST_300001_SM_1000_NS6detail15normal_iteratorINS6_10device_ptrI4CellEEEEE9Policy600ESC_PNS0_8NullTypeESC_SG_m24CompareByCoordsLowerOnlySA_SF_EEvbT2_T3_T4_PT6_PT7_T5_PSK_SK_NS1_7vsmem_tE_param_0];
	ld.param.u64 	%rd26, [_ZN3cub18CUB_300001_SM_10006detail10merge_sort26DeviceMergeSortMergeKernelINS2_10policy_hubIN6thrust24THRUST_300001_SM_1000_NS6detail15normal_iteratorINS6_10device_ptrI4CellEEEEE9Policy600ESC_PNS0_8NullTypeESC_SG_m24CompareByCoordsLowerOnlySA_SF_EEvbT2_T3_T4_PT6_PT7_T5_PSK_SK_NS1_7vsmem_tE_param_1];
	ld.param.u64 	%rd24, [_ZN3cub18CUB_300001_SM_10006detail10merge_sort26DeviceMergeSortMergeKernelINS2_10policy_hubIN6thrust24THRUST_300001_SM_1000_NS6detail15normal_iteratorINS6_10device_ptrI4CellEEEEE9Policy600ESC_PNS0_8NullTypeESC_SG_m24CompareByCoordsLowerOnlySA_SF_EEvbT2_T3_T4_PT6_PT7_T5_PSK_SK_NS1_7vsmem_tE_param_3];
	ld.param.u64 	%rd27, [_ZN3cub18CUB_300001_SM_10006detail10merge_sort26DeviceMergeSortMergeKernelINS2_10policy_hubIN6thrust24THRUST_300001_SM_1000_NS6detail15normal_iteratorINS6_10device_ptrI4CellEEEEE9Policy600ESC_PNS0_8NullTypeESC_SG_m24CompareByCoordsLowerOnlySA_SF_EEvbT2_T3_T4_PT6_PT7_T5_PSK_SK_NS1_7vsmem_tE_param_4];
	ld.param.u64 	%rd28, [_ZN3cub18CUB_300001_SM_10006detail10merge_sort26DeviceMergeSortMergeKernelINS2_10policy_hubIN6thrust24THRUST_300001_SM_1000_NS6detail15normal_iteratorINS6_10device_ptrI4CellEEEEE9Policy600ESC_PNS0_8NullTypeESC_SG_m24CompareByCoordsLowerOnlySA_SF_EEvbT2_T3_T4_PT6_PT7_T5_PSK_SK_NS1_7vsmem_tE_param_7];
	ld.param.u64 	%rd25, [_ZN3cub18CUB_300001_SM_10006detail10merge_sort26DeviceMergeSortMergeKernelINS2_10policy_hubIN6thrust24THRUST_300001_SM_1000_NS6detail15normal_iteratorINS6_10device_ptrI4CellEEEEE9Policy600ESC_PNS0_8NullTypeESC_SG_m24CompareByCoordsLowerOnlySA_SF_EEvbT2_T3_T4_PT6_PT7_T5_PSK_SK_NS1_7vsmem_tE_param_8];
	cvta.to.global.u64 	%rd1, %rd27;
	cvta.to.global.u64 	%rd2, %rd28;
	cvta.to.global.u64 	%rd3, %rd26;
	mov.u32 	%r334, %ctaid.x;
	mov.u32 	%r335, %nctaid.x;
	cvt.u64.u32 	%rd4, %r334;
	mul.wide.u32 	%rd5, %r334, 768;
	mov.u32 	%r2, %tid.x;
	add.s32 	%r336, %r335, -1;
	setp.ge.u32 	%p13, %r334, %r336;
	@%p13 bra 	$L__BB12_41;
	shl.b64 	%rd558, %rd4, 3;
	add.s64 	%rd559, %rd2, %rd558;
	ld.global.u64 	%rd6, [%rd559];
	ld.global.u64 	%rd560, [%rd559+8];
	shr.u64 	%rd561, %rd25, 1;
	neg.s64 	%rd562, %rd25;
	and.b64  	%rd563, %rd562, %rd4;
	mul.lo.s64 	%rd7, %rd563, 768;
	mul.lo.s64 	%rd8, %rd561, 768;
	sub.s64 	%rd564, %rd4, %rd563;
	mul.lo.s64 	%rd565, %rd564, 768;
	sub.s64 	%rd566, %rd6, %rd7;
	sub.s64 	%rd567, %rd560, %rd7;
	sub.s64 	%rd568, %rd24, %rd7;
	max.u64 	%rd569, %rd568, %rd8;
	sub.s64 	%rd570, %rd569, %rd8;
	sub.s64 	%rd571, %rd565, %rd566;
	min.u64 	%rd9, %rd571, %rd570;
	max.u64 	%rd572, %rd565, -769;
	not.b64 	%rd573, %rd572;
	add.s64 	%rd574, %rd565, %rd573;
	sub.s64 	%rd575, %rd574, %rd567;
	or.b64  	%rd576, %rd562, %rd4;
	setp.eq.s64 	%p55, %rd576, -1;
	min.u64 	%rd577, %rd8, %rd568;
	selp.b64 	%rd578, %rd577, %rd567, %p55;
	selp.b64 	%rd579, %rd8, %rd575, %p55;
	min.u64 	%rd580, %rd579, %rd570;
	cvt.u32.u64 	%r432, %rd566;
	cvt.u32.u64 	%r433, %rd578;
	sub.s32 	%r3, %r433, %r432;
	cvt.u32.u64 	%r434, %rd580;
	cvt.u32.u64 	%r435, %rd9;
	sub.s32 	%r4, %r434, %r435;
	// begin inline asm
	griddepcontrol.wait;
	// end inline asm
	setp.eq.s16 	%p56, %rs1, 0;
	@%p56 bra 	$L__BB12_11;
	add.s64 	%rd581, %rd7, %rd8;
	add.s64 	%rd582, %rd581, %rd9;
	setp.ge.s32 	%p57, %r2, %r3;
	cvt.u64.u32 	%rd583, %r2;
	add.s64 	%rd584, %rd6, %rd583;
	mad.lo.s64 	%rd10, %rd584, 20, %rd3;
	sub.s32 	%r436, %r2, %r3;
	cvt.s64.s32 	%rd585, %r436;
	add.s64 	%rd586, %rd582, %rd585;
	mad.lo.s64 	%rd11, %rd586, 20, %rd3;
	@%p57 bra 	$L__BB12_4;
	ld.global.u32 	%r573, [%rd10];
	ld.global.u32 	%r572, [%rd10+4];
	ld.global.u32 	%r571, [%rd10+8];
	ld.global.u32 	%r570, [%rd10+12];
	ld.global.f32 	%f89, [%rd10+16];
	bra.uni 	$L__BB12_5;
$L__BB12_4:
	ld.global.u32 	%r573, [%rd11];
	ld.global.u32 	%r572, [%rd11+4];
	ld.global.u32 	%r571, [%rd11+8];
	ld.global.u32 	%r570, [%rd11+12];
	ld.global.f32 	%f89, [%rd11+16];
$L__BB12_5:
	add.s32 	%r437, %r2, 256;
	setp.lt.s32 	%p58, %r437, %r3;
	@%p58 bra 	$L__BB12_7;
	ld.global.u32 	%r569, [%rd11+5120];
	ld.global.u32 	%r568, [%rd11+5124];
	ld.global.u32 	%r567, [%rd11+5128];
	ld.global.u32 	%r566, [%rd11+5132];
	ld.global.f32 	%f88, [%rd11+5136];
	bra.uni 	$L__BB12_8;
$L__BB12_7:
	ld.global.u32 	%r569, [%rd10+5120];
	ld.global.u32 	%r568, [%rd10+5124];
	ld.global.u32 	%r567, [%rd10+5128];
	ld.global.u32 	%r566, [%rd10+5132];
	ld.global.f32 	%f88, [%rd10+5136];
$L__BB12_8:
	add.s32 	%r438, %r2, 512;
	setp.lt.s32 	%p59, %r438, %r3;
	@%p59 bra 	$L__BB12_10;
	ld.global.u32 	%r565, [%rd11+10240];
	ld.global.u32 	%r564, [%rd11+10244];
	ld.global.u32 	%r563, [%rd11+10248];
	ld.global.u32 	%r562, [%rd11+10252];
	ld.global.f32 	%f87, [%rd11+10256];
	bra.uni 	$L__BB12_20;
$L__BB12_10:
	ld.global.u32 	%r565, [%rd10+10240];
	ld.global.u32 	%r564, [%rd10+10244];
	ld.global.u32 	%r563, [%rd10+10248];
	ld.global.u32 	%r562, [%rd10+10252];
	ld.global.f32 	%f87, [%rd10+10256];
	bra.uni 	$L__BB12_20;
$L__BB12_11:
	add.s64 	%rd587, %rd7, %rd8;
	add.s64 	%rd588, %rd587, %rd9;
	setp.ge.s32 	%p60, %r2, %r3;
	cvt.u64.u32 	%rd589, %r2;
	add.s64 	%rd590, %rd6, %rd589;
	mad.lo.s64 	%rd12, %rd590, 20, %rd1;
	sub.s32 	%r439, %r2, %r3;
	cvt.s64.s32 	%rd591, %r439;
	add.s64 	%rd592, %rd588, %rd591;
	mad.lo.s64 	%rd13, %rd592, 20, %rd1;
	@%p60 bra 	$L__BB12_13;
	ld.global.u32 	%r573, [%rd12];
	ld.global.u32 	%r572, [%rd12+4];
	ld.global.u32 	%r571, [%rd12+8];
	ld.global.u32 	%r570, [%rd12+12];
	ld.global.f32 	%f89, [%rd12+16];
	bra.uni 	$L__BB12_14;
$L__BB12_13:
	ld.global.u32 	%r573, [%rd13];
	ld.global.u32 	%r572, [%rd13+4];
	ld.global.u32 	%r571, [%rd13+8];
	ld.global.u32 	%r570, [%rd13+12];
	ld.global.f32 	%f89, [%rd13+16];
$L__BB12_14:
	add.s32 	%r440, %r2, 256;
	setp.lt.s32 	%p61, %r440, %r3;
	@%p61 bra 	$L__BB12_16;
	ld.global.u32 	%r569, [%rd13+5120];
	ld.global.u32 	%r568, [%rd13+5124];
	ld.global.u32 	%r567, [%rd13+5128];
	ld.global.u32 	%r566, [%rd13+5132];
	ld.global.f32 	%f88, [%rd13+5136];
	bra.uni 	$L__BB12_17;
$L__BB12_16:
	ld.global.u32 	%r569, [%rd12+5120];
	ld.global.u32 	%r568, [%rd12+5124];
	ld.global.u32 	%r567, [%rd12+5128];
	ld.global.u32 	%r566, [%rd12+5132];
	ld.global.f32 	%f88, [%rd12+5136];
$L__BB12_17:
	add.s32 	%r441, %r2, 512;
	setp.lt.s32 	%p62, %r441, %r3;
	@%p62 bra 	$L__BB12_19;
	ld.global.u32 	%r565, [%rd13+10240];
	ld.global.u32 	%r564, [%rd13+10244];
	ld.global.u32 	%r563, [%rd13+10248];
	ld.global.u32 	%r562, [%rd13+10252];
	ld.global.f32 	%f87, [%rd13+10256];
	bra.uni 	$L__BB12_20;
$L__BB12_19:
	ld.global.u32 	%r565, [%rd12+10240];
	ld.global.u32 	%r564, [%rd12+10244];
	ld.global.u32 	%r563, [%rd12+10248];
	ld.global.u32 	%r562, [%rd12+10252];
	ld.global.f32 	%f87, [%rd12+10256];
$L__BB12_20:
	mov.u32 	%r442, _ZZN3cub18CUB_300001_SM_10006detail10merge_sort26DeviceMergeSortMergeKernelINS2_10policy_hubIN6thrust24THRUST_300001_SM_1000_NS6detail15normal_iteratorINS6_10device_ptrI4CellEEEEE9Policy600ESC_PNS0_8NullTypeESC_SG_m24CompareByCoordsLowerOnlySA_SF_EEvbT2_T3_T4_PT6_PT7_T5_PSK_SK_NS1_7vsmem_tEE19static_temp_storage;
	mad.lo.s32 	%r443, %r2, 20, %r442;
	st.shared.u32 	[%r443], %r573;
	st.shared.u32 	[%r443+4], %r572;
	st.shared.u32 	[%r443+8], %r571;
	st.shared.u32 	[%r443+12], %r570;
	st.shared.f32 	[%r443+16], %f89;
	st.shared.u32 	[%r443+5120], %r569;
	st.shared.u32 	[%r443+5124], %r568;
	st.shared.u32 	[%r443+5128], %r567;
	st.shared.u32 	[%r443+5132], %r566;
	st.shared.f32 	[%r443+5136], %f88;
	st.shared.u32 	[%r443+10240], %r565;
	st.shared.u32 	[%r443+10244], %r564;
	st.shared.u32 	[%r443+10248], %r563;
	st.shared.u32 	[%r443+10252], %r562;
	st.shared.f32 	[%r443+10256], %f87;
	bar.sync 	0;
	// begin inline asm
	griddepcontrol.launch_dependents;
	// end inline asm
	add.s32 	%r81, %r4, %r3;
	mul.lo.s32 	%r444, %r2, 3;
	min.s32 	%r82, %r444, %r81;
	setp.lt.s32 	%p63, %r82, %r4;
	sub.s32 	%r445, %r82, %r4;
	selp.b32 	%r576, 0, %r445, %p63;
	min.s32 	%r574, %r82, %r3;
	setp.ge.s32 	%p64, %r576, %r574;
	@%p64 bra 	$L__BB12_23;
	add.s32 	%r85, %r82, %r3;
$L__BB12_22:
	sub.s32 	%r446, %r574, %r576;
	shr.u32 	%r447, %r446, 31;
	add.s32 	%r448, %r446, %r447;
	shr.s32 	%r449, %r448, 1;
	add.s32 	%r450, %r449, %r576;
	mad.lo.s32 	%r452, %r450, 20, %r442;
	ld.shared.u32 	%r453, [%r452];
	ld.shared.u32 	%r454, [%r452+4];
	ld.shared.u32 	%r455, [%r452+8];
	not.b32 	%r456, %r450;
	add.s32 	%r457, %r85, %r456;
	mad.lo.s32 	%r458, %r457, 20, %r442;
	ld.shared.u32 	%r459, [%r458];
	ld.shared.u32 	%r460, [%r458+4];
	ld.shared.u32 	%r461, [%r458+8];
	sub.s32 	%r462, %r459, %r331;
	sub.s32 	%r463, %r460, %r332;
	sub.s32 	%r464, %r461, %r333;
	cvt.u64.u32 	%rd593, %r464;
	shl.b64 	%rd594, %rd593, 32;
	or.b64  	%rd595, %rd594, %rd593;
	and.b64  	%rd596, %rd595, 8725724278095871;
	mul.wide.u32 	%rd597, %r464, 65536;
	and.b64  	%rd598, %rd597, 4294901760;
	or.b64  	%rd599, %rd598, %rd596;
	and.b64  	%rd600, %rd599, 8725728556220671;
	shl.b64 	%rd601, %rd599, 8;
	and.b64  	%rd602, %rd601, 2233786510392491776;
	or.b64  	%rd603, %rd602, %rd600;
	and.b64  	%rd604, %rd603, 1157144660301377551;
	shl.b64 	%rd605, %rd603, 4;
	and.b64  	%rd606, %rd605, 67570491112489200;
	or.b64  	%rd607, %rd606, %rd604;
	shl.b64 	%rd608, %rd607, 4;
	and.b64  	%rd609, %rd608, 585610922974906400;
	shl.b64 	%rd610, %rd607, 2;
	and.b64  	%rd611, %rd610, 4684887383799251204;
	or.b64  	%rd612, %rd609, %rd611;
	cvt.u64.u32 	%rd613, %r463;
	shl.b64 	%rd614, %rd613, 32;
	or.b64  	%rd615, %rd614, %rd613;
	and.b64  	%rd616, %rd615, 8725724278095871;
	mul.wide.u32 	%rd617, %r463, 65536;
	and.b64  	%rd618, %rd617, 4294901760;
	or.b64  	%rd619, %rd618, %rd616;
	and.b64  	%rd620, %rd619, 8725728556220671;
	shl.b64 	%rd621, %rd619, 8;
	and.b64  	%rd622, %rd621, 2233786510392491776;
	or.b64  	%rd623, %rd622, %rd620;
	and.b64  	%rd624, %rd623, 1157144660301377551;
	shl.b64 	%rd625, %rd623, 4;
	and.b64  	%rd626, %rd625, 67570491112489200;
	or.b64  	%rd627, %rd626, %rd624;
	shl.b64 	%rd628, %rd627, 3;
	and.b64  	%rd629, %rd628, 292805461487453200;
	shl.b64 	%rd630, %rd627, 1;
	and.b64  	%rd631, %rd630, 2342443691899625602;
	or.b64  	%rd632, %rd629, %rd631;
	cvt.u64.u32 	%rd633, %r462;
	shl.b64 	%rd634, %rd633, 32;
	or.b64  	%rd635, %rd634, %rd633;
	and.b64  	%rd636, %rd635, 8725724278095871;
	mul.wide.u32 	%rd637, %r462, 65536;
	and.b64  	%rd638, %rd637, 4294901760;
	or.b64  	%rd639, %rd638, %rd636;
	and.b64  	%rd640, %rd639, 8725728556220671;
	shl.b64 	%rd641, %rd639, 8;
	and.b64  	%rd642, %rd641, 2233786510392491776;
	or.b64  	%rd643, %rd642, %rd640;
	and.b64  	%rd644, %rd643, 1157144660301377551;
	shl.b64 	%rd645, %rd643, 4;
	and.b64  	%rd646, %rd645, 67570491112489200;
	or.b64  	%rd647, %rd646, %rd644;
	and.b64  	%rd648, %rd647, 1171221845949812801;
	shl.b64 	%rd649, %rd647, 2;
	and.b64  	%rd650, %rd649, 146402730743726600;
	or.b64  	%rd651, %rd650, %rd648;
	or.b64  	%rd652, %rd632, %rd651;
	or.b64  	%rd653, %rd652, %rd612;
	sub.s32 	%r465, %r453, %r331;
	sub.s32 	%r466, %r454, %r332;
	sub.s32 	%r467, %r455, %r333;
	cvt.u64.u32 	%rd654, %r467;
	shl.b64 	%rd655, %rd654, 32;
	or.b64  	%rd656, %rd655, %rd654;
	and.b64  	%rd657, %rd656, 8725724278095871;
	mul.wide.u32 	%rd658, %r467, 65536;
	and.b64  	%rd659, %rd658, 4294901760;
	or.b64  	%rd660, %rd659, %rd657;
	and.b64  	%rd661, %rd660, 8725728556220671;
	shl.b64 	%rd662, %rd660, 8;
	and.b64  	%rd663, %rd662, 2233786510392491776;
	or.b64  	%rd664, %rd663, %rd661;
	and.b64  	%rd665, %rd664, 1157144660301377551;
	shl.b64 	%rd666, %rd664, 4;
	and.b64  	%rd667, %rd666, 67570491112489200;
	or.b64  	%rd668, %rd667, %rd665;
	shl.b64 	%rd669, %rd668, 4;
	and.b64  	%rd670, %rd669, 585610922974906400;
	shl.b64 	%rd671, %rd668, 2;
	and.b64  	%rd672, %rd671, 4684887383799251204;
	or.b64  	%rd673, %rd670, %rd672;
	cvt.u64.u32 	%rd674, %r466;
	shl.b64 	%rd675, %rd674, 32;
	or.b64  	%rd676, %rd675, %rd674;
	and.b64  	%rd677, %rd676, 8725724278095871;
	mul.wide.u32 	%rd678, %r466, 65536;
	and.b64  	%rd679, %rd678, 4294901760;
	or.b64  	%rd680, %rd679, %rd677;
	and.b64  	%rd681, %rd680, 8725728556220671;
	shl.b64 	%rd682, %rd680, 8;
	and.b64  	%rd683, %rd682, 2233786510392491776;
	or.b64  	%rd684, %rd683, %rd681;
	and.b64  	%rd685, %rd684, 1157144660301377551;
	shl.b64 	%rd686, %rd684, 4;
	and.b64  	%rd687, %rd686, 67570491112489200;
	or.b64  	%rd688, %rd687, %rd685;
	shl.b64 	%rd689, %rd688, 3;
	and.b64  	%rd690, %rd689, 292805461487453200;
	shl.b64 	%rd691, %rd688, 1;
	and.b64  	%rd692, %rd691, 2342443691899625602;
	or.b64  	%rd693, %rd690, %rd692;
	cvt.u64.u32 	%rd694, %r465;
	shl.b64 	%rd695, %rd694, 32;
	or.b64  	%rd696, %rd695, %rd694;
	and.b64  	%rd697, %rd696, 8725724278095871;
	mul.wide.u32 	%rd698, %r465, 65536;
	and.b64  	%rd699, %rd698, 4294901760;
	or.b64  	%rd700, %rd699, %rd697;
	and.b64  	%rd701, %rd700, 8725728556220671;
	shl.b64 	%rd702, %rd700, 8;
	and.b64  	%rd703, %rd702, 2233786510392491776;
	or.b64  	%rd704, %rd703, %rd701;
	and.b64  	%rd705, %rd704, 1157144660301377551;
	shl.b64 	%rd706, %rd704, 4;
	and.b64  	%rd707, %rd706, 67570491112489200;
	or.b64  	%rd708, %rd707, %rd705;
	and.b64  	%rd709, %rd708, 1171221845949812801;
	shl.b64 	%rd710, %rd708, 2;
	and.b64  	%rd711, %rd710, 146402730743726600;
	or.b64  	%rd712, %rd711, %rd709;
	or.b64  	%rd713, %rd693, %rd712;
	or.b64  	%rd714, %rd713, %rd673;
	setp.lt.u64 	%p65, %rd653, %rd714;
	add.s32 	%r468, %r450, 1;
	selp.b32 	%r576, %r576, %r468, %p65;
	selp.b32 	%r574, %r450, %r574, %p65;
	setp.lt.s32 	%p66, %r576, %r574;
	@%p66 bra 	$L__BB12_22;
$L__BB12_23:
	sub.s32 	%r469, %r82, %r576;
	add.s32 	%r91, %r469, %r3;
	mad.lo.s32 	%r92, %r91, 20, %r442;
	ld.shared.f32 	%f90, [%r92+16];
	ld.shared.u32 	%r580, [%r92+12];
	ld.shared.u32 	%r579, [%r92+8];
	ld.shared.u32 	%r578, [%r92+4];
	ld.shared.u32 	%r577, [%r92];
	mad.lo.s32 	%r97, %r576, 20, %r442;
	ld.shared.f32 	%f91, [%r97+16];
	ld.shared.u32 	%r584, [%r97+12];
	ld.shared.u32 	%r583, [%r97+8];
	ld.shared.u32 	%r582, [%r97+4];
	ld.shared.u32 	%r581, [%r97];
	setp.ge.s32 	%p68, %r91, %r81;
	mov.pred 	%p82, 0;
	@%p68 bra 	$L__BB12_26;
	setp.ge.s32 	%p70, %r576, %r3;
	mov.pred 	%p82, -1;
	@%p70 bra 	$L__BB12_26;
	sub.s32 	%r471, %r577, %r331;
	sub.s32 	%r472, %r578, %r332;
	sub.s32 	%r473, %r579, %r333;
	cvt.u64.u32 	%rd715, %r473;
	shl.b64 	%rd716, %rd715, 32;
	or.b64  	%rd717, %rd716, %rd715;
	and.b64  	%rd718, %rd717, 8725724278095871;
	mul.wide.u32 	%rd719, %r473, 65536;
	and.b64  	%rd720, %rd719, 4294901760;
	or.b64  	%rd721, %rd720, %rd718;
	and.b64  	%rd722, %rd721, 8725728556220671;
	shl.b64 	%rd723, %rd721, 8;
	and.b64  	%rd724, %rd723, 2233786510392491776;
	or.b64  	%rd725, %rd724, %rd722;
	and.b64  	%rd726, %rd725, 1157144660301377551;
	shl.b64 	%rd727, %rd725, 4;
	and.b64  	%rd728, %rd727, 67570491112489200;
	or.b64  	%rd729, %rd728, %rd726;
	shl.b64 	%rd730, %rd729, 4;
	and.b64  	%rd731, %rd730, 585610922974906400;
	shl.b64 	%rd732, %rd729, 2;
	and.b64  	%rd733, %rd732, 4684887383799251204;
	or.b64  	%rd734, %rd731, %rd733;
	cvt.u64.u32 	%rd735, %r472;
	shl.b64 	%rd736, %rd735, 32;
	or.b64  	%rd737, %rd736, %rd735;
	and.b64  	%rd738, %rd737, 8725724278095871;
	mul.wide.u32 	%rd739, %r472, 65536;
	and.b64  	%rd740, %rd739, 4294901760;
	or.b64  	%rd741, %rd740, %rd738;
	and.b64  	%rd742, %rd741, 8725728556220671;
	shl.b64 	%rd743, %rd741, 8;
	and.b64  	%rd744, %rd743, 2233786510392491776;
	or.b64  	%rd745, %rd744, %rd742;
	and.b64  	%rd746, %rd745, 1157144660301377551;
	shl.b64 	%rd747, %rd745, 4;
	and.b64  	%rd748, %rd747, 67570491112489200;
	or.b64  	%rd749, %rd748, %rd746;
	shl.b64 	%rd750, %rd749, 3;
	and.b64  	%rd751, %rd750, 292805461487453200;
	shl.b64 	%rd752, %rd749, 1;
	and.b64  	%rd753, %rd752, 2342443691899625602;
	or.b64  	%rd754, %rd751, %rd753;
	cvt.u64.u32 	%rd755, %r471;
	shl.b64 	%rd756, %rd755, 32;
	or.b64  	%rd757, %rd756, %rd755;
	and.b64  	%rd758, %rd757, 8725724278095871;
	mul.wide.u32 	%rd759, %r471, 65536;
	and.b64  	%rd760, %rd759, 4294901760;
	or.b64  	%rd761, %rd760, %rd758;
	and.b64  	%rd762, %rd761, 8725728556220671;
	shl.b64 	%rd763, %rd761, 8;
	and.b64  	%rd764, %rd763, 2233786510392491776;
	or.b64  	%rd765, %rd764, %rd762;
	and.b64  	%rd766, %rd765, 1157144660301377551;
	shl.b64 	%rd767, %rd765, 4;
	and.b64  	%rd768, %rd767, 67570491112489200;
	or.b64  	%rd769, %rd768, %rd766;
	and.b64  	%rd770, %rd769, 1171221845949812801;
	shl.b64 	%rd771, %rd769, 2;
	and.b64  	%rd772, %rd771, 146402730743726600;
	or.b64  	%rd773, %rd772, %rd770;
	or.b64  	%rd774, %rd754, %rd773;
	or.b64  	%rd775, %rd774, %rd734;
	sub.s32 	%r474, %r581, %r331;
	sub.s32 	%r475, %r582, %r332;
	sub.s32 	%r476, %r583, %r333;
	cvt.u64.u32 	%rd776, %r476;
	shl.b64 	%rd777, %rd776, 32;
	or.b64  	%rd778, %rd777, %rd776;
	and.b64  	%rd779, %rd778, 8725724278095871;
	mul.wide.u32 	%rd780, %r476, 65536;
	and.b64  	%rd781, %rd780, 4294901760;
	or.b64  	%rd782, %rd781, %rd779;
	and.b64  	%rd783, %rd782, 8725728556220671;
	shl.b64 	%rd784, %rd782, 8;
	and.b64  	%rd785, %rd784, 2233786510392491776;
	or.b64  	%rd786, %rd785, %rd783;
	and.b64  	%rd787, %rd786, 1157144660301377551;
	shl.b64 	%rd788, %rd786, 4;
	and.b64  	%rd789, %rd788, 67570491112489200;
	or.b64  	%rd790, %rd789, %rd787;
	shl.b64 	%rd791, %rd790, 4;
	and.b64  	%rd792, %rd791, 585610922974906400;
	shl.b64 	%rd793, %rd790, 2;
	and.b64  	%rd794, %rd793, 4684887383799251204;
	or.b64  	%rd795, %rd792, %rd794;
	cvt.u64.u32 	%rd796, %r475;
	shl.b64 	%rd797, %rd796, 32;
	or.b64  	%rd798, %rd797, %rd796;
	and.b64  	%rd799, %rd798, 8725724278095871;
	mul.wide.u32 	%rd800, %r475, 65536;
	and.b64  	%rd801, %rd800, 4294901760;
	or.b64  	%rd802, %rd801, %rd799;
	and.b64  	%rd803, %rd802, 8725728556220671;
	shl.b64 	%rd804, %rd802, 8;
	and.b64  	%rd805, %rd804, 2233786510392491776;
	or.b64  	%rd806, %rd805, %rd803;
	and.b64  	%rd807, %rd806, 1157144660301377551;
	shl.b64 	%rd808, %rd806, 4;
	and.b64  	%rd809, %rd808, 67570491112489200;
	or.b64  	%rd810, %rd809, %rd807;
	shl.b64 	%rd811, %rd810, 3;
	and.b64  	%rd812, %rd811, 292805461487453200;
	shl.b64 	%rd813, %rd810, 1;
	and.b64  	%rd814, %rd813, 2342443691899625602;
	or.b64  	%rd815, %rd812, %rd814;
	cvt.u64.u32 	%rd816, %r474;
	shl.b64 	%rd817, %rd816, 32;
	or.b64  	%rd818, %rd817, %rd816;
	and.b64  	%rd819, %rd818, 8725724278095871;
	mul.wide.u32 	%rd820, %r474, 65536;
	and.b64  	%rd821, %rd820, 4294901760;
	or.b64  	%rd822, %rd821, %rd819;
	and.b64  	%rd823, %rd822, 8725728556220671;
	shl.b64 	%rd824, %rd822, 8;
	and.b64  	%rd825, %rd824, 2233786510392491776;
	or.b64  	%rd826, %rd825, %rd823;
	and.b64  	%rd827, %rd826, 1157144660301377551;
	shl.b64 	%rd828, %rd826, 4;
	and.b64  	%rd829, %rd828, 67570491112489200;
	or.b64  	%rd830, %rd829, %rd827;
	and.b64  	%rd831, %rd830, 1171221845949812801;
	shl.b64 	%rd832, %rd830, 2;
	and.b64  	%rd833, %rd832, 146402730743726600;
	or.b64  	%rd834, %rd833, %rd831;
	or.b64  	%rd835, %rd815, %rd834;
	or.b64  	%rd836, %rd835, %rd795;
	setp.lt.u64 	%p82, %rd775, %rd836;
$L__BB12_26:
	selp.f32 	%f22, %f90, %f91, %p82;
	selp.b32 	%r102, %r580, %r584, %p82;
	selp.b32 	%r103, %r579, %r583, %p82;
	selp.b32 	%r104, %r578, %r582, %p82;
	selp.b32 	%r105, %r577, %r581, %p82;
	selp.u32 	%r477, 1, 0, %p82;
	add.s32 	%r106, %r91, %r477;
	not.pred 	%p71, %p82;
	selp.u32 	%r478, 1, 0, %p71;
	add.s32 	%r107, %r576, %r478;
	@%p71 bra 	$L__BB12_28;
	ld.shared.u32 	%r577, [%r92+20];
	ld.shared.u32 	%r578, [%r92+24];
	ld.shared.u32 	%r579, [%r92+28];
	ld.shared.u32 	%r580, [%r92+32];
	ld.shared.f32 	%f90, [%r92+36];
	bra.uni 	$L__BB12_29;
$L__BB12_28:
	ld.shared.u32 	%r581, [%r97+20];
	ld.shared.u32 	%r582, [%r97+24];
	ld.shared.u32 	%r583, [%r97+28];
	ld.shared.u32 	%r584, [%r97+32];
	ld.shared.f32 	%f91, [%r97+36];
$L__BB12_29:
	setp.ge.s32 	%p73, %r106, %r81;
	mov.pred 	%p83, 0;
	@%p73 bra 	$L__BB12_32;
	setp.ge.s32 	%p75, %r107, %r3;
	mov.pred 	%p83, -1;
	@%p75 bra 	$L__BB12_32;
	sub.s32 	%r479, %r577, %r331;
	sub.s32 	%r480, %r578, %r332;
	sub.s32 	%r481, %r579, %r333;
	cvt.u64.u32 	%rd837, %r481;
	shl.b64 	%rd838, %rd837, 32;
	or.b64  	%rd839, %rd838, %rd837;
	and.b64  	%rd840, %rd839, 8725724278095871;
	mul.wide.u32 	%rd841, %r481, 65536;
	and.b64  	%rd842, %rd841, 4294901760;
	or.b64  	%rd843, %rd842, %rd840;
	and.b64  	%rd844, %rd843, 8725728556220671;
	shl.b64 	%rd845, %rd843, 8;
	and.b64  	%rd846, %rd845, 2233786510392491776;
	or.b64  	%rd847, %rd846, %rd844;
	and.b64  	%rd848, %rd847, 1157144660301377551;
	shl.b64 	%rd849, %rd847, 4;
	and.b64  	%rd850, %rd849, 67570491112489200;
	or.b64  	%rd851, %rd850, %rd848;
	shl.b64 	%rd852, %rd851, 4;
	and.b64  	%rd853, %rd852, 585610922974906400;
	shl.b64 	%rd854, %rd851, 2;
	and.b64  	%rd855, %rd854, 4684887383799251204;
	or.b64  	%rd856, %rd853, %rd855;
	cvt.u64.u32 	%rd857, %r480;
	shl.b64 	%rd858, %rd857, 32;
	or.b64  	%rd859, %rd858, %rd857;
	and.b64  	%rd860, %rd859, 8725724278095871;
	mul.wide.u32 	%rd861, %r480, 65536;
	and.b64  	%rd862, %rd861, 4294901760;
	or.b64  	%rd863, %rd862, %rd860;
	and.b64  	%rd864, %rd863, 8725728556220671;
	shl.b64 	%rd865, %rd863, 8;
	and.b64  	%rd866, %rd865, 2233786510392491776;
	or.b64  	%rd867, %rd866, %rd864;
	and.b64  	%rd868, %rd867, 1157144660301377551;
	shl.b64 	%rd869, %rd867, 4;
	and.b64  	%rd870, %rd869, 67570491112489200;
	or.b64  	%rd871, %rd870, %rd868;
	shl.b64 	%rd872, %rd871, 3;
	and.b64  	%rd873, %rd872, 292805461487453200;
	shl.b64 	%rd874, %rd871, 1;
	and.b64  	%rd875, %rd874, 2342443691899625602;
	or.b64  	%rd876, %rd873, %rd875;
	cvt.u64.u32 	%rd877, %r479;
	shl.b64 	%rd878, %rd877, 32;
	or.b64  	%rd879, %rd878, %rd877;
	and.b64  	%rd880, %rd879, 8725724278095871;
	mul.wide.u32 	%rd881, %r479, 65536;
	and.b64  	%rd882, %rd881, 4294901760;
	or.b64  	%rd883, %rd882, %rd880;
	and.b64  	%rd884, %rd883, 8725728556220671;
	shl.b64 	%rd885, %rd883, 8;
	and.b64  	%rd886, %rd885, 2233786510392491776;
	or.b64  	%rd887, %rd886, %rd884;
	and.b64  	%rd888, %rd887, 1157144660301377551;
	shl.b64 	%rd889, %rd887, 4;
	and.b64  	%rd890, %rd889, 67570491112489200;
	or.b64  	%rd891, %rd890, %rd888;
	and.b64  	%rd892, %rd891, 1171221845949812801;
	shl.b64 	%rd893, %rd891, 2;
	and.b64  	%rd894, %rd893, 146402730743726600;
	or.b64  	%rd895, %rd894, %rd892;
	or.b64  	%rd896, %rd876, %rd895;
	or.b64  	%rd897, %rd896, %rd856;
	sub.s32 	%r482, %r581, %r331;
	sub.s32 	%r483, %r582, %r332;
	sub.s32 	%r484, %r583, %r333;
	cvt.u64.u32 	%rd898, %r484;
	shl.b64 	%rd899, %rd898, 32;
	or.b64  	%rd900, %rd899, %rd898;
	and.b64  	%rd901, %rd900, 8725724278095871;
	mul.wide.u32 	%rd902, %r484, 65536;
	and.b64  	%rd903, %rd902, 4294901760;
	or.b64  	%rd904, %rd903, %rd901;
	and.b64  	%rd905, %rd904, 8725728556220671;
	shl.b64 	%rd906, %rd904, 8;
	and.b64  	%rd907, %rd906, 2233786510392491776;
	or.b64  	%rd908, %rd907, %rd905;
	and.b64  	%rd909, %rd908, 1157144660301377551;
	shl.b64 	%rd910, %rd908, 4;
	and.b64  	%rd911, %rd910, 67570491112489200;
	or.b64  	%rd912, %rd911, %rd909;
	shl.b64 	%rd913, %rd912, 4;
	and.b64  	%rd914, %rd913, 585610922974906400;
	shl.b64 	%rd915, %rd912, 2;
	and.b64  	%rd916, %rd915, 4684887383799251204;
	or.b64  	%rd917, %rd914, %rd916;
	cvt.u64.u32 	%rd918, %r483;
	shl.b64 	%rd919, %rd918, 32;
	or.b64  	%rd920, %rd919, %rd918;
	and.b64  	%rd921, %rd920, 8725724278095871;
	mul.wide.u32 	%rd922, %r483, 65536;
	and.b64  	%rd923, %rd922, 4294901760;
	or.b64  	%rd924, %rd923, %rd921;
	and.b64  	%rd925, %rd924, 8725728556220671;
	shl.b64 	%rd926, %rd924, 8;
	and.b64  	%rd927, %rd926, 2233786510392491776;
	or.b64  	%rd928, %rd927, %rd925;
	and.b64  	%rd929, %rd928, 1157144660301377551;
	shl.b64 	%rd930, %rd928, 4;
	and.b64  	%rd931, %rd930, 67570491112489200;
	or.b64  	%rd932, %rd931, %rd929;
	shl.b64 	%rd933, %rd932, 3;
	and.b64  	%rd934, %rd933, 292805461487453200;
	shl.b64 	%rd935, %rd932, 1;
	and.b64  	%rd936, %rd935, 2342443691899625602;
	or.b64  	%rd937, %rd934, %rd936;
	cvt.u64.u32 	%rd938, %r482;
	shl.b64 	%rd939, %rd938, 32;
	or.b64  	%rd940, %rd939, %rd938;
	and.b64  	%rd941, %rd940, 8725724278095871;
	mul.wide.u32 	%rd942, %r482, 65536;
	and.b64  	%rd943, %rd942, 4294901760;
	or.b64  	%rd944, %rd943, %rd941;
	and.b64  	%rd945, %rd944, 8725728556220671;
	shl.b64 	%rd946, %rd944, 8;
	and.b64  	%rd947, %rd946, 2233786510392491776;
	or.b64  	%rd948, %rd947, %rd945;
	and.b64  	%rd949, %rd948, 1157144660301377551;
	shl.b64 	%rd950, %rd948, 4;
	and.b64  	%rd951, %rd950, 67570491112489200;
	or.b64  	%rd952, %rd951, %rd949;
	and.b64  	%rd953, %rd952, 1171221845949812801;
	shl.b64 	%rd954, %rd952, 2;
	and.b64  	%rd955, %rd954, 146402730743726600;
	or.b64  	%rd956, %rd955, %rd953;
	or.b64  	%rd957, %rd937, %rd956;
	or.b64  	%rd958, %rd957, %rd917;
	setp.lt.u64 	%p83, %rd897, %rd958;
$L__BB12_32:
	selp.f32 	%f27, %f90, %f91, %p83;
	selp.b32 	%r124, %r580, %r584, %p83;
	selp.b32 	%r125, %r579, %r583, %p83;
	selp.b32 	%r126, %r578, %r582, %p83;
	selp.b32 	%r127, %r577, %r581, %p83;
	selp.u32 	%r485, 1, 0, %p83;
	add.s32 	%r128, %r106, %r485;
	not.pred 	%p76, %p83;
	selp.u32 	%r486, 1, 0, %p76;
	add.s32 	%r129, %r107, %r486;
	@%p83 bra 	$L__BB12_34;
	mov.u32 	%r487, _ZZN3cub18CUB_300001_SM_10006detail10merge_sort26DeviceMergeSortMergeKernelINS2_10policy_hubIN6thrust24THRUST_300001_SM_1000_NS6detail15normal_iteratorINS6_10device_ptrI4CellEEEEE9Policy600ESC_PNS0_8NullTypeESC_SG_m24CompareByCoordsLowerOnlySA_SF_EEvbT2_T3_T4_PT6_PT7_T5_PSK_SK_NS1_7vsmem_tEE19static_temp_storage;
	mad.lo.s32 	%r488, %r129, 20, %r487;
	ld.shared.u32 	%r581, [%r488];
	ld.shared.u32 	%r582, [%r488+4];
	ld.shared.u32 	%r583, [%r488+8];
	ld.shared.u32 	%r584, [%r488+12];
	ld.shared.f32 	%f91, [%r488+16];
	bra.uni 	$L__BB12_35;
$L__BB12_34:
	mov.u32 	%r489, _ZZN3cub18CUB_300001_SM_10006detail10merge_sort26DeviceMergeSortMergeKernelINS2_10policy_hubIN6thrust24THRUST_300001_SM_1000_NS6detail15normal_iteratorINS6_10device_ptrI4CellEEEEE9Policy600ESC_PNS0_8NullTypeESC_SG_m24CompareByCoordsLowerOnlySA_SF_EEvbT2_T3_T4_PT6_PT7_T5_PSK_SK_NS1_7vsmem_tEE19static_temp_storage;
	mad.lo.s32 	%r490, %r128, 20, %r489;
	ld.shared.u32 	%r577, [%r490];
	ld.shared.u32 	%r578, [%r490+4];
	ld.shared.u32 	%r579, [%r490+8];
	ld.shared.u32 	%r580, [%r490+12];
	ld.shared.f32 	%f90, [%r490+16];
$L__BB12_35:
	setp.ge.s32 	%p78, %r128, %r81;
	mov.pred 	%p84, 0;
	@%p78 bra 	$L__BB12_38;
	setp.ge.s32 	%p80, %r129, %r3;
	mov.pred 	%p84, -1;
	@%p80 bra 	$L__BB12_38;
	sub.s32 	%r491, %r577, %r331;
	sub.s32 	%r492, %r578, %r332;
	sub.s32 	%r493, %r579, %r333;
	cvt.u64.u32 	%rd959, %r493;
	shl.b64 	%rd960, %rd959, 32;
	or.b64  	%rd961, %rd960, %rd959;
	and.b64  	%rd962, %rd961, 8725724278095871;
	mul.wide.u32 	%rd963, %r493, 65536;
	and.b64  	%rd964, %rd963, 4294901760;
	or.b64  	%rd965, %rd964, %rd962;
	and.b64  	%rd966, %rd965, 8725728556220671;
	shl.b64 	%rd967, %rd965, 8;
	and.b64  	%rd968, %rd967, 2233786510392491776;
	or.b64  	%rd969, %rd968, %rd966;
	and.b64  	%rd970, %rd969, 1157144660301377551;
	shl.b64 	%rd971, %rd969, 4;
	and.b64  	%rd972, %rd971, 67570491112489200;
	or.b64  	%rd973, %rd972, %rd970;
	shl.b64 	%rd974, %rd973, 4;
	and.b64  	%rd975, %rd974, 585610922974906400;
	shl.b64 	%rd976, %rd973, 2;
	and.b64  	%rd977, %rd976, 4684887383799251204;
	or.b64  	%rd978, %rd975, %rd977;
	cvt.u64.u32 	%rd979, %r492;
	shl.b64 	%rd980, %rd979, 32;
	or.b64  	%rd981, %rd980, %rd979;
	and.b64  	%rd982, %rd981, 8725724278095871;
	mul.wide.u32 	%rd983, %r492, 65536;
	and.b64  	%rd984, %rd983, 4294901760;
	or.b64  	%rd985, %rd984, %rd982;
	and.b64  	%rd986, %rd985, 8725728556220671;
	shl.b64 	%rd987, %rd985, 8;
	and.b64  	%rd988, %rd987, 2233786510392491776;
	or.b64  	%rd989, %rd988, %rd986;
	and.b64  	%rd990, %rd989, 1157144660301377551;
	shl.b64 	%rd991, %rd989, 4;
	and.b64  	%rd992, %rd991, 67570491112489200;
	or.b64  	%rd993, %rd992, %rd990;
	shl.b64 	%rd994, %rd993, 3;
	and.b64  	%rd995, %rd994, 292805461487453200;
	shl.b64 	%rd996, %rd993, 1;
	and.b64  	%rd997, %rd996, 2342443691899625602;
	or.b64  	%rd998, %rd995, %rd997;
	cvt.u64.u32 	%rd999, %r491;
	shl.b64 	%rd1000, %rd999, 32;
	or.b64  	%rd1001, %rd1000, %rd999;
	and.b64  	%rd1002, %rd1001, 8725724278095871;
	mul.wide.u32 	%rd1003, %r491, 65536;
	and.b64  	%rd1004, %rd1003, 4294901760;
	or.b64  	%rd1005, %rd1004, %rd1002;
	and.b64  	%rd1006, %rd1005, 8725728556220671;
	shl.b64 	%rd1007, %rd1005, 8;
	and.b64  	%rd1008, %rd1007, 2233786510392491776;
	or.b64  	%rd1009, %rd1008, %rd1006;
	and.b64  	%rd1010, %rd1009, 1157144660301377551;
	shl.b64 	%rd1011, %rd1009, 4;
	and.b64  	%rd1012, %rd1011, 67570491112489200;
	or.b64  	%rd1013, %rd1012, %rd1010;
	and.b64  	%rd1014, %rd1013, 1171221845949812801;
	shl.b64 	%rd1015, %rd1013, 2;
	and.b64  	%rd1016, %rd1015, 146402730743726600;
	or.b64  	%rd1017, %rd1016, %rd1014;
	or.b64  	%rd1018, %rd998, %rd1017;
	or.b64  	%rd1019, %rd1018, %rd978;
	sub.s32 	%r494, %r581, %r331;
	sub.s32 	%r495, %r582, %r332;
	sub.s32 	%r496, %r583, %r333;
	cvt.u64.u32 	%rd1020, %r496;
	shl.b64 	%rd1021, %rd1020, 32;
	or.b64  	%rd1022, %rd1021, %rd1020;
	and.b64  	%rd1023, %rd1022, 8725724278095871;
	mul.wide.u32 	%rd1024, %r496, 65536;
	and.b64  	%rd1025, %rd1024, 4294901760;
	or.b64  	%rd1026, %rd1025, %rd1023;
	and.b64  	%rd1027, %rd1026, 8725728556220671;
	shl.b64 	%rd1028, %rd1026, 8;
	and.b64  	%rd1029, %rd1028, 2233786510392491776;
	or.b64  	%rd1030, %rd1029, %rd1027;
	and.b64  	%rd1031, %rd1030, 1157144660301377551;
	shl.b64 	%rd1032, %rd1030, 4;
	and.b64  	%rd1033, %rd1032, 67570491112489200;
	or.b64  	%rd1034, %rd1033, %rd1031;
	shl.b64 	%rd1035, %rd1034, 4;
	and.b64  	%rd1036, %rd1035, 585610922974906400;
	shl.b64 	%rd1037, %rd1034, 2;
	and.b64  	%rd1038, %rd1037, 4684887383799251204;
	or.b64  	%rd1039, %rd1036, %rd1038;
	cvt.u64.u32 	%rd1040, %r495;
	shl.b64 	%rd1041, %rd1040, 32;
	or.b64  	%rd1042, %rd1041, %rd1040;
	and.b64  	%rd1043, %rd1042, 8725724278095871;
	mul.wide.u32 	%rd1044, %r495, 65536;
	and.b64  	%rd1045, %rd1044, 4294901760;
	or.b64  	%rd1046, %rd1045, %rd1043;
	and.b64  	%rd1047, %rd1046, 8725728556220671;
	shl.b64 	%rd1048, %rd1046, 8;
	and.b64  	%rd1049, %rd1048, 2233786510392491776;
	or.b64  	%rd1050, %rd1049, %rd1047;
	and.b64  	%rd1051, %rd1050, 1157144660301377551;
	shl.b64 	%rd1052, %rd1050, 4;
	and.b64  	%rd1053, %rd1052, 67570491112489200;
	or.b64  	%rd1054, %rd1053, %rd1051;
	shl.b64 	%rd1055, %rd1054, 3;
	and.b64  	%rd1056, %rd1055, 292805461487453200;
	shl.b64 	%rd1057, %rd1054, 1;
	and.b64  	%rd1058, %rd1057, 2342443691899625602;
	or.b64  	%rd1059, %rd1056, %rd1058;
	cvt.u64.u32 	%rd1060, %r494;
	shl.b64 	%rd1061, %rd1060, 32;
	or.b64  	%rd1062, %rd1061, %rd1060;
	and.b64  	%rd1063, %rd1062, 8725724278095871;
	mul.wide.u32 	%rd1064, %r494, 65536;
	and.b64  	%rd1065, %rd1064, 4294901760;
	or.b64  	%rd1066, %rd1065, %rd1063;
	and.b64  	%rd1067, %rd1066, 8725728556220671;
	shl.b64 	%rd1068, %rd1066, 8;
	and.b64  	%rd1069, %rd1068, 2233786510392491776;
	or.b64  	%rd1070, %rd1069, %rd1067;
	and.b64  	%rd1071, %rd1070, 1157144660301377551;
	shl.b64 	%rd1072, %rd1070, 4;
	and.b64  	%rd1073, %rd1072, 67570491112489200;
	or.b64  	%rd1074, %rd1073, %rd1071;
	and.b64  	%rd1075, %rd1074, 1171221845949812801;
	shl.b64 	%rd1076, %rd1074, 2;
	and.b64  	%rd1077, %rd1076, 146402730743726600;
	or.b64  	%rd1078, %rd1077, %rd1075;
	or.b64  	%rd1079, %rd1059, %rd1078;
	or.b64  	%rd1080, %rd1079, %rd1039;
	setp.lt.u64 	%p84, %rd1019, %rd1080;
$L__BB12_38:
	setp.eq.s16 	%p81, %rs1, 0;
	selp.f32 	%f32, %f90, %f91, %p84;
	selp.b32 	%r146, %r580, %r584, %p84;
	selp.b32 	%r147, %r579, %r583, %p84;
	selp.b32 	%r148, %r578, %r582, %p84;
	selp.b32 	%r149, %r577, %r581, %p84;
	bar.sync 	0;
	@%p81 bra 	$L__BB12_40;
	// begin inline asm
	mov.u32 %r497, %laneid;
	// end inline asm
	shr.u32 	%r498, %r2, 5;
	mul.lo.s32 	%r499, %r498, 96;
	mad.lo.s32 	%r500, %r497, 3, %r499;
	mov.u32 	%r501, _ZZN3cub18CUB_300001_SM_10006detail10merge_sort26DeviceMergeSortMergeKernelINS2_10policy_hubIN6thrust24THRUST_300001_SM_1000_NS6detail15normal_iteratorINS6_10device_ptrI4CellEEEEE9Policy600ESC_PNS0_8NullTypeESC_SG_m24CompareByCoordsLowerOnlySA_SF_EEvbT2_T3_T4_PT6_PT7_T5_PSK_SK_NS1_7vsmem_tEE19static_temp_storage;
	mad.lo.s32 	%r502, %r500, 20, %r501;
	st.shared.u32 	[%r502], %r105;
	st.shared.u32 	[%r502+4], %r104;
	st.shared.u32 	[%r502+8], %r103;
	st.shared.u32 	[%r502+12], %r102;
	st.shared.f32 	[%r502+16], %f22;
	st.shared.u32 	[%r502+20], %r127;
	st.shared.u32 	[%r502+24], %r126;
	st.shared.u32 	[%r502+28], %r125;
	st.shared.u32 	[%r502+32], %r124;
	st.shared.f32 	[%r502+36], %f27;
	st.shared.u32 	[%r502+40], %r149;
	st.shared.u32 	[%r502+44], %r148;
	st.shared.u32 	[%r502+48], %r147;
	st.shared.u32 	[%r502+52], %r146;
	st.shared.f32 	[%r502+56], %f32;
	bar.warp.sync 	-1;
	shl.b32 	%r503, %r497, 1;
	sub.s32 	%r504, %r500, %r503;
	mad.lo.s32 	%r505, %r504, 20, %r501;
	ld.shared.u32 	%r506, [%r505];
	ld.shared.u32 	%r507, [%r505+4];
	ld.shared.u32 	%r508, [%r505+8];
	ld.shared.u32 	%r509, [%r505+12];
	ld.shared.f32 	%f77, [%r505+16];
	ld.shared.u32 	%r510, [%r505+640];
	ld.shared.u32 	%r511, [%r505+644];
	ld.shared.u32 	%r512, [%r505+648];
	ld.shared.u32 	%r513, [%r505+652];
	ld.shared.f32 	%f78, [%r505+656];
	ld.shared.u32 	%r514, [%r505+1280];
	ld.shared.u32 	%r515, [%r505+1284];
	ld.shared.u32 	%r516, [%r505+1288];
	ld.shared.u32 	%r517, [%r505+1292];
	ld.shared.f32 	%f79, [%r505+1296];
	and.b32  	%r518, %r2, 31;
	and.b32  	%r519, %r2, 992;
	mul.lo.s32 	%r520, %r519, 3;
	or.b32  	%r521, %r520, %r518;
	cvt.u64.u32 	%rd1081, %r521;
	add.s64 	%rd1082, %rd5, %rd1081;
	mad.lo.s64 	%rd1083, %rd1082, 20, %rd1;
	st.global.u32 	[%rd1083], %r506;
	st.global.u32 	[%rd1083+4], %r507;
	st.global.u32 	[%rd1083+8], %r508;
	st.global.u32 	[%rd1083+12], %r509;
	st.global.f32 	[%rd1083+16], %f77;
	st.global.u32 	[%rd1083+640], %r510;
	st.global.u32 	[%rd1083+644], %r511;
	st.global.u32 	[%rd1083+648], %r512;
	st.global.u32 	[%rd1083+652], %r513;
	st.global.f32 	[%rd1083+656], %f78;
	st.global.u32 	[%rd1083+1280], %r514;
	st.global.u32 	[%rd1083+1284], %r515;
	st.global.u32 	[%rd1083+1288], %r516;
	st.global.u32 	[%rd1083+1292], %r517;
	st.global.f32 	[%rd1083+1296], %f79;
	bra.uni 	$L__BB12_101;
$L__BB12_40:
	// begin inline asm
	mov.u32 %r522, %laneid;
	// end inline asm
	shr.u32 	%r523, %r2, 5;
	mul.lo.s32 	%r524, %r523, 96;
	mad.lo.s32 	%r525, %r522, 3, %r524;
	mov.u32 	%r526, _ZZN3cub18CUB_300001_SM_10006detail10merge_sort26DeviceMergeSortMergeKernelINS2_10policy_hubIN6thrust24THRUST_300001_SM_1000_NS6detail15normal_iteratorINS6_10device_ptrI4CellEEEEE9Policy600ESC_PNS0_8NullTypeESC_SG_m24CompareByCoordsLowerOnlySA_SF_EEvbT2_T3_T4_PT6_PT7_T5_PSK_SK_NS1_7vsmem_tEE19static_temp_storage;
	mad.lo.s32 	%r527, %r525, 20, %r526;
	st.shared.u32 	[%r527], %r105;
	st.shared.u32 	[%r527+4], %r104;
	st.shared.u32 	[%r527+8], %r103;
	st.shared.u32 	[%r527+12], %r102;
	st.shared.f32 	[%r527+16], %f22;
	st.shared.u32 	[%r527+20], %r127;
	st.shared.u32 	[%r527+24], %r126;
	st.shared.u32 	[%r527+28], %r125;
	st.shared.u32 	[%r527+32], %r124;
	st.shared.f32 	[%r527+36], %f27;
	st.shared.u32 	[%r527+40], %r149;
	st.shared.u32 	[%r527+44], %r148;
	st.shared.u32 	[%r527+48], %r147;
	st.shared.u32 	[%r527+52], %r146;
	st.shared.f32 	[%r527+56], %f32;
	bar.warp.sync 	-1;
	shl.b32 	%r528, %r522, 1;
	sub.s32 	%r529, %r525, %r528;
	mad.lo.s32 	%r530, %r529, 20, %r526;
	ld.shared.u32 	%r531, [%r530];
	ld.shared.u32 	%r532, [%r530+4];
	ld.shared.u32 	%r533, [%r530+8];
	ld.shared.u32 	%r534, [%r530+12];
	ld.shared.f32 	%f80, [%r530+16];
	ld.shared.u32 	%r535, [%r530+640];
	ld.shared.u32 	%r536, [%r530+644];
	ld.shared.u32 	%r537, [%r530+648];
	ld.shared.u32 	%r538, [%r530+652];
	ld.shared.f32 	%f81, [%r530+656];
	ld.shared.u32 	%r539, [%r530+1280];
	ld.shared.u32 	%r540, [%r530+1284];
	ld.shared.u32 	%r541, [%r530+1288];
	ld.shared.u32 	%r542, [%r530+1292];
	ld.shared.f32 	%f82, [%r530+1296];
	and.b32  	%r543, %r2, 31;
	and.b32  	%r544, %r2, 992;
	mul.lo.s32 	%r545, %r544, 3;
	cvt.u64.u32 	%rd1084, %r545;
	cvt.u64.u32 	%rd1085, %r543;
	add.s64 	%rd1086, %rd5, %rd1085;
	add.s64 	%rd1087, %rd1086, %rd1084;
	mad.lo.s64 	%rd1088, %rd1087, 20, %rd3;
	st.global.u32 	[%rd1088], %r531;
	st.global.u32 	[%rd1088+4], %r532;
	st.global.u32 	[%rd1088+8], %r533;
	st.global.u32 	[%rd1088+12], %r534;
	st.global.f32 	[%rd1088+16], %f80;
	st.global.u32 	[%rd1088+640], %r535;
	st.global.u32 	[%rd1088+644], %r536;
	st.global.u32 	[%rd1088+648], %r537;
	st.global.u32 	[%rd1088+652], %r538;
	st.global.f32 	[%rd1088+656], %f81;
	st.global.u32 	[%rd1088+1280], %r539;
	st.global.u32 	[%rd1088+1284], %r540;
	st.global.u32 	[%rd1088+1288], %r541;
	st.global.u32 	[%rd1088+1292], %r542;
	st.global.f32 	[%rd1088+1296], %f82;
	bra.uni 	$L__BB12_101;
$L__BB12_41:
	shl.b64 	%rd29, %rd4, 3;
	add.s64 	%rd30, %rd2, %rd29;
	ld.global.u64 	%rd14, [%rd30];
	ld.global.u64 	%rd31, [%rd30+8];
	shr.u64 	%rd32, %rd25, 1;
	neg.s64 	%rd33, %rd25;
	and.b64  	%rd34, %rd33, %rd4;
	mul.lo.s64 	%rd15, %rd34, 768;
	mul.lo.s64 	%rd16, %rd32, 768;
	sub.s64 	%rd35, %rd4, %rd34;
	mul.lo.s64 	%rd36, %rd35, 768;
	sub.s64 	%rd37, %rd14, %rd15;
	sub.s64 	%rd38, %rd31, %rd15;
	sub.s64 	%rd39, %rd24, %rd15;
	max.u64 	%rd40, %rd39, %rd16;
	sub.s64 	%rd41, %rd40, %rd16;
	sub.s64 	%rd42, %rd36, %rd37;
	min.u64 	%rd17, %rd42, %rd41;
	max.u64 	%rd43, %rd36, -769;
	not.b64 	%rd44, %rd43;
	add.s64 	%rd45, %rd36, %rd44;
	sub.s64 	%rd46, %rd45, %rd38;
	or.b64  	%rd47, %rd33, %rd4;
	setp.eq.s64 	%p14, %rd47, -1;
	min.u64 	%rd48, %rd16, %rd39;
	selp.b64 	%rd49, %rd48, %rd38, %p14;
	selp.b64 	%rd50, %rd16, %rd46, %p14;
	min.u64 	%rd51, %rd50, %rd41;
	cvt.u32.u64 	%r337, %rd37;
	cvt.u32.u64 	%r338, %rd49;
	sub.s32 	%r150, %r338, %r337;
	cvt.u32.u64 	%r339, %rd51;
	cvt.u32.u64 	%r340, %rd17;
	sub.s32 	%r151, %r339, %r340;
	// begin inline asm
	griddepcontrol.wait;
	// end inline asm
	setp.eq.s16 	%p15, %rs1, 0;
	@%p15 bra 	$L__BB12_54;
	add.s64 	%rd52, %rd15, %rd16;
	add.s64 	%rd53, %rd52, %rd17;
	add.s32 	%r152, %r151, %r150;
	setp.ge.s32 	%p16, %r2, %r152;
	cvt.u64.u32 	%rd54, %r2;
	add.s64 	%rd55, %rd14, %rd54;
	mad.lo.s64 	%rd18, %rd55, 20, %rd3;
	sub.s32 	%r342, %r2, %r150;
	cvt.s64.s32 	%rd56, %r342;
	add.s64 	%rd57, %rd53, %rd56;
	mad.lo.s64 	%rd19, %rd57, 20, %rd3;
	@%p16 bra 	$L__BB12_46;
	setp.ge.s32 	%p17, %r2, %r150;
	@%p17 bra 	$L__BB12_45;
	ld.global.u32 	%r620, [%rd18];
	ld.global.u32 	%r619, [%rd18+4];
	ld.global.u32 	%r618, [%rd18+8];
	ld.global.u32 	%r617, [%rd18+12];
	ld.global.f32 	%f100, [%rd18+16];
	bra.uni 	$L__BB12_46;
$L__BB12_45:
	ld.global.u32 	%r620, [%rd19];
	ld.global.u32 	%r619, [%rd19+4];
	ld.global.u32 	%r618, [%rd19+8];
	ld.global.u32 	%r617, [%rd19+12];
	ld.global.f32 	%f100, [%rd19+16];
$L__BB12_46:
	add.s32 	%r165, %r2, 256;
	setp.ge.s32 	%p18, %r165, %r152;
	@%p18 bra 	$L__BB12_50;
	setp.lt.s32 	%p19, %r165, %r150;
	@%p19 bra 	$L__BB12_49;
	ld.global.u32 	%r616, [%rd19+5120];
	ld.global.u32 	%r615, [%rd19+5124];
	ld.global.u32 	%r614, [%rd19+5128];
	ld.global.u32 	%r613, [%rd19+5132];
	ld.global.f32 	%f99, [%rd19+5136];
	bra.uni 	$L__BB12_50;
$L__BB12_49:
	ld.global.u32 	%r616, [%rd18+5120];
	ld.global.u32 	%r615, [%rd18+5124];
	ld.global.u32 	%r614, [%rd18+5128];
	ld.global.u32 	%r613, [%rd18+5132];
	ld.global.f32 	%f99, [%rd18+5136];
$L__BB12_50:
	add.s32 	%r178, %r2, 512;
	setp.ge.s32 	%p20, %r178, %r152;
	@%p20 bra 	$L__BB12_66;
	setp.lt.s32 	%p21, %r178, %r150;
	@%p21 bra 	$L__BB12_53;
	ld.global.u32 	%r612, [%rd19+10240];
	ld.global.u32 	%r611, [%rd19+10244];
	ld.global.u32 	%r610, [%rd19+10248];
	ld.global.u32 	%r609, [%rd19+10252];
	ld.global.f32 	%f98, [%rd19+10256];
	bra.uni 	$L__BB12_66;
$L__BB12_53:
	ld.global.u32 	%r612, [%rd18+10240];
	ld.global.u32 	%r611, [%rd18+10244];
	ld.global.u32 	%r610, [%rd18+10248];
	ld.global.u32 	%r609, [%rd18+10252];
	ld.global.f32 	%f98, [%rd18+10256];
	bra.uni 	$L__BB12_66;
$L__BB12_54:
	add.s64 	%rd58, %rd15, %rd16;
	add.s64 	%rd59, %rd58, %rd17;
	add.s32 	%r187, %r151, %r150;
	setp.ge.s32 	%p22, %r2, %r187;
	cvt.u64.u32 	%rd60, %r2;
	add.s64 	%rd61, %rd14, %rd60;
	mad.lo.s64 	%rd20, %rd61, 20, %rd1;
	sub.s32 	%r346, %r2, %r150;
	cvt.s64.s32 	%rd62, %r346;
	add.s64 	%rd63, %rd59, %rd62;
	mad.lo.s64 	%rd21, %rd63, 20, %rd1;
	@%p22 bra 	$L__BB12_58;
	setp.ge.s32 	%p23, %r2, %r150;
	@%p23 bra 	$L__BB12_57;
	ld.global.u32 	%r620, [%rd20];
	ld.global.u32 	%r619, [%rd20+4];
	ld.global.u32 	%r618, [%rd20+8];
	ld.global.u32 	%r617, [%rd20+12];
	ld.global.f32 	%f100, [%rd20+16];
	bra.uni 	$L__BB12_58;
$L__BB12_57:
	ld.global.u32 	%r620, [%rd21];
	ld.global.u32 	%r619, [%rd21+4];
	ld.global.u32 	%r618, [%rd21+8];
	ld.global.u32 	%r617, [%rd21+12];
	ld.global.f32 	%f100, [%rd21+16];
$L__BB12_58:
	add.s32 	%r200, %r2, 256;
	setp.ge.s32 	%p24, %r200, %r187;
	@%p24 bra 	$L__BB12_62;
	setp.lt.s32 	%p25, %r200, %r150;
	@%p25 bra 	$L__BB12_61;
	ld.global.u32 	%r616, [%rd21+5120];
	ld.global.u32 	%r615, [%rd21+5124];
	ld.global.u32 	%r614, [%rd21+5128];
	ld.global.u32 	%r613, [%rd21+5132];
	ld.global.f32 	%f99, [%rd21+5136];
	bra.uni 	$L__BB12_62;
$L__BB12_61:
	ld.global.u32 	%r616, [%rd20+5120];
	ld.global.u32 	%r615, [%rd20+5124];
	ld.global.u32 	%r614, [%rd20+5128];
	ld.global.u32 	%r613, [%rd20+5132];
	ld.global.f32 	%f99, [%rd20+5136];
$L__BB12_62:
	add.s32 	%r213, %r2, 512;
	setp.ge.s32 	%p26, %r213, %r187;
	@%p26 bra 	$L__BB12_66;
	setp.lt.s32 	%p27, %r213, %r150;
	@%p27 bra 	$L__BB12_65;
	ld.global.u32 	%r612, [%rd21+10240];
	ld.global.u32 	%r611, [%rd21+10244];
	ld.global.u32 	%r610, [%rd21+10248];
	ld.global.u32 	%r609, [%rd21+10252];
	ld.global.f32 	%f98, [%rd21+10256];
	bra.uni 	$L__BB12_66;
$L__BB12_65:
	ld.global.u32 	%r612, [%rd20+10240];
	ld.global.u32 	%r611, [%rd20+10244];
	ld.global.u32 	%r610, [%rd20+10248];
	ld.global.u32 	%r609, [%rd20+10252];
	ld.global.f32 	%f98, [%rd20+10256];
$L__BB12_66:
	mov.u32 	%r349, _ZZN3cub18CUB_300001_SM_10006detail10merge_sort26DeviceMergeSortMergeKernelINS2_10policy_hubIN6thrust24THRUST_300001_SM_1000_NS6detail15normal_iteratorINS6_10device_ptrI4CellEEEEE9Policy600ESC_PNS0_8NullTypeESC_SG_m24CompareByCoordsLowerOnlySA_SF_EEvbT2_T3_T4_PT6_PT7_T5_PSK_SK_NS1_7vsmem_tEE19static_temp_storage;
	mad.lo.s32 	%r350, %r2, 20, %r349;
	st.shared.u32 	[%r350], %r620;
	st.shared.u32 	[%r350+4], %r619;
	st.shared.u32 	[%r350+8], %r618;
	st.shared.u32 	[%r350+12], %r617;
	st.shared.f32 	[%r350+16], %f100;
	st.shared.u32 	[%r350+5120], %r616;
	st.shared.u32 	[%r350+5124], %r615;
	st.shared.u32 	[%r350+5128], %r614;
	st.shared.u32 	[%r350+5132], %r613;
	st.shared.f32 	[%r350+5136], %f99;
	st.shared.u32 	[%r350+10240], %r612;
	st.shared.u32 	[%r350+10244], %r611;
	st.shared.u32 	[%r350+10248], %r610;
	st.shared.u32 	[%r350+10252], %r609;
	st.shared.f32 	[%r350+10256], %f98;
	bar.sync 	0;
	// begin inline asm
	griddepcontrol.launch_dependents;
	// end inline asm
	add.s32 	%r234, %r151, %r150;
	mul.lo.s32 	%r351, %r2, 3;
	min.s32 	%r235, %r351, %r234;
	setp.lt.s32 	%p28, %r235, %r151;
	sub.s32 	%r352, %r235, %r151;
	selp.b32 	%r623, 0, %r352, %p28;
	min.s32 	%r621, %r235, %r150;
	setp.ge.s32 	%p29, %r623, %r621;
	@%p29 bra 	$L__BB12_69;
	add.s32 	%r238, %r235, %r150;
$L__BB12_68:
	sub.s32 	%r353, %r621, %r623;
	shr.u32 	%r354, %r353, 31;
	add.s32 	%r355, %r353, %r354;
	shr.s32 	%r356, %r355, 1;
	add.s32 	%r357, %r356, %r623;
	mad.lo.s32 	%r359, %r357, 20, %r349;
	ld.shared.u32 	%r360, [%r359];
	ld.shared.u32 	%r361, [%r359+4];
	ld.shared.u32 	%r362, [%r359+8];
	not.b32 	%r363, %r357;
	add.s32 	%r364, %r238, %r363;
	mad.lo.s32 	%r365, %r364, 20, %r349;
	ld.shared.u32 	%r366, [%r365];
	ld.shared.u32 	%r367, [%r365+4];
	ld.shared.u32 	%r368, [%r365+8];
	sub.s32 	%r369, %r366, %r331;
	sub.s32 	%r370, %r367, %r332;
	sub.s32 	%r371, %r368, %r333;
	cvt.u64.u32 	%rd64, %r371;
	shl.b64 	%rd65, %rd64, 32;
	or.b64  	%rd66, %rd65, %rd64;
	and.b64  	%rd67, %rd66, 8725724278095871;
	mul.wide.u32 	%rd68, %r371, 65536;
	and.b64  	%rd69, %rd68, 4294901760;
	or.b64  	%rd70, %rd69, %rd67;
	and.b64  	%rd71, %rd70, 8725728556220671;
	shl.b64 	%rd72, %rd70, 8;
	and.b64  	%rd73, %rd72, 2233786510392491776;
	or.b64  	%rd74, %rd73, %rd71;
	and.b64  	%rd75, %rd74, 1157144660301377551;
	shl.b64 	%rd76, %rd74, 4;
	and.b64  	%rd77, %rd76, 67570491112489200;
	or.b64  	%rd78, %rd77, %rd75;
	shl.b64 	%rd79, %rd78, 4;
	and.b64  	%rd80, %rd79, 585610922974906400;
	shl.b64 	%rd81, %rd78, 2;
	and.b64  	%rd82, %rd81, 4684887383799251204;
	or.b64  	%rd83, %rd80, %rd82;
	cvt.u64.u32 	%rd84, %r370;
	shl.b64 	%rd85, %rd84, 32;
	or.b64  	%rd86, %rd85, %rd84;
	and.b64  	%rd87, %rd86, 8725724278095871;
	mul.wide.u32 	%rd88, %r370, 65536;
	and.b64  	%rd89, %rd88, 4294901760;
	or.b64  	%rd90, %rd89, %rd87;
	and.b64  	%rd91, %rd90, 8725728556220671;
	shl.b64 	%rd92, %rd90, 8;
	and.b64  	%rd93, %rd92, 2233786510392491776;
	or.b64  	%rd94, %rd93, %rd91;
	and.b64  	%rd95, %rd94, 1157144660301377551;
	shl.b64 	%rd96, %rd94, 4;
	and.b64  	%rd97, %rd96, 67570491112489200;
	or.b64  	%rd98, %rd97, %rd95;
	shl.b64 	%rd99, %rd98, 3;
	and.b64  	%rd100, %rd99, 292805461487453200;
	shl.b64 	%rd101, %rd98, 1;
	and.b64  	%rd102, %rd101, 2342443691899625602;
	or.b64  	%rd103, %rd100, %rd102;
	cvt.u64.u32 	%rd104, %r369;
	shl.b64 	%rd105, %rd104, 32;
	or.b64  	%rd106, %rd105, %rd104;
	and.b64  	%rd107, %rd106, 8725724278095871;
	mul.wide.u32 	%rd108, %r369, 65536;
	and.b64  	%rd109, %rd108, 4294901760;
	or.b64  	%rd110, %rd109, %rd107;
	and.b64  	%rd111, %rd110, 8725728556220671;
	shl.b64 	%rd112, %rd110, 8;
	and.b64  	%rd113, %rd112, 2233786510392491776;
	or.b64  	%rd114, %rd113, %rd111;
	and.b64  	%rd115, %rd114, 1157144660301377551;
	shl.b64 	%rd116, %rd114, 4;
	and.b64  	%rd117, %rd116, 67570491112489200;
	or.b64  	%rd118, %rd117, %rd115;
	and.b64  	%rd119, %rd118, 1171221845949812801;
	shl.b64 	%rd120, %rd118, 2;
	and.b64  	%rd121, %rd120, 146402730743726600;
	or.b64  	%rd122, %rd121, %rd119;
	or.b64  	%rd123, %rd103, %rd122;
	or.b64  	%rd124, %rd123, %rd83;
	sub.s32 	%r372, %r360, %r331;
	sub.s32 	%r373, %r361, %r332;
	sub.s32 	%r374, %r362, %r333;
	cvt.u64.u32 	%rd125, %r374;
	shl.b64 	%rd126, %rd125, 32;
	or.b64  	%rd127, %rd126, %rd125;
	and.b64  	%rd128, %rd127, 8725724278095871;
	mul.wide.u32 	%rd129, %r374, 65536;
	and.b64  	%rd130, %rd129, 4294901760;
	or.b64  	%rd131, %rd130, %rd128;
	and.b64  	%rd132, %rd131, 8725728556220671;
	shl.b64 	%rd133, %rd131, 8;
	and.b64  	%rd134, %rd133, 2233786510392491776;
	or.b64  	%rd135, %rd134, %rd132;
	and.b64  	%rd136, %rd135, 1157144660301377551;
	shl.b64 	%rd137, %rd135, 4;
	and.b64  	%rd138, %rd137, 67570491112489200;
	or.b64  	%rd139, %rd138, %rd136;
	shl.b64 	%rd140, %rd139, 4;
	and.b64  	%rd141, %rd140, 585610922974906400;
	shl.b64 	%rd142, %rd139, 2;
	and.b64  	%rd143, %rd142, 4684887383799251204;
	or.b64  	%rd144, %rd141, %rd143;
	cvt.u64.u32 	%rd145, %r373;
	shl.b64 	%rd146, %rd145, 32;
	or.b64  	%rd147, %rd146, %rd145;
	and.b64  	%rd148, %rd147, 8725724278095871;
	mul.wide.u32 	%rd149, %r373, 65536;
	and.b64  	%rd150, %rd149, 4294901760;
	or.b64  	%rd151, %rd150, %rd148;
	and.b64  	%rd152, %rd151, 8725728556220671;
	shl.b64 	%rd153, %rd151, 8;
	and.b64  	%rd154, %rd153, 2233786510392491776;
	or.b64  	%rd155, %rd154, %rd152;
	and.b64  	%rd156, %rd155, 1157144660301377551;
	shl.b64 	%rd157, %rd155, 4;
	and.b64  	%rd158, %rd157, 67570491112489200;
	or.b64  	%rd159, %rd158, %rd156;
	shl.b64 	%rd160, %rd159, 3;
	and.b64  	%rd161, %rd160, 292805461487453200;
	shl.b64 	%rd162, %rd159, 1;
	and.b64  	%rd163, %rd162, 2342443691899625602;
	or.b64  	%rd164, %rd161, %rd163;
	cvt.u64.u32 	%rd165, %r372;
	shl.b64 	%rd166, %rd165, 32;
	or.b64  	%rd167, %rd166, %rd165;
	and.b64  	%rd168, %rd167, 8725724278095871;
	mul.wide.u32 	%rd169, %r372, 65536;
	and.b64  	%rd170, %rd169, 4294901760;
	or.b64  	%rd171, %rd170, %rd168;
	and.b64  	%rd172, %rd171, 8725728556220671;
	shl.b64 	%rd173, %rd171, 8;
	and.b64  	%rd174, %rd173, 2233786510392491776;
	or.b64  	%rd175, %rd174, %rd172;
	and.b64  	%rd176, %rd175, 1157144660301377551;
	shl.b64 	%rd177, %rd175, 4;
	and.b64  	%rd178, %rd177, 67570491112489200;
	or.b64  	%rd179, %rd178, %rd176;
	and.b64  	%rd180, %rd179, 1171221845949812801;
	shl.b64 	%rd181, %rd179, 2;
	and.b64  	%rd182, %rd181, 146402730743726600;
	or.b64  	%rd183, %rd182, %rd180;
	or.b64  	%rd184, %rd164, %rd183;
	or.b64  	%rd185, %rd184, %rd144;
	setp.lt.u64 	%p30, %rd124, %rd185;
	add.s32 	%r375, %r357, 1;
	selp.b32 	%r623, %r623, %r375, %p30;
	selp.b32 	%r621, %r357, %r621, %p30;
	setp.lt.s32 	%p31, %r623, %r621;
	@%p31 bra 	$L__BB12_68;
$L__BB12_69:
	sub.s32 	%r376, %r235, %r623;
	add.s32 	%r244, %r376, %r150;
	mad.lo.s32 	%r245, %r244, 20, %r349;
	ld.shared.f32 	%f101, [%r245+16];
	ld.shared.u32 	%r627, [%r245+12];
	ld.shared.u32 	%r626, [%r245+8];
	ld.shared.u32 	%r625, [%r245+4];
	ld.shared.u32 	%r624, [%r245];
	mad.lo.s32 	%r250, %r623, 20, %r349;
	ld.shared.f32 	%f102, [%r250+16];
	ld.shared.u32 	%r631, [%r250+12];
	ld.shared.u32 	%r630, [%r250+8];
	ld.shared.u32 	%r629, [%r250+4];
	ld.shared.u32 	%r628, [%r250];
	setp.ge.s32 	%p33, %r244, %r234;
	mov.pred 	%p85, 0;
	@%p33 bra 	$L__BB12_72;
	setp.ge.s32 	%p35, %r623, %r150;
	mov.pred 	%p85, -1;
	@%p35 bra 	$L__BB12_72;
	sub.s32 	%r378, %r624, %r331;
	sub.s32 	%r379, %r625, %r332;
	sub.s32 	%r380, %r626, %r333;
	cvt.u64.u32 	%rd186, %r380;
	shl.b64 	%rd187, %rd186, 32;
	or.b64  	%rd188, %rd187, %rd186;
	and.b64  	%rd189, %rd188, 8725724278095871;
	mul.wide.u32 	%rd190, %r380, 65536;
	and.b64  	%rd191, %rd190, 4294901760;
	or.b64  	%rd192, %rd191, %rd189;
	and.b64  	%rd193, %rd192, 8725728556220671;
	shl.b64 	%rd194, %rd192, 8;
	and.b64  	%rd195, %rd194, 2233786510392491776;
	or.b64  	%rd196, %rd195, %rd193;
	and.b64  	%rd197, %rd196, 1157144660301377551;
	shl.b64 	%rd198, %rd196, 4;
	and.b64  	%rd199, %rd198, 67570491112489200;
	or.b64  	%rd200, %rd199, %rd197;
	shl.b64 	%rd201, %rd200, 4;
	and.b64  	%rd202, %rd201, 585610922974906400;
	shl.b64 	%rd203, %rd200, 2;
	and.b64  	%rd204, %rd203, 4684887383799251204;
	or.b64  	%rd205, %rd202, %rd204;
	cvt.u64.u32 	%rd206, %r379;
	shl.b64 	%rd207, %rd206, 32;
	or.b64  	%rd208, %rd207, %rd206;
	and.b64  	%rd209, %rd208, 8725724278095871;
	mul.wide.u32 	%rd210, %r379, 65536;
	and.b64  	%rd211, %rd210, 4294901760;
	or.b64  	%rd212, %rd211, %rd209;
	and.b64  	%rd213, %rd212, 8725728556220671;
	shl.b64 	%rd214, %rd212, 8;
	and.b64  	%rd215, %rd214, 2233786510392491776;
	or.b64  	%rd216, %rd215, %rd213;
	and.b64  	%rd217, %rd216, 1157144660301377551;
	shl.b64 	%rd218, %rd216, 4;
	and.b64  	%rd219, %rd218, 67570491112489200;
	or.b64  	%rd220, %rd219, %rd217;
	shl.b64 	%rd221, %rd220, 3;
	and.b64  	%rd222, %rd221, 292805461487453200;
	shl.b64 	%rd223, %rd220, 1;
	and.b64  	%rd224, %rd223, 2342443691899625602;
	or.b64  	%rd225, %rd222, %rd224;
	cvt.u64.u32 	%rd226, %r378;
	shl.b64 	%rd227, %rd226, 32;
	or.b64  	%rd228, %rd227, %rd226;
	and.b64  	%rd229, %rd228, 8725724278095871;
	mul.wide.u32 	%rd230, %r378, 65536;
	and.b64  	%rd231, %rd230, 4294901760;
	or.b64  	%rd232, %rd231, %rd229;
	and.b64  	%rd233, %rd232, 8725728556220671;
	shl.b64 	%rd234, %rd232, 8;
	and.b64  	%rd235, %rd234, 2233786510392491776;
	or.b64  	%rd236, %rd235, %rd233;
	and.b64  	%rd237, %rd236, 1157144660301377551;
	shl.b64 	%rd238, %rd236, 4;
	and.b64  	%rd239, %rd238, 67570491112489200;
	or.b64  	%rd240, %rd239, %rd237;
	and.b64  	%rd241, %rd240, 1171221845949812801;
	shl.b64 	%rd242, %rd240, 2;
	and.b64  	%rd243, %rd242, 146402730743726600;
	or.b64  	%rd244, %rd243, %rd241;
	or.b64  	%rd245, %rd225, %rd244;
	or.b64  	%rd246, %rd245, %rd205;
	sub.s32 	%r381, %r628, %r331;
	sub.s32 	%r382, %r629, %r332;
	sub.s32 	%r383, %r630, %r333;
	cvt.u64.u32 	%rd247, %r383;
	shl.b64 	%rd248, %rd247, 32;
	or.b64  	%rd249, %rd248, %rd247;
	and.b64  	%rd250, %rd249, 8725724278095871;
	mul.wide.u32 	%rd251, %r383, 65536;
	and.b64  	%rd252, %rd251, 4294901760;
	or.b64  	%rd253, %rd252, %rd250;
	and.b64  	%rd254, %rd253, 8725728556220671;
	shl.b64 	%rd255, %rd253, 8;
	and.b64  	%rd256, %rd255, 2233786510392491776;
	or.b64  	%rd257, %rd256, %rd254;
	and.b64  	%rd258, %rd257, 1157144660301377551;
	shl.b64 	%rd259, %rd257, 4;
	and.b64  	%rd260, %rd259, 67570491112489200;
	or.b64  	%rd261, %rd260, %rd258;
	shl.b64 	%rd262, %rd261, 4;
	and.b64  	%rd263, %rd262, 585610922974906400;
	shl.b64 	%rd264, %rd261, 2;
	and.b64  	%rd265, %rd264, 4684887383799251204;
	or.b64  	%rd266, %rd263, %rd265;
	cvt.u64.u32 	%rd267, %r382;
	shl.b64 	%rd268, %rd267, 32;
	or.b64  	%rd269, %rd268, %rd267;
	and.b64  	%rd270, %rd269, 8725724278095871;
	mul.wide.u32 	%rd271, %r382, 65536;
	and.b64  	%rd272, %rd271, 4294901760;
	or.b64  	%rd273, %rd272, %rd270;
	and.b64  	%rd274, %rd273, 8725728556220671;
	shl.b64 	%rd275, %rd273, 8;
	and.b64  	%rd276, %rd275, 2233786510392491776;
	or.b64  	%rd277, %rd276, %rd274;
	and.b64  	%rd278, %rd277, 1157144660301377551;
	shl.b64 	%rd279, %rd277, 4;
	and.b64  	%rd280, %rd279, 67570491112489200;
	or.b64  	%rd281, %rd280, %rd278;
	shl.b64 	%rd282, %rd281, 3;
	and.b64  	%rd283, %rd282, 292805461487453200;
	shl.b64 	%rd284, %rd281, 1;
	and.b64  	%rd285, %rd284, 2342443691899625602;
	or.b64  	%rd286, %rd283, %rd285;
	cvt.u64.u32 	%rd287, %r381;
	shl.b64 	%rd288, %rd287, 32;
	or.b64  	%rd289, %rd288, %rd287;
	and.b64  	%rd290, %rd289, 8725724278095871;
	mul.wide.u32 	%rd291, %r381, 65536;
	and.b64  	%rd292, %rd291, 4294901760;
	or.b64  	%rd293, %rd292, %rd290;
	and.b64  	%rd294, %rd293, 8725728556220671;
	shl.b64 	%rd295, %rd293, 8;
	and.b64  	%rd296, %rd295, 2233786510392491776;
	or.b64  	%rd297, %rd296, %rd294;
	and.b64  	%rd298, %rd297, 1157144660301377551;
	shl.b64 	%rd299, %rd297, 4;
	and.b64  	%rd300, %rd299, 67570491112489200;
	or.b64  	%rd301, %rd300, %rd298;
	and.b64  	%rd302, %rd301, 1171221845949812801;
	shl.b64 	%rd303, %rd301, 2;
	and.b64  	%rd304, %rd303, 146402730743726600;
	or.b64  	%rd305, %rd304, %rd302;
	or.b64  	%rd306, %rd286, %rd305;
	or.b64  	%rd307, %rd306, %rd266;
	setp.lt.u64 	%p85, %rd246, %rd307;
$L__BB12_72:
	selp.f32 	%f54, %f101, %f102, %p85;
	selp.b32 	%r255, %r627, %r631, %p85;
	selp.b32 	%r256, %r626, %r630, %p85;
	selp.b32 	%r257, %r625, %r629, %p85;
	selp.b32 	%r258, %r624, %r628, %p85;
	selp.u32 	%r384, 1, 0, %p85;
	add.s32 	%r259, %r244, %r384;
	not.pred 	%p36, %p85;
	selp.u32 	%r385, 1, 0, %p36;
	add.s32 	%r260, %r623, %r385;
	@%p36 bra 	$L__BB12_74;
	ld.shared.u32 	%r624, [%r245+20];
	ld.shared.u32 	%r625, [%r245+24];
	ld.shared.u32 	%r626, [%r245+28];
	ld.shared.u32 	%r627, [%r245+32];
	ld.shared.f32 	%f101, [%r245+36];
	bra.uni 	$L__BB12_75;
$L__BB12_74:
	ld.shared.u32 	%r628, [%r250+20];
	ld.shared.u32 	%r629, [%r250+24];
	ld.shared.u32 	%r630, [%r250+28];
	ld.shared.u32 	%r631, [%r250+32];
	ld.shared.f32 	%f102, [%r250+36];
$L__BB12_75:
	setp.ge.s32 	%p38, %r259, %r234;
	mov.pred 	%p86, 0;
	@%p38 bra 	$L__BB12_78;
	setp.ge.s32 	%p40, %r260, %r150;
	mov.pred 	%p86, -1;
	@%p40 bra 	$L__BB12_78;
	sub.s32 	%r386, %r624, %r331;
	sub.s32 	%r387, %r625, %r332;
	sub.s32 	%r388, %r626, %r333;
	cvt.u64.u32 	%rd308, %r388;
	shl.b64 	%rd309, %rd308, 32;
	or.b64  	%rd310, %rd309, %rd308;
	and.b64  	%rd311, %rd310, 8725724278095871;
	mul.wide.u32 	%rd312, %r388, 65536;
	and.b64  	%rd313, %rd312, 4294901760;
	or.b64  	%rd314, %rd313, %rd311;
	and.b64  	%rd315, %rd314, 8725728556220671;
	shl.b64 	%rd316, %rd314, 8;
	and.b64  	%rd317, %rd316, 2233786510392491776;
	or.b64  	%rd318, %rd317, %rd315;
	and.b64  	%rd319, %rd318, 1157144660301377551;
	shl.b64 	%rd320, %rd318, 4;
	and.b64  	%rd321, %rd320, 67570491112489200;
	or.b64  	%rd322, %rd321, %rd319;
	shl.b64 	%rd323, %rd322, 4;
	and.b64  	%rd324, %rd323, 585610922974906400;
	shl.b64 	%rd325, %rd322, 2;
	and.b64  	%rd326, %rd325, 4684887383799251204;
	or.b64  	%rd327, %rd324, %rd326;
	cvt.u64.u32 	%rd328, %r387;
	shl.b64 	%rd329, %rd328, 32;
	or.b64  	%rd330, %rd329, %rd328;
	and.b64  	%rd331, %rd330, 8725724278095871;
	mul.wide.u32 	%rd332, %r387, 65536;
	and.b64  	%rd333, %rd332, 4294901760;
	or.b64  	%rd334, %rd333, %rd331;
	and.b64  	%rd335, %rd334, 8725728556220671;
	shl.b64 	%rd336, %rd334, 8;
	and.b64  	%rd337, %rd336, 2233786510392491776;
	or.b64  	%rd338, %rd337, %rd335;
	and.b64  	%rd339, %rd338, 1157144660301377551;
	shl.b64 	%rd340, %rd338, 4;
	and.b64  	%rd341, %rd340, 67570491112489200;
	or.b64  	%rd342, %rd341, %rd339;
	shl.b64 	%rd343, %rd342, 3;
	and.b64  	%rd344, %rd343, 292805461487453200;
	shl.b64 	%rd345, %rd342, 1;
	and.b64  	%rd346, %rd345, 2342443691899625602;
	or.b64  	%rd347, %rd344, %rd346;
	cvt.u64.u32 	%rd348, %r386;
	shl.b64 	%rd349, %rd348, 32;
	or.b64  	%rd350, %rd349, %rd348;
	and.b64  	%rd351, %rd350, 8725724278095871;
	mul.wide.u32 	%rd352, %r386, 65536;
	and.b64  	%rd353, %rd352, 4294901760;
	or.b64  	%rd354, %rd353, %rd351;
	and.b64  	%rd355, %rd354, 8725728556220671;
	shl.b64 	%rd356, %rd354, 8;
	and.b64  	%rd357, %rd356, 2233786510392491776;
	or.b64  	%rd358, %rd357, %rd355;
	and.b64  	%rd359, %rd358, 1157144660301377551;
	shl.b64 	%rd360, %rd358, 4;
	and.b64  	%rd361, %rd360, 67570491112489200;
	or.b64  	%rd362, %rd361, %rd359;
	and.b64  	%rd363, %rd362, 1171221845949812801;
	shl.b64 	%rd364, %rd362, 2;
	and.b64  	%rd365, %rd364, 146402730743726600;
	or.b64  	%rd366, %rd365, %rd363;
	or.b64  	%rd367, %rd347, %rd366;
	or.b64  	%rd368, %rd367, %rd327;
	sub.s32 	%r389, %r628, %r331;
	sub.s32 	%r390, %r629, %r332;
	sub.s32 	%r391, %r630, %r333;
	cvt.u64.u32 	%rd369, %r391;
	shl.b64 	%rd370, %rd369, 32;
	or.b64  	%rd371, %rd370, %rd369;
	and.b64  	%rd372, %rd371, 8725724278095871;
	mul.wide.u32 	%rd373, %r391, 65536;
	and.b64  	%rd374, %rd373, 4294901760;
	or.b64  	%rd375, %rd374, %rd372;
	and.b64  	%rd376, %rd375, 8725728556220671;
	shl.b64 	%rd377, %rd375, 8;
	and.b64  	%rd378, %rd377, 2233786510392491776;
	or.b64  	%rd379, %rd378, %rd376;
	and.b64  	%rd380, %rd379, 1157144660301377551;
	shl.b64 	%rd381, %rd379, 4;
	and.b64  	%rd382, %rd381, 67570491112489200;
	or.b64  	%rd383, %rd382, %rd380;
	shl.b64 	%rd384, %rd383, 4;
	and.b64  	%rd385, %rd384, 585610922974906400;
	shl.b64 	%rd386, %rd383, 2;
	and.b64  	%rd387, %rd386, 4684887383799251204;
	or.b64  	%rd388, %rd385, %rd387;
	cvt.u64.u32 	%rd389, %r390;
	shl.b64 	%rd390, %rd389, 32;
	or.b64  	%rd391, %rd390, %rd389;
	and.b64  	%rd392, %rd391, 8725724278095871;
	mul.wide.u32 	%rd393, %r390, 65536;
	and.b64  	%rd394, %rd393, 4294901760;
	or.b64  	%rd395, %rd394, %rd392;
	and.b64  	%rd396, %rd395, 8725728556220671;
	shl.b64 	%rd397, %rd395, 8;
	and.b64  	%rd398, %rd397, 2233786510392491776;
	or.b64  	%rd399, %rd398, %rd396;
	and.b64  	%rd400, %rd399, 1157144660301377551;
	shl.b64 	%rd401, %rd399, 4;
	and.b64  	%rd402, %rd401, 67570491112489200;
	or.b64  	%rd403, %rd402, %rd400;
	shl.b64 	%rd404, %rd403, 3;
	and.b64  	%rd405, %rd404, 292805461487453200;
	shl.b64 	%rd406, %rd403, 1;
	and.b64  	%rd407, %rd406, 2342443691899625602;
	or.b64  	%rd408, %rd405, %rd407;
	cvt.u64.u32 	%rd409, %r389;
	shl.b64 	%rd410, %rd409, 32;
	or.b64  	%rd411, %rd410, %rd409;
	and.b64  	%rd412, %rd411, 8725724278095871;
	mul.wide.u32 	%rd413, %r389, 65536;
	and.b64  	%rd414, %rd413, 4294901760;
	or.b64  	%rd415, %rd414, %rd412;
	and.b64  	%rd416, %rd415, 8725728556220671;
	shl.b64 	%rd417, %rd415, 8;
	and.b64  	%rd418, %rd417, 2233786510392491776;
	or.b64  	%rd419, %rd418, %rd416;
	and.b64  	%rd420, %rd419, 1157144660301377551;
	shl.b64 	%rd421, %rd419, 4;
	and.b64  	%rd422, %rd421, 67570491112489200;
	or.b64  	%rd423, %rd422, %rd420;
	and.b64  	%rd424, %rd423, 1171221845949812801;
	shl.b64 	%rd425, %rd423, 2;
	and.b64  	%rd426, %rd425, 146402730743726600;
	or.b64  	%rd427, %rd426, %rd424;
	or.b64  	%rd428, %rd408, %rd427;
	or.b64  	%rd429, %rd428, %rd388;
	setp.lt.u64 	%p86, %rd368, %rd429;
$L__BB12_78:
	selp.f32 	%f59, %f101, %f102, %p86;
	selp.b32 	%r277, %r627, %r631, %p86;
	selp.b32 	%r278, %r626, %r630, %p86;
	selp.b32 	%r279, %r625, %r629, %p86;
	selp.b32 	%r280, %r624, %r628, %p86;
	selp.u32 	%r392, 1, 0, %p86;
	add.s32 	%r281, %r259, %r392;
	not.pred 	%p41, %p86;
	selp.u32 	%r393, 1, 0, %p41;
	add.s32 	%r282, %r260, %r393;
	@%p86 bra 	$L__BB12_80;
	mov.u32 	%r394, _ZZN3cub18CUB_300001_SM_10006detail10merge_sort26DeviceMergeSortMergeKernelINS2_10policy_hubIN6thrust24THRUST_300001_SM_1000_NS6detail15normal_iteratorINS6_10device_ptrI4CellEEEEE9Policy600ESC_PNS0_8NullTypeESC_SG_m24CompareByCoordsLowerOnlySA_SF_EEvbT2_T3_T4_PT6_PT7_T5_PSK_SK_NS1_7vsmem_tEE19static_temp_storage;
	mad.lo.s32 	%r395, %r282, 20, %r394;
	ld.shared.u32 	%r628, [%r395];
	ld.shared.u32 	%r629, [%r395+4];
	ld.shared.u32 	%r630, [%r395+8];
	ld.shared.u32 	%r631, [%r395+12];
	ld.shared.f32 	%f102, [%r395+16];
	bra.uni 	$L__BB12_81;
$L__BB12_80:
	mov.u32 	%r396, _ZZN3cub18CUB_300001_SM_10006detail10merge_sort26DeviceMergeSortMergeKernelINS2_10policy_hubIN6thrust24THRUST_300001_SM_1000_NS6detail15normal_iteratorINS6_10device_ptrI4CellEEEEE9Policy600ESC_PNS0_8NullTypeESC_SG_m24CompareByCoordsLowerOnlySA_SF_EEvbT2_T3_T4_PT6_PT7_T5_PSK_SK_NS1_7vsmem_tEE19static_temp_storage;
	mad.lo.s32 	%r397, %r281, 20, %r396;
	ld.shared.u32 	%r624, [%r397];
	ld.shared.u32 	%r625, [%r397+4];
	ld.shared.u32 	%r626, [%r397+8];
	ld.shared.u32 	%r627, [%r397+12];
	ld.shared.f32 	%f101, [%r397+16];
$L__BB12_81:
	setp.ge.s32 	%p43, %r281, %r234;
	mov.pred 	%p87, 0;
	@%p43 bra 	$L__BB12_84;
	setp.ge.s32 	%p45, %r282, %r150;
	mov.pred 	%p87, -1;
	@%p45 bra 	$L__BB12_84;
	sub.s32 	%r398, %r624, %r331;
	sub.s32 	%r399, %r625, %r332;
	sub.s32 	%r400, %r626, %r333;
	cvt.u64.u32 	%rd430, %r400;
	shl.b64 	%rd431, %rd430, 32;
	or.b64  	%rd432, %rd431, %rd430;
	and.b64  	%rd433, %rd432, 8725724278095871;
	mul.wide.u32 	%rd434, %r400, 65536;
	and.b64  	%rd435, %rd434, 4294901760;
	or.b64  	%rd436, %rd435, %rd433;
	and.b64  	%rd437, %rd436, 8725728556220671;
	shl.b64 	%rd438, %rd436, 8;
	and.b64  	%rd439, %rd438, 2233786510392491776;
	or.b64  	%rd440, %rd439, %rd437;
	and.b64  	%rd441, %rd440, 1157144660301377551;
	shl.b64 	%rd442, %rd440, 4;
	and.b64  	%rd443, %rd442, 67570491112489200;
	or.b64  	%rd444, %rd443, %rd441;
	shl.b64 	%rd445, %rd444, 4;
	and.b64  	%rd446, %rd445, 585610922974906400;
	shl.b64 	%rd447, %rd444, 2;
	and.b64  	%rd448, %rd447, 4684887383799251204;
	or.b64  	%rd449, %rd446, %rd448;
	cvt.u64.u32 	%rd450, %r399;
	shl.b64 	%rd451, %rd450, 32;
	or.b64  	%rd452, %rd451, %rd450;
	and.b64  	%rd453, %rd452, 8725724278095871;
	mul.wide.u32 	%rd454, %r399, 65536;
	and.b64  	%rd455, %rd454, 4294901760;
	or.b64  	%rd456, %rd455, %rd453;
	and.b64  	%rd457, %rd456, 8725728556220671;
	shl.b64 	%rd458, %rd456, 8;
	and.b64  	%rd459, %rd458, 2233786510392491776;
	or.b64  	%rd460, %rd459, %rd457;
	and.b64  	%rd461, %rd460, 1157144660301377551;
	shl.b64 	%rd462, %rd460, 4;
	and.b64  	%rd463, %rd462, 67570491112489200;
	or.b64  	%rd464, %rd463, %rd461;
	shl.b64 	%rd465, %rd464, 3;
	and.b64  	%rd466, %rd465, 292805461487453200;
	shl.b64 	%rd467, %rd464, 1;
	and.b64  	%rd468, %rd467, 2342443691899625602;
	or.b64  	%rd469, %rd466, %rd468;
	cvt.u64.u32 	%rd470, %r398;
	shl.b64 	%rd471, %rd470, 32;
	or.b64  	%rd472, %rd471, %rd470;
	and.b64  	%rd473, %rd472, 8725724278095871;
	mul.wide.u32 	%rd474, %r398, 65536;
	and.b64  	%rd475, %rd474, 4294901760;
	or.b64  	%rd476, %rd475, %rd473;
	and.b64  	%rd477, %rd476, 8725728556220671;
	shl.b64 	%rd478, %rd476, 8;
	and.b64  	%rd479, %rd478, 2233786510392491776;
	or.b64  	%rd480, %rd479, %rd477;
	and.b64  	%rd481, %rd480, 1157144660301377551;
	shl.b64 	%rd482, %rd480, 4;
	and.b64  	%rd483, %rd482, 67570491112489200;
	or.b64  	%rd484, %rd483, %rd481;
	and.b64  	%rd485, %rd484, 1171221845949812801;
	shl.b64 	%rd486, %rd484, 2;
	and.b64  	%rd487, %rd486, 146402730743726600;
	or.b64  	%rd488, %rd487, %rd485;
	or.b64  	%rd489, %rd469, %rd488;
	or.b64  	%rd490, %rd489, %rd449;
	sub.s32 	%r401, %r628, %r331;
	sub.s32 	%r402, %r629, %r332;
	sub.s32 	%r403, %r630, %r333;
	cvt.u64.u32 	%rd491, %r403;
	shl.b64 	%rd492, %rd491, 32;
	or.b64  	%rd493, %rd492, %rd491;
	and.b64  	%rd494, %rd493, 8725724278095871;
	mul.wide.u32 	%rd495, %r403, 65536;
	and.b64  	%rd496, %rd495, 4294901760;
	or.b64  	%rd497, %rd496, %rd494;
	and.b64  	%rd498, %rd497, 8725728556220671;
	shl.b64 	%rd499, %rd497, 8;
	and.b64  	%rd500, %rd499, 2233786510392491776;
	or.b64  	%rd501, %rd500, %rd498;
	and.b64  	%rd502, %rd501, 1157144660301377551;
	shl.b64 	%rd503, %rd501, 4;
	and.b64  	%rd504, %rd503, 67570491112489200;
	or.b64  	%rd505, %rd504, %rd502;
	shl.b64 	%rd506, %rd505, 4;
	and.b64  	%rd507, %rd506, 585610922974906400;
	shl.b64 	%rd508, %rd505, 2;
	and.b64  	%rd509, %rd508, 4684887383799251204;
	or.b64  	%rd510, %rd507, %rd509;
	cvt.u64.u32 	%rd511, %r402;
	shl.b64 	%rd512, %rd511, 32;
	or.b64  	%rd513, %rd512, %rd511;
	and.b64  	%rd514, %rd513, 8725724278095871;
	mul.wide.u32 	%rd515, %r402, 65536;
	and.b64  	%rd516, %rd515, 4294901760;
	or.b64  	%rd517, %rd516, %rd514;
	and.b64  	%rd518, %rd517, 8725728556220671;
	shl.b64 	%rd519, %rd517, 8;
	and.b64  	%rd520, %rd519, 2233786510392491776;
	or.b64  	%rd521, %rd520, %rd518;
	and.b64  	%rd522, %rd521, 1157144660301377551;
	shl.b64 	%rd523, %rd521, 4;
	and.b64  	%rd524, %rd523, 67570491112489200;
	or.b64  	%rd525, %rd524, %rd522;
	shl.b64 	%rd526, %rd525, 3;
	and.b64  	%rd527, %rd526, 292805461487453200;
	shl.b64 	%rd528, %rd525, 1;
	and.b64  	%rd529, %rd528, 2342443691899625602;
	or.b64  	%rd530, %rd527, %rd529;
	cvt.u64.u32 	%rd531, %r401;
	shl.b64 	%rd532, %rd531, 32;
	or.b64  	%rd533, %rd532, %rd531;
	and.b64  	%rd534, %rd533, 8725724278095871;
	mul.wide.u32 	%rd535, %r401, 65536;
	and.b64  	%rd536, %rd535, 4294901760;
	or.b64  	%rd537, %rd536, %rd534;
	and.b64  	%rd538, %rd537, 8725728556220671;
	shl.b64 	%rd539, %rd537, 8;
	and.b64  	%rd540, %rd539, 2233786510392491776;
	or.b64  	%rd541, %rd540, %rd538;
	and.b64  	%rd542, %rd541, 1157144660301377551;
	shl.b64 	%rd543, %rd541, 4;
	and.b64  	%rd544, %rd543, 67570491112489200;
	or.b64  	%rd545, %rd544, %rd542;
	and.b64  	%rd546, %rd545, 1171221845949812801;
	shl.b64 	%rd547, %rd545, 2;
	and.b64  	%rd548, %rd547, 146402730743726600;
	or.b64  	%rd549, %rd548, %rd546;
	or.b64  	%rd550, %rd530, %rd549;
	or.b64  	%rd551, %rd550, %rd510;
	setp.lt.u64 	%p87, %rd490, %rd551;
$L__BB12_84:
	setp.eq.s16 	%p46, %rs1, 0;
	selp.f32 	%f64, %f101, %f102, %p87;
	selp.b32 	%r299, %r627, %r631, %p87;
	selp.b32 	%r300, %r626, %r630, %p87;
	selp.b32 	%r301, %r625, %r629, %p87;
	selp.b32 	%r302, %r624, %r628, %p87;
	bar.sync 	0;
	@%p46 bra 	$L__BB12_93;
	// begin inline asm
	mov.u32 %r404, %laneid;
	// end inline asm
	shr.u32 	%r405, %r2, 5;
	mul.lo.s32 	%r406, %r405, 96;
	mad.lo.s32 	%r407, %r404, 3, %r406;
	mov.u32 	%r408, _ZZN3cub18CUB_300001_SM_10006detail10merge_sort26DeviceMergeSortMergeKernelINS2_10policy_hubIN6thrust24THRUST_300001_SM_1000_NS6detail15normal_iteratorINS6_10device_ptrI4CellEEEEE9Policy600ESC_PNS0_8NullTypeESC_SG_m24CompareByCoordsLowerOnlySA_SF_EEvbT2_T3_T4_PT6_PT7_T5_PSK_SK_NS1_7vsmem_tEE19static_temp_storage;
	mad.lo.s32 	%r409, %r407, 20, %r408;
	st.shared.u32 	[%r409], %r258;
	st.shared.u32 	[%r409+4], %r257;
	st.shared.u32 	[%r409+8], %r256;
	st.shared.u32 	[%r409+12], %r255;
	st.shared.f32 	[%r409+16], %f54;
	st.shared.u32 	[%r409+20], %r280;
	st.shared.u32 	[%r409+24], %r279;
	st.shared.u32 	[%r409+28], %r278;
	st.shared.u32 	[%r409+32], %r277;
	st.shared.f32 	[%r409+36], %f59;
	st.shared.u32 	[%r409+40], %r302;
	st.shared.u32 	[%r409+44], %r301;
	st.shared.u32 	[%r409+48], %r300;
	st.shared.u32 	[%r409+52], %r299;
	st.shared.f32 	[%r409+56], %f64;
	bar.warp.sync 	-1;
	shl.b32 	%r410, %r404, 1;
	sub.s32 	%r411, %r407, %r410;
	mad.lo.s32 	%r412, %r411, 20, %r408;
	ld.shared.u32 	%r303, [%r412];
	ld.shared.u32 	%r304, [%r412+4];
	ld.shared.u32 	%r305, [%r412+8];
	ld.shared.u32 	%r306, [%r412+12];
	ld.shared.f32 	%f65, [%r412+16];
	ld.shared.u32 	%r307, [%r412+640];
	ld.shared.u32 	%r308, [%r412+644];
	ld.shared.u32 	%r309, [%r412+648];
	ld.shared.u32 	%r310, [%r412+652];
	ld.shared.f32 	%f66, [%r412+656];
	ld.shared.u32 	%r311, [%r412+1280];
	ld.shared.u32 	%r312, [%r412+1284];
	ld.shared.u32 	%r313, [%r412+1288];
	ld.shared.u32 	%r314, [%r412+1292];
	ld.shared.f32 	%f67, [%r412+1296];
	setp.ne.s32 	%p47, %r2, 0;
	@%p47 bra 	$L__BB12_87;
	st.volatile.shared.u32 	[_ZZN3cub18CUB_300001_SM_10006detail10merge_sort26DeviceMergeSortMergeKernelINS2_10policy_hubIN6thrust24THRUST_300001_SM_1000_NS6detail15normal_iteratorINS6_10device_ptrI4CellEEEEE9Policy600ESC_PNS0_8NullTypeESC_SG_m24CompareByCoordsLowerOnlySA_SF_EEvbT2_T3_T4_PT6_PT7_T5_PSK_SK_NS1_7vsmem_tEE19static_temp_storage+15360], %r234;
$L__BB12_87:
	bar.sync 	0;
	ld.volatile.shared.u32 	%r315, [_ZZN3cub18CUB_300001_SM_10006detail10merge_sort26DeviceMergeSortMergeKernelINS2_10policy_hubIN6thrust24THRUST_300001_SM_1000_NS6detail15normal_iteratorINS6_10device_ptrI4CellEEEEE9Policy600ESC_PNS0_8NullTypeESC_SG_m24CompareByCoordsLowerOnlySA_SF_EEvbT2_T3_T4_PT6_PT7_T5_PSK_SK_NS1_7vsmem_tEE19static_temp_storage+15360];
	and.b32  	%r413, %r2, 31;
	and.b32  	%r414, %r2, 992;
	mul.lo.s32 	%r415, %r414, 3;
	or.b32  	%r316, %r415, %r413;
	setp.ge.s32 	%p48, %r316, %r315;
	cvt.u64.u32 	%rd552, %r316;
	add.s64 	%rd553, %rd5, %rd552;
	mad.lo.s64 	%rd22, %rd553, 20, %rd1;
	@%p48 bra 	$L__BB12_89;
	st.global.u32 	[%rd22], %r303;
	st.global.u32 	[%rd22+4], %r304;
	st.global.u32 	[%rd22+8], %r305;
	st.global.u32 	[%rd22+12], %r306;
	st.global.f32 	[%rd22+16], %f65;
$L__BB12_89:
	add.s32 	%r416, %r316, 32;
	setp.ge.s32 	%p49, %r416, %r315;
	@%p49 bra 	$L__BB12_91;
	st.global.u32 	[%rd22+640], %r307;
	st.global.u32 	[%rd22+644], %r308;
	st.global.u32 	[%rd22+648], %r309;
	st.global.u32 	[%rd22+652], %r310;
	st.global.f32 	[%rd22+656], %f66;
$L__BB12_91:
	add.s32 	%r417, %r316, 64;
	setp.ge.s32 	%p50, %r417, %r315;
	@%p50 bra 	$L__BB12_101;
	st.global.u32 	[%rd22+1280], %r311;
	st.global.u32 	[%rd22+1284], %r312;
	st.global.u32 	[%rd22+1288], %r313;
	st.global.u32 	[%rd22+1292], %r314;
	st.global.f32 	[%rd22+1296], %f67;
	bra.uni 	$L__BB12_101;
$L__BB12_93:
	// begin inline asm
	mov.u32 %r418, %laneid;
	// end inline asm
	shr.u32 	%r419, %r2, 5;
	mul.lo.s32 	%r420, %r419, 96;
	mad.lo.s32 	%r421, %r418, 3, %r420;
	mov.u32 	%r422, _ZZN3cub18CUB_300001_SM_10006detail10merge_sort26DeviceMergeSortMergeKernelINS2_10policy_hubIN6thrust24THRUST_300001_SM_1000_NS6detail15normal_iteratorINS6_10device_ptrI4CellEEEEE9Policy600ESC_PNS0_8NullTypeESC_SG_m24CompareByCoordsLowerOnlySA_SF_EEvbT2_T3_T4_PT6_PT7_T5_PSK_SK_NS1_7vsmem_tEE19static_temp_storage;
	mad.lo.s32 	%r423, %r421, 20, %r422;
	st.shared.u32 	[%r423], %r258;
	st.shared.u32 	[%r423+4], %r257;
	st.shared.u32 	[%r423+8], %r256;
	st.shared.u32 	[%r423+12], %r255;
	st.shared.f32 	[%r423+16], %f54;
	st.shared.u32 	[%r423+20], %r280;
	st.shared.u32 	[%r423+24], %r279;
	st.shared.u32 	[%r423+28], %r278;
	st.shared.u32 	[%r423+32], %r277;
	st.shared.f32 	[%r423+36], %f59;
	st.shared.u32 	[%r423+40], %r302;
	st.shared.u32 	[%r423+44], %r301;
	st.shared.u32 	[%r423+48], %r300;
	st.shared.u32 	[%r423+52], %r299;
	st.shared.f32 	[%r423+56], %f64;
	bar.warp.sync 	-1;
	shl.b32 	%r424, %r418, 1;
	sub.s32 	%r425, %r421, %r424;
	mad.lo.s32 	%r426, %r425, 20, %r422;
	ld.shared.u32 	%r317, [%r426];
	ld.shared.u32 	%r318, [%r426+4];
	ld.shared.u32 	%r319, [%r426+8];
	ld.shared.u32 	%r320, [%r426+12];
	ld.shared.f32 	%f68, [%r426+16];
	ld.shared.u32 	%r321, [%r426+640];
	ld.shared.u32 	%r322, [%r426+644];
	ld.shared.u32 	%r323, [%r426+648];
	ld.shared.u32 	%r324, [%r426+652];
	ld.shared.f32 	%f69, [%r426+656];
	ld.shared.u32 	%r325, [%r426+1280];
	ld.shared.u32 	%r326, [%r426+1284];
	ld.shared.u32 	%r327, [%r426+1288];
	ld.shared.u32 	%r328, [%r426+1292];
	ld.shared.f32 	%f70, [%r426+1296];
	setp.ne.s32 	%p51, %r2, 0;
	@%p51 bra 	$L__BB12_95;
	st.volatile.shared.u32 	[_ZZN3cub18CUB_300001_SM_10006detail10merge_sort26DeviceMergeSortMergeKernelINS2_10policy_hubIN6thrust24THRUST_300001_SM_1000_NS6detail15normal_iteratorINS6_10device_ptrI4CellEEEEE9Policy600ESC_PNS0_8NullTypeESC_SG_m24CompareByCoordsLowerOnlySA_SF_EEvbT2_T3_T4_PT6_PT7_T5_PSK_SK_NS1_7vsmem_tEE19static_temp_storage+15360], %r234;
$L__BB12_95:
	bar.sync 	0;
	ld.volatile.shared.u32 	%r329, [_ZZN3cub18CUB_300001_SM_10006detail10merge_sort26DeviceMergeSortMergeKernelINS2_10policy_hubIN6thrust24THRUST_300001_SM_1000_NS6detail15normal_iteratorINS6_10device_ptrI4CellEEEEE9Policy600ESC_PNS0_8NullTypeESC_SG_m24CompareByCoordsLowerOnlySA_SF_EEvbT2_T3_T4_PT6_PT7_T5_PSK_SK_NS1_7vsmem_tEE19static_temp_storage+15360];
	and.b32  	%r427, %r2, 31;
	and.b32  	%r428, %r2, 992;
	mul.lo.s32 	%r429, %r428, 3;
	cvt.u64.u32 	%rd554, %r429;
	cvt.u64.u32 	%rd555, %r427;
	or.b32  	%r330, %r429, %r427;
	add.s64 	%rd556, %rd5, %rd555;
	add.s64 	%rd557, %rd556, %rd554;
	setp.ge.s32 	%p52, %r330, %r329;
	mad.lo.s64 	%rd23, %rd557, 20, %rd3;
	@%p52 bra 	$L__BB12_97;
	st.global.u32 	[%rd23], %r317;
	st.global.u32 	[%rd23+4], %r318;
	st.global.u32 	[%rd23+8], %r319;
	st.global.u32 	[%rd23+12], %r320;
	st.global.f32 	[%rd23+16], %f68;
$L__BB12_97:
	add.s32 	%r430, %r330, 32;
	setp.ge.s32 	%p53, %r430, %r329;
	@%p53 bra 	$L__BB12_99;
	st.global.u32 	[%rd23+640], %r321;
	st.global.u32 	[%rd23+644], %r322;
	st.global.u32 	[%rd23+648], %r323;
	st.global.u32 	[%rd23+652], %r324;
	st.global.f32 	[%rd23+656], %f69;
$L__BB12_99:
	add.s32 	%r431, %r330, 64;
	setp.ge.s32 	%p54, %r431, %r329;
	@%p54 bra 	$L__BB12_101;
	st.global.u32 	[%rd23+1280], %r325;
	st.global.u32 	[%rd23+1284], %r326;
	st.global.u32 	[%rd23+1288], %r327;
	st.global.u32 	[%rd23+1292], %r328;
	st.global.f32 	[%rd23+1296], %f70;
$L__BB12_101:
	ret;

}
	// .globl	_ZN3cub18CUB_300001_SM_10006detail10merge_sort30DeviceMergeSortBlockSortKernelINS2_10policy_hubIN6thrust24THRUST_300001_SM_1000_NS6detail15normal_iteratorINS6_10device_ptrI14TriangleVertexEEEEE9Policy600ESC_PNS0_8NullTypeESC_SG_j15CompareVerticesSA_SF_EEvbT0_T1_T2_T3_T4_PT6_PT7_T5_NS1_7vsmem_tE
.visible .entry _ZN3cub18CUB_300001_SM_10006detail10merge_sort30DeviceMergeSortBlockSortKernelINS2_10policy_hubIN6thrust24THRUST_300001_SM_1000_NS6detail15normal_iteratorINS6_10device_ptrI14TriangleVertexEEEEE9Policy600ESC_PNS0_8NullTypeESC_SG_j15CompareVerticesSA_SF_EEvbT0_T1_T2_T3_T4_PT6_PT7_T5_NS1_7vsmem_tE(
	.param .u8 _ZN3cub18CUB_300001_SM_10006detail10merge_sort30DeviceMergeSortBlockSortKernelINS2_10policy_hubIN6thrust24THRUST_300001_SM_1000_NS6detail15normal_iteratorINS6_10device_ptrI14TriangleVertexEEEEE9Policy600ESC_PNS0_8NullTypeESC_SG_j15CompareVerticesSA_SF_EEvbT0_T1_T2_T3_T4_PT6_PT7_T5_NS1_7vsmem_tE_param_0,
	.param .align 8 .b8 _ZN3cub18CUB_300001_SM_10006detail10merge_sort30DeviceMergeSortBlockSortKernelINS2_10policy_hubIN6thrust24THRUST_300001_SM_1000_NS6detail15normal_iteratorINS6_10device_ptrI14TriangleVertexEEEEE9Policy600ESC_PNS0_8NullTypeESC_SG_j15CompareVerticesSA_SF_EEvbT0_T1_T2_T3_T4_PT6_PT7_T5_NS1_7vsmem_tE_param_1[8],
	.param .u64 .ptr .align 1 _ZN3cub18CUB_300001_SM_10006detail10merge_sort30DeviceMergeSortBlockSortKernelINS2_10policy_hubIN6thrust24THRUST_300001_SM_1000_NS6detail15normal_iteratorINS6_10device_ptrI14TriangleVertexEEEEE9Policy600ESC_PNS0_8NullTypeESC_SG_j15CompareVerticesSA_SF_EEvbT0_T1_T2_T3_T4_PT6_PT7_T5_NS1_7vsmem_tE_param_2,
	.param .align 8 .b8 _ZN3cub18CUB_300001_SM_10006detail10merge_sort30DeviceMergeSortBlockSortKernelINS2_10policy_hubIN6thrust24THRUST_300001_SM_1000_NS6detail15normal_iteratorINS6_10device_ptrI14TriangleVertexEEEEE9Policy600ESC_PNS0_8NullTypeESC_SG_j15CompareVerticesSA_SF_EEvbT0_T1_T2_T3_T4_PT6_PT7_T5_NS1_7vsmem_tE_param_3[8],
	.param .u64 .ptr .align 1 _ZN3cub18CUB_300001_SM_10006detail10merge_sort30DeviceMergeSortBlockSortKernelINS2_10policy_hubIN6thrust24THRUST_300001_SM_1000_NS6detail15normal_iteratorINS6_10device_ptrI14TriangleVertexEEEEE9Policy600ESC_PNS0_8NullTypeESC_SG_j15CompareVerticesSA_SF_EEvbT0_T1_T2_T3_T4_PT6_PT7_T5_NS1_7vsmem_tE_param_4,
	.param .u32 _ZN3cub18CUB_300001_SM_10006detail10merge_sort30DeviceMergeSortBlockSortKernelINS2_10policy_hubIN6thrust24THRUST_300001_SM_1000_NS6detail15normal_iteratorINS6_10device_ptrI14TriangleVertexEEEEE9Policy600ESC_PNS0_8NullTypeESC_SG_j15CompareVerticesSA_SF_EEvbT0_T1_T2_T3_T4_PT6_PT7_T5_NS1_7vsmem_tE_param_5,
	.param .u64 .ptr .align 1 _ZN3cub18CUB_300001_SM_10006detail10merge_sort30DeviceMergeSortBlockSortKernelINS2_10policy_hubIN6thrust24THRUST_300001_SM_1000_NS6detail15normal_iteratorINS6_10device_ptrI14TriangleVertexEEEEE9Policy600ESC_PNS0_8NullTypeESC_SG_j15CompareVerticesSA_SF_EEvbT0_T1_T2_T3_T4_PT6_PT7_T5_NS1_7vsmem_tE_param_6,
	.param .u64 .ptr .align 1 _ZN3cub18CUB_300001_SM_10006detail10merge_sort30DeviceMergeSortBlockSortKernelINS2_10policy_hubIN6thrust24THRUST_300001_SM_1000_NS6detail15normal_iteratorINS6_10device_ptrI14TriangleVertexEEEEE9Policy600ESC_PNS0_8NullTypeESC_SG_j15CompareVerticesSA_SF_EEvbT0_T1_T2_T3_T4_PT6_PT7_T5_NS1_7vsmem_tE_param_7,
	.param .align 1 .b8 _ZN3cub18CUB_300001_SM_10006detail10merge_sort30DeviceMergeSortBlockSortKernelINS2_10policy_hubIN6thrust24THRUST_300001_SM_1000_NS6detail15normal_iteratorINS6_10device_ptrI14TriangleVertexEEEEE9Policy600ESC_PNS0_8NullTypeESC_SG_j15CompareVerticesSA_SF_EEvbT0_T1_T2_T3_T4_PT6_PT7_T5_NS1_7vsmem_tE_param_8[1],
	.param .align 8 .b8 _ZN3cub18CUB_300001_SM_10006detail10merge_sort30DeviceMergeSortBlockSortKernelINS2_10policy_hubIN6thrust24THRUST_300001_SM_1000_NS6detail15normal_iteratorINS6_10device_ptrI14TriangleVertexEEEEE9Policy600ESC_PNS0_8NullTypeESC_SG_j15CompareVerticesSA_SF_EEvbT0_T1_T2_T3_T4_PT6_PT7_T5_NS1_7vsmem_tE_param_9[8]
)
.maxntid 256
{
	.reg .pred 	%p<262>;
	.reg .b16 	%rs<4>;
	.reg .b32 	%r<598>;
	.reg .b32 	%f<455>;
	.reg .b64 	%rd<36>;
	// demoted variable
	.shared .align 16 .b8 _ZZN3cub18CUB_300001_SM_10006detail10merge_sort30DeviceMergeSortBlockSortKernelINS2_10policy_hubIN6thrust24THRUST_300001_SM_1000_NS6detail15normal_iteratorINS6_10device_ptrI14TriangleVertexEEEEE9Policy600ESC_PNS0_8NullTypeESC_SG_j15CompareVerticesSA_SF_EEvbT0_T1_T2_T3_T4_PT6_PT7_T5_NS1_7vsmem_tEE19static_temp_storage[16400];
	ld.param.u64 	%rd8, [_ZN3cub18CUB_300001_SM_10006detail10merge_sort30DeviceMergeSortBlockSortKernelINS2_10policy_hubIN6thrust24THRUST_300001_SM_1000_NS6detail15normal_iteratorINS6_10device_ptrI14TriangleVertexEEEEE9Policy600ESC_PNS0_8NullTypeESC_SG_j15CompareVerticesSA_SF_EEvbT0_T1_T2_T3_T4_PT6_PT7_T5_NS1_7vsmem_tE_param_3];
	ld.param.u64 	%rd9, [_ZN3cub18CUB_300001_SM_10006detail10merge_sort30DeviceMergeSortBlockSortKernelINS2_10policy_hubIN6thrust24THRUST_300001_SM_1000_NS6detail15normal_iteratorINS6_10device_ptrI14TriangleVertexEEEEE9Policy600ESC_PNS0_8NullTypeESC_SG_j15CompareVerticesSA_SF_EEvbT0_T1_T2_T3_T4_PT6_PT7_T5_NS1_7vsmem_tE_param_1];
	ld.param.u32 	%r205, [_ZN3cub18CUB_300001_SM_10006detail10merge_sort30DeviceMergeSortBlockSortKernelINS2_10policy_hubIN6thrust24THRUST_300001_SM_1000_NS6detail15normal_iteratorINS6_10device_ptrI14TriangleVertexEEEEE9Policy600ESC_PNS0_8NullTypeESC_SG_j15CompareVerticesSA_SF_EEvbT0_T1_T2_T3_T4_PT6_PT7_T5_NS1_7vsmem_tE_param_5];
	cvta.to.global.u64 	%rd1, %rd9;
	cvta.to.global.u64 	%rd2, %rd8;
	mov.u32 	%r206, %ctaid.x;
	mov.u32 	%r207, %nctaid.x;
	shl.b32 	%r1, %r206, 10;
	add.s32 	%r208, %r207, -1;
	setp.ge.u32 	%p21, %r206, %r208;
	@%p21 bra 	$L__BB13_77;
	// begin inline asm
	griddepcontrol.wait;
	// end inline asm
	cvt.u64.u32 	%rd22, %r1;
	mov.u32 	%r2, %tid.x;
	and.b32  	%r3, %r2, 31;
	shl.b32 	%r358, %r2, 2;
	and.b32  	%r4, %r358, 3968;
	or.b32  	%r359, %r4, %r3;
	cvt.u64.u32 	%rd23, %r359;
	add.s64 	%rd3, %rd23, %rd22;
	shl.b64 	%rd24, %rd3, 4;
	add.s64 	%rd25, %rd1, %rd24;
	ld.global.u32 	%r360, [%rd25];
	ld.global.u32 	%r361, [%rd25+4];
	ld.global.u32 	%r362, [%rd25+8];
	ld.global.u32 	%r363, [%rd25+12];
	ld.global.u32 	%r364, [%rd25+512];
	ld.global.u32 	%r365, [%rd25+516];
	ld.global.u32 	%r366, [%rd25+520];
	ld.global.u32 	%r367, [%rd25+524];
	ld.global.u32 	%r368, [%rd25+1024];
	ld.global.u32 	%r369, [%rd25+1028];
	ld.global.u32 	%r370, [%rd25+1032];
	ld.global.u32 	%r371, [%rd25+1036];
	ld.global.u32 	%r372, [%rd25+1536];
	ld.global.u32 	%r373, [%rd25+1540];
	ld.global.u32 	%r374, [%rd25+1544];
	ld.global.u32 	%r375, [%rd25+1548];
	// begin inline asm
	mov.u32 %r357, %laneid;
	// end inline asm
	add.s32 	%r376, %r357, %r4;
	shl.b32 	%r377, %r376, 4;
	mov.u32 	%r378, _ZZN3cub18CUB_300001_SM_10006detail10merge_sort30DeviceMergeSortBlockSortKernelINS2_10policy_hubIN6thrust24THRUST_300001_SM_1000_NS6detail15normal_iteratorINS6_10device_ptrI14TriangleVertexEEEEE9Policy600ESC_PNS0_8NullTypeESC_SG_j15CompareVerticesSA_SF_EEvbT0_T1_T2_T3_T4_PT6_PT7_T5_NS1_7vsmem_tEE19static_temp_storage;
	add.s32 	%r5, %r378, %r377;
	st.shared.v4.u32 	[%r5], {%r360, %r361, %r362, %r363};
	st.shared.v4.u32 	[%r5+512], {%r364, %r365, %r366, %r367};
	st.shared.v4.u32 	[%r5+1024], {%r368, %r369, %r370, %r371};
	st.shared.v4.u32 	[%r5+1536], {%r372, %r373, %r374, %r375};
	bar.warp.sync 	-1;
	mad.lo.s32 	%r6, %r357, 48, %r5;
	ld.shared.v4.u32 	{%r379, %r380, %r381, %r551}, [%r6];
	mov.b32 	%f339, %r380;
	mov.b32 	%f338, %r381;
	mov.b32 	%f340, %r379;
	ld.shared.v4.u32 	{%r382, %r383, %r384, %r8}, [%r6+16];
	mov.b32 	%f5, %r383;
	mov.b32 	%f6, %r384;
	mov.b32 	%f4, %r382;
	ld.shared.v4.u32 	{%r385, %r386, %r387, %r539}, [%r6+32];
	mov.b32 	%f304, %r385;
	mov.b32 	%f303, %r386;
	mov.b32 	%f302, %r387;
	ld.shared.v4.u32 	{%r388, %r389, %r390, %r10}, [%r6+48];
	mov.b32 	%f10, %r388;
	mov.b32 	%f11, %r389;
	mov.b32 	%f12, %r390;
	bar.sync 	0;
	// begin inline asm
	griddepcontrol.launch_dependents;
	// end inline asm
	setp.lt.f32 	%p152, %f4, %f340;
	@%p152 bra 	$L__BB13_5;
	setp.neu.f32 	%p153, %f4, %f340;
	mov.u32 	%r541, %r8;
	mov.f32 	%f308, %f6;
	mov.f32 	%f309, %f5;
	mov.f32 	%f310, %f4;
	@%p153 bra 	$L__BB13_6;
	setp.lt.f32 	%p154, %f5, %f339;
	@%p154 bra 	$L__BB13_5;
	setp.neu.f32 	%p155, %f5, %f339;
	setp.geu.f32 	%p156, %f6, %f338;
	or.pred  	%p157, %p155, %p156;
	mov.u32 	%r541, %r8;
	mov.f32 	%f308, %f6;
	mov.f32 	%f309, %f5;
	mov.f32 	%f310, %f4;
	@%p157 bra 	$L__BB13_6;
$L__BB13_5:
	mov.u32 	%r541, %r551;
	mov.f32 	%f308, %f338;
	mov.f32 	%f309, %f339;
	mov.f32 	%f310, %f340;
	mov.u32 	%r551, %r8;
	mov.f32 	%f338, %f6;
	mov.f32 	%f339, %f5;
	mov.f32 	%f340, %f4;
$L__BB13_6:
	setp.lt.f32 	%p158, %f10, %f304;
	@%p158 bra 	$L__BB13_10;
	setp.neu.f32 	%p159, %f10, %f304;
	mov.u32 	%r538, %r10;
	mov.f32 	%f299, %f12;
	mov.f32 	%f300, %f11;
	mov.f32 	%f301, %f10;
	@%p159 bra 	$L__BB13_11;
	setp.lt.f32 	%p160, %f11, %f303;
	@%p160 bra 	$L__BB13_10;
	setp.neu.f32 	%p161, %f11, %f303;
	setp.geu.f32 	%p162, %f12, %f302;
	or.pred  	%p163, %p161, %p162;
	mov.u32 	%r538, %r10;
	mov.f32 	%f299, %f12;
	mov.f32 	%f300, %f11;
	mov.f32 	%f301, %f10;
	@%p163 bra 	$L__BB13_11;
$L__BB13_10:
	mov.u32 	%r538, %r539;
	mov.f32 	%f299, %f302;
	mov.f32 	%f300, %f303;
	mov.f32 	%f301, %f304;
	mov.u32 	%r539, %r10;
	mov.f32 	%f302, %f12;
	mov.f32 	%f303, %f11;
	mov.f32 	%f304, %f10;
$L__BB13_11:
	setp.lt.f32 	%p164, %f304, %f310;
	@%p164 bra 	$L__BB13_15;
	setp.neu.f32 	%p165, %f304, %f310;
	mov.u32 	%r545, %r539;
	mov.f32 	%f320, %f302;
	mov.f32 	%f321, %f303;
	mov.f32 	%f322, %f304;
	@%p165 bra 	$L__BB13_16;
	setp.lt.f32 	%p166, %f303, %f309;
	@%p166 bra 	$L__BB13_15;
	setp.neu.f32 	%p167, %f303, %f309;
	setp.geu.f32 	%p168, %f302, %f308;
	or.pred  	%p169, %p167, %p168;
	mov.u32 	%r545, %r539;
	mov.f32 	%f320, %f302;
	mov.f32 	%f321, %f303;
	mov.f32 	%f322, %f304;
	@%p169 bra 	$L__BB13_16;
$L__BB13_15:
	mov.u32 	%r545, %r541;
	mov.f32 	%f320, %f308;
	mov.f32 	%f321, %f309;
	mov.f32 	%f322, %f310;
	mov.u32 	%r541, %r539;
	mov.f32 	%f308, %f302;
	mov.f32 	%f309, %f303;
	mov.f32 	%f310, %f304;
$L__BB13_16:
	setp.lt.f32 	%p170, %f310, %f340;
	@%p170 bra 	$L__BB13_20;
	setp.neu.f32 	%p171, %f310, %f340;
	mov.u32 	%r550, %r541;
	mov.f32 	%f335, %f308;
	mov.f32 	%f336, %f309;
	mov.f32 	%f337, %f310;
	@%p171 bra 	$L__BB13_21;
	setp.lt.f32 	%p172, %f309, %f339;
	@%p172 bra 	$L__BB13_20;
	setp.neu.f32 	%p173, %f309, %f339;
	setp.geu.f32 	%p174, %f308, %f338;
	or.pred  	%p175, %p173, %p174;
	mov.u32 	%r550, %r541;
	mov.f32 	%f335, %f308;
	mov.f32 	%f336, %f309;
	mov.f32 	%f337, %f310;
	@%p175 bra 	$L__BB13_21;
$L__BB13_20:
	mov.u32 	%r550, %r551;
	mov.f32 	%f335, %f338;
	mov.f32 	%f336, %f339;
	mov.f32 	%f337, %f340;
	mov.u32 	%r551, %r541;
	mov.f32 	%f338, %f308;
	mov.f32 	%f339, %f309;
	mov.f32 	%f340, %f310;
$L__BB13_21:
	setp.lt.f32 	%p176, %f301, %f322;
	@%p176 bra 	$L__BB13_25;
	setp.neu.f32 	%p177, %f301, %f322;
	mov.u32 	%r548, %r538;
	mov.f32 	%f329, %f299;
	mov.f32 	%f330, %f300;
	mov.f32 	%f331, %f301;
	@%p177 bra 	$L__BB13_26;
	setp.lt.f32 	%p178, %f300, %f321;
	@%p178 bra 	$L__BB13_25;
	setp.neu.f32 	%p179, %f300, %f321;
	setp.geu.f32 	%p180, %f299, %f320;
	or.pred  	%p181, %p179, %p180;
	mov.u32 	%r548, %r538;
	mov.f32 	%f329, %f299;
	mov.f32 	%f330, %f300;
	mov.f32 	%f331, %f301;
	@%p181 bra 	$L__BB13_26;
$L__BB13_25:
	mov.u32 	%r548, %r545;
	mov.f32 	%f329, %f320;
	mov.f32 	%f330, %f321;
	mov.f32 	%f331, %f322;
	mov.u32 	%r545, %r538;
	mov.f32 	%f320, %f299;
	mov.f32 	%f321, %f300;
	mov.f32 	%f322, %f301;
$L__BB13_26:
	setp.lt.f32 	%p182, %f322, %f337;
	@%p182 bra 	$L__BB13_30;
	setp.neu.f32 	%p183, %f322, %f337;
	mov.u32 	%r549, %r545;
	mov.f32 	%f332, %f320;
	mov.f32 	%f333, %f321;
	mov.f32 	%f334, %f322;
	@%p183 bra 	$L__BB13_31;
	setp.lt.f32 	%p184, %f321, %f336;
	@%p184 bra 	$L__BB13_30;
	setp.neu.f32 	%p185, %f321, %f336;
	setp.geu.f32 	%p186, %f320, %f335;
	or.pred  	%p187, %p185, %p186;
	mov.u32 	%r549, %r545;
	mov.f32 	%f332, %f320;
	mov.f32 	%f333, %f321;
	mov.f32 	%f334, %f322;
	@%p187 bra 	$L__BB13_31;
$L__BB13_30:
	mov.u32 	%r549, %r550;
	mov.f32 	%f332, %f335;
	mov.f32 	%f333, %f336;
	mov.f32 	%f334, %f337;
	mov.u32 	%r550, %r545;
	mov.f32 	%f335, %f320;
	mov.f32 	%f336, %f321;
	mov.f32 	%f337, %f322;
$L__BB13_31:
	mov.b32 	%r552, 2;
	shl.b32 	%r396, %r2, 6;
	add.s32 	%r398, %r378, %r396;
$L__BB13_32:
	mov.u32 	%r27, %r552;
	bar.sync 	0;
	add.s32 	%r392, %r27, -1;
	mov.b32 	%r393, %f338;
	mov.b32 	%r394, %f339;
	mov.b32 	%r395, %f340;
	st.shared.v4.u32 	[%r398], {%r395, %r394, %r393, %r551};
	mov.b32 	%r399, %f335;
	mov.b32 	%r400, %f336;
	mov.b32 	%r401, %f337;
	st.shared.v4.u32 	[%r398+16], {%r401, %r400, %r399, %r550};
	mov.b32 	%r402, %f332;
	mov.b32 	%r403, %f333;
	mov.b32 	%r404, %f334;
	st.shared.v4.u32 	[%r398+32], {%r404, %r403, %r402, %r549};
	mov.b32 	%r405, %f329;
	mov.b32 	%r406, %f330;
	mov.b32 	%r407, %f331;
	st.shared.v4.u32 	[%r398+48], {%r407, %r406, %r405, %r548};
	bar.sync 	0;
	neg.s32 	%r408, %r27;
	and.b32  	%r409, %r2, %r408;
	shl.b32 	%r410, %r409, 2;
	shl.b32 	%r552, %r27, 1;
	and.b32  	%r411, %r392, %r2;
	shl.b32 	%r412, %r411, 2;
	min.u32 	%r29, %r412, 1024;
	min.u32 	%r30, %r410, 1024;
	add.s32 	%r413, %r30, %r552;
	min.u32 	%r31, %r413, 1024;
	add.s32 	%r414, %r31, %r552;
	min.u32 	%r32, %r414, 1024;
	sub.s32 	%r415, %r31, %r30;
	sub.s32 	%r416, %r32, %r31;
	setp.lt.s32 	%p188, %r29, %r416;
	sub.s32 	%r417, %r29, %r416;
	selp.b32 	%r555, 0, %r417, %p188;
	min.s32 	%r553, %r415, %r29;
	setp.ge.s32 	%p189, %r555, %r553;
	@%p189 bra 	$L__BB13_40;
	add.s32 	%r35, %r31, %r29;
$L__BB13_34:
	sub.s32 	%r418, %r553, %r555;
	shr.u32 	%r419, %r418, 31;
	add.s32 	%r420, %r418, %r419;
	shr.s32 	%r421, %r420, 1;
	add.s32 	%r38, %r421, %r555;
	add.s32 	%r422, %r38, %r30;
	shl.b32 	%r423, %r422, 4;
	mov.u32 	%r424, _ZZN3cub18CUB_300001_SM_10006detail10merge_sort30DeviceMergeSortBlockSortKernelINS2_10policy_hubIN6thrust24THRUST_300001_SM_1000_NS6detail15normal_iteratorINS6_10device_ptrI14TriangleVertexEEEEE9Policy600ESC_PNS0_8NullTypeESC_SG_j15CompareVerticesSA_SF_EEvbT0_T1_T2_T3_T4_PT6_PT7_T5_NS1_7vsmem_tEE19static_temp_storage;
	add.s32 	%r425, %r424, %r423;
	.pragma "used_bytes_mask 4095";
	ld.shared.v4.f32 	{%f61, %f62, %f63, %f291}, [%r425];
	not.b32 	%r426, %r38;
	add.s32 	%r427, %r35, %r426;
	shl.b32 	%r428, %r427, 4;
	add.s32 	%r429, %r424, %r428;
	.pragma "used_bytes_mask 4095";
	ld.shared.v4.f32 	{%f64, %f65, %f66, %f292}, [%r429];
	setp.lt.f32 	%p191, %f64, %f61;
	mov.pred 	%p190, 0;
	mov.pred 	%p252, %p190;
	@%p191 bra 	$L__BB13_39;
	setp.neu.f32 	%p193, %f64, %f61;
	mov.pred 	%p192, -1;
	mov.pred 	%p252, %p192;
	@%p193 bra 	$L__BB13_39;
	setp.lt.f32 	%p195, %f65, %f62;
	mov.pred 	%p252, %p190;
	@%p195 bra 	$L__BB13_39;
	setp.neu.f32 	%p197, %f65, %f62;
	mov.pred 	%p252, %p192;
	@%p197 bra 	$L__BB13_39;
	setp.geu.f32 	%p252, %f66, %f63;
$L__BB13_39:
	add.s32 	%r430, %r38, 1;
	selp.b32 	%r555, %r430, %r555, %p252;
	selp.b32 	%r553, %r553, %r38, %p252;
	setp.lt.s32 	%p198, %r555, %r553;
	@%p198 bra 	$L__BB13_34;
$L__BB13_40:
	add.s32 	%r42, %r555, %r30;
	add.s32 	%r431, %r31, %r29;
	sub.s32 	%r43, %r431, %r555;
	shl.b32 	%r432, %r42, 4;
	mov.u32 	%r433, _ZZN3cub18CUB_300001_SM_10006detail10merge_sort30DeviceMergeSortBlockSortKernelINS2_10policy_hubIN6thrust24THRUST_300001_SM_1000_NS6detail15normal_iteratorINS6_10device_ptrI14TriangleVertexEEEEE9Policy600ESC_PNS0_8NullTypeESC_SG_j15CompareVerticesSA_SF_EEvbT0_T1_T2_T3_T4_PT6_PT7_T5_NS1_7vsmem_tEE19static_temp_storage;
	add.s32 	%r44, %r433, %r432;
	ld.shared.v4.u32 	{%r434, %r435, %r436, %r559}, [%r44];
	mov.b32 	%f350, %r434;
	mov.b32 	%f351, %r435;
	mov.b32 	%f352, %r436;
	shl.b32 	%r437, %r43, 4;
	add.s32 	%r46, %r433, %r437;
	ld.shared.v4.u32 	{%r438, %r439, %r440, %r556}, [%r46];
	mov.b32 	%f341, %r438;
	mov.b32 	%f342, %r439;
	mov.b32 	%f343, %r440;
	setp.ge.s32 	%p200, %r43, %r32;
	mov.pred 	%p199, 0;
	mov.pred 	%p253, %p199;
	@%p200 bra 	$L__BB13_46;
	setp.ge.s32 	%p202, %r42, %r31;
	setp.lt.f32 	%p203, %f341, %f350;
	or.pred  	%p204, %p202, %p203;
	mov.pred 	%p201, -1;
	mov.pred 	%p253, %p201;
	@%p204 bra 	$L__BB13_46;
	setp.neu.f32 	%p206, %f341, %f350;
	mov.pred 	%p253, %p199;
	@%p206 bra 	$L__BB13_46;
	setp.lt.f32 	%p208, %f342, %f351;
	mov.pred 	%p253, %p201;
	@%p208 bra 	$L__BB13_46;
	setp.neu.f32 	%p210, %f342, %f351;
	mov.pred 	%p253, %p199;
	@%p210 bra 	$L__BB13_46;
	setp.lt.f32 	%p253, %f343, %f352;
$L__BB13_46:
	selp.b32 	%r551, %r556, %r559, %p253;
	selp.f32 	%f338, %f343, %f352, %p253;
	selp.f32 	%f339, %f342, %f351, %p253;
	selp.f32 	%f340, %f341, %f350, %p253;
	selp.u32 	%r441, 1, 0, %p253;
	add.s32 	%r49, %r43, %r441;
	not.pred 	%p211, %p253;
	selp.u32 	%r442, 1, 0, %p211;
	add.s32 	%r50, %r42, %r442;
	@%p211 bra 	$L__BB13_48;
	ld.shared.v4.u32 	{%r446, %r447, %r448, %r556}, [%r46+16];
	mov.b32 	%f341, %r446;
	mov.b32 	%f342, %r447;
	mov.b32 	%f343, %r448;
	bra.uni 	$L__BB13_49;
$L__BB13_48:
	ld.shared.v4.u32 	{%r443, %r444, %r445, %r559}, [%r44+16];
	mov.b32 	%f350, %r443;
	mov.b32 	%f351, %r444;
	mov.b32 	%f352, %r445;
$L__BB13_49:
	setp.ge.s32 	%p213, %r49, %r32;
	mov.pred 	%p212, 0;
	mov.pred 	%p254, %p212;
	@%p213 bra 	$L__BB13_55;
	setp.ge.s32 	%p215, %r50, %r31;
	setp.lt.f32 	%p216, %f341, %f350;
	or.pred  	%p217, %p215, %p216;
	mov.pred 	%p214, -1;
	mov.pred 	%p254, %p214;
	@%p217 bra 	$L__BB13_55;
	setp.neu.f32 	%p219, %f341, %f350;
	mov.pred 	%p254, %p212;
	@%p219 bra 	$L__BB13_55;
	setp.lt.f32 	%p221, %f342, %f351;
	mov.pred 	%p254, %p214;
	@%p221 bra 	$L__BB13_55;
	setp.neu.f32 	%p223, %f342, %f351;
	mov.pred 	%p254, %p212;
	@%p223 bra 	$L__BB13_55;
	setp.lt.f32 	%p254, %f343, %f352;
$L__BB13_55:
	selp.b32 	%r550, %r556, %r559, %p254;
	selp.f32 	%f335, %f343, %f352, %p254;
	selp.f32 	%f336, %f342, %f351, %p254;
	selp.f32 	%f337, %f341, %f350, %p254;
	selp.u32 	%r449, 1, 0, %p254;
	add.s32 	%r56, %r49, %r449;
	not.pred 	%p224, %p254;
	selp.u32 	%r450, 1, 0, %p224;
	add.s32 	%r57, %r50, %r450;
	@%p254 bra 	$L__BB13_57;
	shl.b32 	%r451, %r57, 4;
	mov.u32 	%r452, _ZZN3cub18CUB_300001_SM_10006detail10merge_sort30DeviceMergeSortBlockSortKernelINS2_10policy_hubIN6thrust24THRUST_300001_SM_1000_NS6detail15normal_iteratorINS6_10device_ptrI14TriangleVertexEEEEE9Policy600ESC_PNS0_8NullTypeESC_SG_j15CompareVerticesSA_SF_EEvbT0_T1_T2_T3_T4_PT6_PT7_T5_NS1_7vsmem_tEE19static_temp_storage;
	add.s32 	%r453, %r452, %r451;
	ld.shared.v4.u32 	{%r454, %r455, %r456, %r559}, [%r453];
	mov.b32 	%f350, %r454;
	mov.b32 	%f351, %r455;
	mov.b32 	%f352, %r456;
	bra.uni 	$L__BB13_58;
$L__BB13_57:
	shl.b32 	%r457, %r56, 4;
	mov.u32 	%r458, _ZZN3cub18CUB_300001_SM_10006detail10merge_sort30DeviceMergeSortBlockSortKernelINS2_10policy_hubIN6thrust24THRUST_300001_SM_1000_NS6detail15normal_iteratorINS6_10device_ptrI14TriangleVertexEEEEE9Policy600ESC_PNS0_8NullTypeESC_SG_j15CompareVerticesSA_SF_EEvbT0_T1_T2_T3_T4_PT6_PT7_T5_NS1_7vsmem_tEE19static_temp_storage;
	add.s32 	%r459, %r458, %r457;
	ld.shared.v4.u32 	{%r460, %r461, %r462, %r556}, [%r459];
	mov.b32 	%f341, %r460;
	mov.b32 	%f342, %r461;
	mov.b32 	%f343, %r462;
$L__BB13_58:
	setp.ge.s32 	%p226, %r56, %r32;
	mov.pred 	%p225, 0;
	mov.pred 	%p255, %p225;
	@%p226 bra 	$L__BB13_64;
	setp.ge.s32 	%p228, %r57, %r31;
	setp.lt.f32 	%p229, %f341, %f350;
	or.pred  	%p230, %p228, %p229;
	mov.pred 	%p227, -1;
	mov.pred 	%p255, %p227;
	@%p230 bra 	$L__BB13_64;
	setp.neu.f32 	%p232, %f341, %f350;
	mov.pred 	%p255, %p225;
	@%p232 bra 	$L__BB13_64;
	setp.lt.f32 	%p234, %f342, %f351;
	mov.pred 	%p255, %p227;
	@%p234 bra 	$L__BB13_64;
	setp.neu.f32 	%p236, %f342, %f351;
	mov.pred 	%p255, %p225;
	@%p236 bra 	$L__BB13_64;
	setp.lt.f32 	%p255, %f343, %f352;
$L__BB13_64:
	selp.b32 	%r549, %r556, %r559, %p255;
	selp.f32 	%f332, %f343, %f352, %p255;
	selp.f32 	%f333, %f342, %f351, %p255;
	selp.f32 	%f334, %f341, %f350, %p255;
	selp.u32 	%r463, 1, 0, %p255;
	add.s32 	%r63, %r56, %r463;
	not.pred 	%p237, %p255;
	selp.u32 	%r464, 1, 0, %p237;
	add.s32 	%r64, %r57, %r464;
	@%p255 bra 	$L__BB13_66;
	shl.b32 	%r465, %r64, 4;
	mov.u32 	%r466, _ZZN3cub18CUB_300001_SM_10006detail10merge_sort30DeviceMergeSortBlockSortKernelINS2_10policy_hubIN6thrust24THRUST_300001_SM_1000_NS6detail15normal_iteratorINS6_10device_ptrI14TriangleVertexEEEEE9Policy600ESC_PNS0_8NullTypeESC_SG_j15CompareVerticesSA_SF_EEvbT0_T1_T2_T3_T4_PT6_PT7_T5_NS1_7vsmem_tEE19static_temp_storage;
	add.s32 	%r467, %r466, %r465;
	ld.shared.v4.u32 	{%r468, %r469, %r470, %r559}, [%r467];
	mov.b32 	%f350, %r468;
	mov.b32 	%f351, %r469;
	mov.b32 	%f352, %r470;
	bra.uni 	$L__BB13_67;
$L__BB13_66:
	shl.b32 	%r471, %r63, 4;
	mov.u32 	%r472, _ZZN3cub18CUB_300001_SM_10006detail10merge_sort30DeviceMergeSortBlockSortKernelINS2_10policy_hubIN6thrust24THRUST_300001_SM_1000_NS6detail15normal_iteratorINS6_10device_ptrI14TriangleVertexEEEEE9Policy600ESC_PNS0_8NullTypeESC_SG_j15CompareVerticesSA_SF_EEvbT0_T1_T2_T3_T4_PT6_PT7_T5_NS1_7vsmem_tEE19static_temp_storage;
	add.s32 	%r473, %r472, %r471;
	ld.shared.v4.u32 	{%r474, %r475, %r476, %r556}, [%r473];
	mov.b32 	%f341, %r474;
	mov.b32 	%f342, %r475;
	mov.b32 	%f343, %r476;
$L__BB13_67:
	setp.ge.s32 	%p239, %r63, %r32;
	mov.pred 	%p238, 0;
	mov.pred 	%p256, %p238;
	@%p239 bra 	$L__BB13_73;
	setp.ge.s32 	%p241, %r64, %r31;
	setp.lt.f32 	%p242, %f341, %f350;
	or.pred  	%p243, %p241, %p242;
	mov.pred 	%p240, -1;
	mov.pred 	%p256, %p240;
	@%p243 bra 	$L__BB13_73;
	setp.neu.f32 	%p245, %f341, %f350;
	mov.pred 	%p256, %p238;
	@%p245 bra 	$L__BB13_73;
	setp.lt.f32 	%p247, %f342, %f351;
	mov.pred 	%p256, %p240;
	@%p247 bra 	$L__BB13_73;
	setp.neu.f32 	%p249, %f342, %f351;
	mov.pred 	%p256, %p238;
	@%p249 bra 	$L__BB13_73;
	setp.lt.f32 	%p256, %f343, %f352;
$L__BB13_73:
	selp.b32 	%r548, %r556, %r559, %p256;
	selp.f32 	%f329, %f343, %f352, %p256;
	selp.f32 	%f330, %f342, %f351, %p256;
	selp.f32 	%f331, %f341, %f350, %p256;
	setp.lt.u32 	%p250, %r27, 129;
	@%p250 bra 	$L__BB13_32;
	ld.param.s8 	%rs3, [_ZN3cub18CUB_300001_SM_10006detail10merge_sort30DeviceMergeSortBlockSortKernelINS2_10policy_hubIN6thrust24THRUST_300001_SM_1000_NS6detail15normal_iteratorINS6_10device_ptrI14TriangleVertexEEEEE9Policy600ESC_PNS0_8NullTypeESC_SG_j15CompareVerticesSA_SF_EEvbT0_T1_T2_T3_T4_PT6_PT7_T5_NS1_7vsmem_tE_param_0];
	bar.sync 	0;
	setp.eq.s16 	%p251, %rs3, 0;
	@%p251 bra 	$L__BB13_76;
	mov.b32 	%r477, %f338;
	mov.b32 	%r478, %f339;
	mov.b32 	%r479, %f340;
	st.shared.v4.u32 	[%r6], {%r479, %r478, %r477, %r551};
	mov.b32 	%r480, %f335;
	mov.b32 	%r481, %f336;
	mov.b32 	%r482, %f337;
	st.shared.v4.u32 	[%r6+16], {%r482, %r481, %r480, %r550};
	mov.b32 	%r483, %f332;
	mov.b32 	%r484, %f333;
	mov.b32 	%r485, %f334;
	st.shared.v4.u32 	[%r6+32], {%r485, %r484, %r483, %r549};
	mov.b32 	%r486, %f329;
	mov.b32 	%r487, %f330;
	mov.b32 	%r488, %f331;
	st.shared.v4.u32 	[%r6+48], {%r488, %r487, %r486, %r548};
	bar.warp.sync 	-1;
	ld.shared.v4.u32 	{%r489, %r490, %r491, %r492}, [%r5];
	ld.shared.v4.u32 	{%r493, %r494, %r495, %r496}, [%r5+512];
	ld.shared.v4.u32 	{%r497, %r498, %r499, %r500}, [%r5+1024];
	ld.shared.v4.u32 	{%r501, %r502, %r503, %r504}, [%r5+1536];
	cvt.u64.u32 	%rd26, %r4;
	mov.u32 	%r505, %ctaid.x;
	shl.b32 	%r506, %r505, 10;
	or.b32  	%r507, %r3, %r506;
	cvt.u64.u32 	%rd27, %r507;
	add.s64 	%rd28, %rd27, %rd26;
	shl.b64 	%rd29, %rd28, 4;
	add.s64 	%rd30, %rd2, %rd29;
	st.global.u32 	[%rd30], %r489;
	st.global.u32 	[%rd30+4], %r490;
	st.global.u32 	[%rd30+8], %r491;
	st.global.u32 	[%rd30+12], %r492;
	st.global.u32 	[%rd30+512], %r493;
	st.global.u32 	[%rd30+516], %r494;
	st.global.u32 	[%rd30+520], %r495;
	st.global.u32 	[%rd30+524], %r496;
	st.global.u32 	[%rd30+1024], %r497;
	st.global.u32 	[%rd30+1028], %r498;
	st.global.u32 	[%rd30+1032], %r499;
	st.global.u32 	[%rd30+1036], %r500;
	st.global.u32 	[%rd30+1536], %r501;
	st.global.u32 	[%rd30+1540], %r502;
	st.global.u32 	[%rd30+1544], %r503;
	st.global.u32 	[%rd30+1548], %r504;
	bra.uni 	$L__BB13_192;
$L__BB13_76:
	ld.param.u64 	%rd35, [_ZN3cub18CUB_300001_SM_10006detail10merge_sort30DeviceMergeSortBlockSortKernelINS2_10policy_hubIN6thrust24THRUST_300001_SM_1000_NS6detail15normal_iteratorINS6_10device_ptrI14TriangleVertexEEEEE9Policy600ESC_PNS0_8NullTypeESC_SG_j15CompareVerticesSA_SF_EEvbT0_T1_T2_T3_T4_PT6_PT7_T5_NS1_7vsmem_tE_param_6];
	mov.b32 	%r508, %f338;
	mov.b32 	%r509, %f339;
	mov.b32 	%r510, %f340;
	st.shared.v4.u32 	[%r6], {%r510, %r509, %r508, %r551};
	mov.b32 	%r511, %f335;
	mov.b32 	%r512, %f336;
	mov.b32 	%r513, %f337;
	st.shared.v4.u32 	[%r6+16], {%r513, %r512, %r511, %r550};
	mov.b32 	%r514, %f332;
	mov.b32 	%r515, %f333;
	mov.b32 	%r516, %f334;
	st.shared.v4.u32 	[%r6+32], {%r516, %r515, %r514, %r549};
	mov.b32 	%r517, %f329;
	mov.b32 	%r518, %f330;
	mov.b32 	%r519, %f331;
	st.shared.v4.u32 	[%r6+48], {%r519, %r518, %r517, %r548};
	bar.warp.sync 	-1;
	ld.shared.v4.u32 	{%r520, %r521, %r522, %r523}, [%r5];
	ld.shared.v4.u32 	{%r524, %r525, %r526, %r527}, [%r5+512];
	ld.shared.v4.u32 	{%r528, %r529, %r530, %r531}, [%r5+1024];
	ld.shared.v4.u32 	{%r532, %r533, %r534, %r535}, [%r5+1536];
	cvta.to.global.u64 	%rd31, %rd35;
	add.s64 	%rd33, %rd31, %rd24;
	st.global.u32 	[%rd33], %r520;
	st.global.u32 	[%rd33+4], %r521;
	st.global.u32 	[%rd33+8], %r522;
	st.global.u32 	[%rd33+12], %r523;
	st.global.u32 	[%rd33+512], %r524;
	st.global.u32 	[%rd33+516], %r525;
	st.global.u32 	[%rd33+520], %r526;
	st.global.u32 	[%rd33+524], %r527;
	st.global.u32 	[%rd33+1024], %r528;
	st.global.u32 	[%rd33+1028], %r529;
	st.global.u32 	[%rd33+1032], %r530;
	st.global.u32 	[%rd33+1036], %r531;
	st.global.u32 	[%rd33+1536], %r532;
	st.global.u32 	[%rd33+1540], %r533;
	st.global.u32 	[%rd33+1544], %r534;
	st.global.u32 	[%rd33+1548], %r535;
	bra.uni 	$L__BB13_192;
$L__BB13_77:
	sub.s32 	%r209, %r205, %r1;
	min.s32 	%r70, %r209, 1024;
	// begin inline asm
	griddepcontrol.wait;
	// end inline asm
	mul.wide.u32 	%rd10, %r1, 16;
	add.s64 	%rd11, %rd1, %rd10;
	mov.u32 	%r71, %tid.x;
	ld.global.u32 	%r565, [%rd11+12];
	ld.global.f32 	%f368, [%rd11+8];
	ld.global.f32 	%f369, [%rd11+4];
	ld.global.f32 	%f370, [%rd11];
	and.b32  	%r73, %r71, 31;
	shl.b32 	%r210, %r71, 2;
	and.b32  	%r211, %r210, 3968;
	or.b32  	%r74, %r211, %r73;
	setp.ge.s32 	%p22, %r74, %r70;
	shl.b32 	%r212, %r74, 4;
	cvt.u64.u32 	%rd12, %r212;
	add.s64 	%rd4, %rd11, %rd12;
	mov.u32 	%r562, %r565;
	mov.f32 	%f359, %f368;
	mov.f32 	%f360, %f369;
	mov.f32 	%f361, %f370;
	@%p22 bra 	$L__BB13_79;
	ld.global.f32 	%f361, [%rd4];
	ld.global.f32 	%f360, [%rd4+4];
	ld.global.f32 	%f359, [%rd4+8];
	ld.global.u32 	%r562, [%rd4+12];
$L__BB13_79:
	add.s32 	%r77, %r74, 32;
	setp.ge.s32 	%p23, %r77, %r70;
	mov.u32 	%r563, %r565;
	mov.f32 	%f362, %f368;
	mov.f32 	%f363, %f369;
	mov.f32 	%f364, %f370;
	@%p23 bra 	$L__BB13_81;
	ld.global.f32 	%f364, [%rd4+512];
	ld.global.f32 	%f363, [%rd4+516];
	ld.global.f32 	%f362, [%rd4+520];
	ld.global.u32 	%r563, [%rd4+524];
$L__BB13_81:
	add.s32 	%r80, %r74, 64;
	setp.ge.s32 	%p24, %r80, %r70;
	mov.u32 	%r564, %r565;
	mov.f32 	%f365, %f368;
	mov.f32 	%f366, %f369;
	mov.f32 	%f367, %f370;
	@%p24 bra 	$L__BB13_83;
	ld.global.f32 	%f367, [%rd4+1024];
	ld.global.f32 	%f366, [%rd4+1028];
	ld.global.f32 	%f365, [%rd4+1032];
	ld.global.u32 	%r564, [%rd4+1036];
$L__BB13_83:
	add.s32 	%r83, %r74, 96;
	setp.ge.s32 	%p25, %r83, %r70;
	@%p25 bra 	$L__BB13_85;
	ld.global.f32 	%f370, [%rd4+1536];
	ld.global.f32 	%f369, [%rd4+1540];
	ld.global.f32 	%f368, [%rd4+1544];
	ld.global.u32 	%r565, [%rd4+1548];
$L__BB13_85:
	// begin inline asm
	mov.u32 %r213, %laneid;
	// end inline asm
	add.s32 	%r214, %r213, %r211;
	shl.b32 	%r215, %r214, 4;
	mov.u32 	%r216, _ZZN3cub18CUB_300001_SM_10006detail10merge_sort30DeviceMergeSortBlockSortKernelINS2_10policy_hubIN6thrust24THRUST_300001_SM_1000_NS6detail15normal_iteratorINS6_10device_ptrI14TriangleVertexEEEEE9Policy600ESC_PNS0_8NullTypeESC_SG_j15CompareVerticesSA_SF_EEvbT0_T1_T2_T3_T4_PT6_PT7_T5_NS1_7vsmem_tEE19static_temp_storage;
	add.s32 	%r88, %r216, %r215;
	mov.b32 	%r217, %f359;
	mov.b32 	%r218, %f360;
	mov.b32 	%r219, %f361;
	st.shared.v4.u32 	[%r88], {%r219, %r218, %r217, %r562};
	mov.b32 	%r220, %f362;
	mov.b32 	%r221, %f363;
	mov.b32 	%r222, %f364;
	st.shared.v4.u32 	[%r88+512], {%r222, %r221, %r220, %r563};
	mov.b32 	%r223, %f365;
	mov.b32 	%r224, %f366;
	mov.b32 	%r225, %f367;
	st.shared.v4.u32 	[%r88+1024], {%r225, %r224, %r223, %r564};
	mov.b32 	%r226, %f368;
	mov.b32 	%r227, %f369;
	mov.b32 	%r228, %f370;
	st.shared.v4.u32 	[%r88+1536], {%r228, %r227, %r226, %r565};
	bar.warp.sync 	-1;
	mad.lo.s32 	%r89, %r213, 48, %r88;
	ld.shared.v4.u32 	{%r229, %r230, %r231, %r583}, [%r89];
	mov.b32 	%f424, %r229;
	mov.b32 	%f423, %r230;
	mov.b32 	%f422, %r231;
	ld.shared.v4.u32 	{%r232, %r233, %r234, %r91}, [%r89+16];
	mov.b32 	%f151, %r232;
	mov.b32 	%f152, %r233;
	mov.b32 	%f153, %r234;
	ld.shared.v4.u32 	{%r235, %r236, %r237, %r92}, [%r89+32];
	mov.b32 	%f154, %r235;
	mov.b32 	%f155, %r236;
	mov.b32 	%f156, %r237;
	ld.shared.v4.u32 	{%r93, %r94, %r95, %r96}, [%r89+48];
	bar.sync 	0;
	// begin inline asm
	griddepcontrol.launch_dependents;
	// end inline asm
	or.b32  	%r238, %r210, 1;
	setp.ge.u32 	%p26, %r238, %r70;
	mov.u32 	%r582, %r583;
	mov.f32 	%f419, %f422;
	mov.f32 	%f420, %f423;
	mov.f32 	%f421, %f424;
	mov.f32 	%f380, %f424;
	mov.f32 	%f381, %f423;
	mov.f32 	%f382, %f422;
	mov.u32 	%r569, %r583;
	@%p26 bra 	$L__BB13_91;
	setp.lt.f32 	%p27, %f424, %f151;
	@%p27 bra 	$L__BB13_90;
	setp.neu.f32 	%p28, %f424, %f151;
	mov.u32 	%r582, %r91;
	mov.f32 	%f419, %f153;
	mov.f32 	%f420, %f152;
	mov.f32 	%f421, %f151;
	mov.f32 	%f380, %f424;
	mov.f32 	%f381, %f423;
	mov.f32 	%f382, %f422;
	mov.u32 	%r569, %r583;
	@%p28 bra 	$L__BB13_91;
	setp.lt.f32 	%p29, %f423, %f152;
	@%p29 bra 	$L__BB13_90;
	setp.neu.f32 	%p30, %f423, %f152;
	setp.geu.f32 	%p31, %f422, %f153;
	or.pred  	%p32, %p30, %p31;
	mov.u32 	%r582, %r91;
	mov.f32 	%f419, %f153;
	mov.f32 	%f420, %f152;
	mov.f32 	%f421, %f151;
	mov.f32 	%f380, %f424;
	mov.f32 	%f381, %f423;
	mov.f32 	%f382, %f422;
	mov.u32 	%r569, %r583;
	@%p32 bra 	$L__BB13_91;
$L__BB13_90:
	mov.u32 	%r582, %r91;
	mov.f32 	%f419, %f153;
	mov.f32 	%f420, %f152;
	mov.f32 	%f421, %f151;
	mov.f32 	%f380, %f151;
	mov.f32 	%f381, %f152;
	mov.f32 	%f382, %f153;
	mov.u32 	%r569, %r91;
$L__BB13_91:
	add.s32 	%r239, %r210, 2;
	setp.ge.u32 	%p33, %r239, %r70;
	mov.u32 	%r581, %r569;
	mov.f32 	%f416, %f382;
	mov.f32 	%f417, %f381;
	mov.f32 	%f418, %f380;
	@%p33 bra 	$L__BB13_97;
	setp.lt.f32 	%p34, %f380, %f154;
	@%p34 bra 	$L__BB13_96;
	setp.neu.f32 	%p35, %f380, %f154;
	mov.u32 	%r581, %r92;
	mov.f32 	%f416, %f156;
	mov.f32 	%f417, %f155;
	mov.f32 	%f418, %f154;
	@%p35 bra 	$L__BB13_97;
	setp.lt.f32 	%p36, %f381, %f155;
	@%p36 bra 	$L__BB13_96;
	setp.neu.f32 	%p37, %f381, %f155;
	setp.geu.f32 	%p38, %f382, %f156;
	or.pred  	%p39, %p37, %p38;
	mov.u32 	%r581, %r92;
	mov.f32 	%f416, %f156;
	mov.f32 	%f417, %f155;
	mov.f32 	%f418, %f154;
	@%p39 bra 	$L__BB13_97;
$L__BB13_96:
	mov.u32 	%r581, %r92;
	mov.f32 	%f416, %f156;
	mov.f32 	%f417, %f155;
	mov.f32 	%f418, %f154;
	mov.f32 	%f380, %f154;
	mov.f32 	%f381, %f155;
	mov.f32 	%f382, %f156;
	mov.u32 	%r569, %r92;
$L__BB13_97:
	mov.b32 	%f286, %r93;
	mov.b32 	%f287, %r94;
	mov.b32 	%f288, %r95;
	add.s32 	%r240, %r210, 3;
	setp.lt.u32 	%p40, %r240, %r70;
	selp.b32 	%r580, %r96, %r569, %p40;
	selp.f32 	%f413, %f288, %f382, %p40;
	selp.f32 	%f414, %f287, %f381, %p40;
	selp.f32 	%f415, %f286, %f380, %p40;
	setp.ge.u32 	%p41, %r210, %r70;
	@%p41 bra 	$L__BB13_128;
	setp.lt.f32 	%p42, %f421, %f424;
	@%p42 bra 	$L__BB13_102;
	setp.neu.f32 	%p43, %f421, %f424;
	mov.u32 	%r575, %r582;
	mov.f32 	%f398, %f419;
	mov.f32 	%f399, %f420;
	mov.f32 	%f400, %f421;
	@%p43 bra 	$L__BB13_103;
	setp.lt.f32 	%p44, %f420, %f423;
	@%p44 bra 	$L__BB13_102;
	setp.neu.f32 	%p45, %f420, %f423;
	setp.geu.f32 	%p46, %f419, %f422;
	or.pred  	%p47, %p45, %p46;
	mov.u32 	%r575, %r582;
	mov.f32 	%f398, %f419;
	mov.f32 	%f399, %f420;
	mov.f32 	%f400, %f421;
	@%p47 bra 	$L__BB13_103;
$L__BB13_102:
	mov.u32 	%r575, %r583;
	mov.f32 	%f398, %f422;
	mov.f32 	%f399, %f423;
	mov.f32 	%f400, %f424;
	mov.u32 	%r583, %r582;
	mov.f32 	%f422, %f419;
	mov.f32 	%f423, %f420;
	mov.f32 	%f424, %f421;
$L__BB13_103:
	setp.lt.f32 	%p48, %f415, %f418;
	@%p48 bra 	$L__BB13_107;
	setp.neu.f32 	%p49, %f415, %f418;
	mov.u32 	%r572, %r580;
	mov.f32 	%f389, %f413;
	mov.f32 	%f390, %f414;
	mov.f32 	%f391, %f415;
	@%p49 bra 	$L__BB13_108;
	setp.lt.f32 	%p50, %f414, %f417;
	@%p50 bra 	$L__BB13_107;
	setp.neu.f32 	%p51, %f414, %f417;
	setp.geu.f32 	%p52, %f413, %f416;
	or.pred  	%p53, %p51, %p52;
	mov.u32 	%r572, %r580;
	mov.f32 	%f389, %f413;
	mov.f32 	%f390, %f414;
	mov.f32 	%f391, %f415;
	@%p53 bra 	$L__BB13_108;
$L__BB13_107:
	mov.u32 	%r572, %r581;
	mov.f32 	%f389, %f416;
	mov.f32 	%f390, %f417;
	mov.f32 	%f391, %f418;
	mov.u32 	%r581, %r580;
	mov.f32 	%f416, %f413;
	mov.f32 	%f417, %f414;
	mov.f32 	%f418, %f415;
$L__BB13_108:
	setp.lt.f32 	%p54, %f418, %f400;
	@%p54 bra 	$L__BB13_112;
	setp.neu.f32 	%p55, %f418, %f400;
	mov.u32 	%r579, %r581;
	mov.f32 	%f410, %f416;
	mov.f32 	%f411, %f417;
	mov.f32 	%f412, %f418;
	@%p55 bra 	$L__BB13_113;
	setp.lt.f32 	%p56, %f417, %f399;
	@%p56 bra 	$L__BB13_112;
	setp.neu.f32 	%p57, %f417, %f399;
	setp.geu.f32 	%p58, %f416, %f398;
	or.pred  	%p59, %p57, %p58;
	mov.u32 	%r579, %r581;
	mov.f32 	%f410, %f416;
	mov.f32 	%f411, %f417;
	mov.f32 	%f412, %f418;
	@%p59 bra 	$L__BB13_113;
$L__BB13_112:
	mov.u32 	%r579, %r575;
	mov.f32 	%f410, %f398;
	mov.f32 	%f411, %f399;
	mov.f32 	%f412, %f400;
	mov.u32 	%r575, %r581;
	mov.f32 	%f398, %f416;
	mov.f32 	%f399, %f417;
	mov.f32 	%f400, %f418;
$L__BB13_113:
	setp.lt.f32 	%p60, %f400, %f424;
	@%p60 bra 	$L__BB13_117;
	setp.neu.f32 	%p61, %f400, %f424;
	mov.u32 	%r582, %r575;
	mov.f32 	%f419, %f398;
	mov.f32 	%f420, %f399;
	mov.f32 	%f421, %f400;
	@%p61 bra 	$L__BB13_118;
	setp.lt.f32 	%p62, %f399, %f423;
	@%p62 bra 	$L__BB13_117;
	setp.neu.f32 	%p63, %f399, %f423;
	setp.geu.f32 	%p64, %f398, %f422;
	or.pred  	%p65, %p63, %p64;
	mov.u32 	%r582, %r575;
	mov.f32 	%f419, %f398;
	mov.f32 	%f420, %f399;
	mov.f32 	%f421, %f400;
	@%p65 bra 	$L__BB13_118;
$L__BB13_117:
	mov.u32 	%r582, %r583;
	mov.f32 	%f419, %f422;
	mov.f32 	%f420, %f423;
	mov.f32 	%f421, %f424;
	mov.u32 	%r583, %r575;
	mov.f32 	%f422, %f398;
	mov.f32 	%f423, %f399;
	mov.f32 	%f424, %f400;
$L__BB13_118:
	setp.lt.f32 	%p66, %f391, %f412;
	@%p66 bra 	$L__BB13_122;
	setp.neu.f32 	%p67, %f391, %f412;
	mov.u32 	%r580, %r572;
	mov.f32 	%f413, %f389;
	mov.f32 	%f414, %f390;
	mov.f32 	%f415, %f391;
	@%p67 bra 	$L__BB13_123;
	setp.lt.f32 	%p68, %f390, %f411;
	@%p68 bra 	$L__BB13_122;
	setp.neu.f32 	%p69, %f390, %f411;
	setp.geu.f32 	%p70, %f389, %f410;
	or.pred  	%p71, %p69, %p70;
	mov.u32 	%r580, %r572;
	mov.f32 	%f413, %f389;
	mov.f32 	%f414, %f390;
	mov.f32 	%f415, %f391;
	@%p71 bra 	$L__BB13_123;
$L__BB13_122:
	mov.u32 	%r580, %r579;
	mov.f32 	%f413, %f410;
	mov.f32 	%f414, %f411;
	mov.f32 	%f415, %f412;
	mov.u32 	%r579, %r572;
	mov.f32 	%f410, %f389;
	mov.f32 	%f411, %f390;
	mov.f32 	%f412, %f391;
$L__BB13_123:
	setp.lt.f32 	%p72, %f412, %f421;
	@%p72 bra 	$L__BB13_127;
	setp.neu.f32 	%p73, %f412, %f421;
	mov.u32 	%r581, %r579;
	mov.f32 	%f416, %f410;
	mov.f32 	%f417, %f411;
	mov.f32 	%f418, %f412;
	@%p73 bra 	$L__BB13_128;
	setp.lt.f32 	%p74, %f411, %f420;
	@%p74 bra 	$L__BB13_127;
	setp.neu.f32 	%p75, %f411, %f420;
	setp.geu.f32 	%p76, %f410, %f419;
	or.pred  	%p77, %p75, %p76;
	mov.u32 	%r581, %r579;
	mov.f32 	%f416, %f410;
	mov.f32 	%f417, %f411;
	mov.f32 	%f418, %f412;
	@%p77 bra 	$L__BB13_128;
$L__BB13_127:
	mov.u32 	%r581, %r582;
	mov.f32 	%f416, %f419;
	mov.f32 	%f417, %f420;
	mov.f32 	%f418, %f421;
	mov.u32 	%r582, %r579;
	mov.f32 	%f419, %f410;
	mov.f32 	%f420, %f411;
	mov.f32 	%f421, %f412;
$L__BB13_128:
	mov.b32 	%r588, 2;
	shl.b32 	%r246, %r71, 6;
$L__BB13_129:
	mov.u32 	%r120, %r588;
	bar.sync 	0;
	add.s32 	%r242, %r120, -1;
	mov.b32 	%r243, %f422;
	mov.b32 	%r244, %f423;
	mov.b32 	%r245, %f424;
	mov.u32 	%r247, _ZZN3cub18CUB_300001_SM_10006detail10merge_sort30DeviceMergeSortBlockSortKernelINS2_10policy_hubIN6thrust24THRUST_300001_SM_1000_NS6detail15normal_iteratorINS6_10device_ptrI14TriangleVertexEEEEE9Policy600ESC_PNS0_8NullTypeESC_SG_j15CompareVerticesSA_SF_EEvbT0_T1_T2_T3_T4_PT6_PT7_T5_NS1_7vsmem_tEE19static_temp_storage;
	add.s32 	%r248, %r247, %r246;
	st.shared.v4.u32 	[%r248], {%r245, %r244, %r243, %r583};
	mov.b32 	%r249, %f419;
	mov.b32 	%r250, %f420;
	mov.b32 	%r251, %f421;
	st.shared.v4.u32 	[%r248+16], {%r251, %r250, %r249, %r582};
	mov.b32 	%r252, %f416;
	mov.b32 	%r253, %f417;
	mov.b32 	%r254, %f418;
	st.shared.v4.u32 	[%r248+32], {%r254, %r253, %r252, %r581};
	mov.b32 	%r255, %f413;
	mov.b32 	%r256, %f414;
	mov.b32 	%r257, %f415;
	st.shared.v4.u32 	[%r248+48], {%r257, %r256, %r255, %r580};
	bar.sync 	0;
	neg.s32 	%r258, %r120;
	and.b32  	%r259, %r71, %r258;
	shl.b32 	%r260, %r259, 2;
	shl.b32 	%r261, %r120, 1;
	and.b32  	%r262, %r242, %r71;
	shl.b32 	%r263, %r262, 2;
	min.s32 	%r121, %r263, %r70;
	min.s32 	%r122, %r260, %r70;
	add.s32 	%r264, %r122, %r261;
	min.s32 	%r123, %r264, %r70;
	add.s32 	%r265, %r123, %r261;
	min.s32 	%r124, %r265, %r70;
	sub.s32 	%r266, %r123, %r122;
	sub.s32 	%r267, %r124, %r123;
	setp.lt.s32 	%p78, %r121, %r267;
	sub.s32 	%r268, %r121, %r267;
	selp.b32 	%r591, 0, %r268, %p78;
	min.s32 	%r589, %r266, %r121;
	setp.ge.s32 	%p79, %r591, %r589;
	@%p79 bra 	$L__BB13_137;
	add.s32 	%r127, %r123, %r121;
$L__BB13_131:
	sub.s32 	%r269, %r589, %r591;
	shr.u32 	%r270, %r269, 31;
	add.s32 	%r271, %r269, %r270;
	shr.s32 	%r272, %r271, 1;
	add.s32 	%r130, %r272, %r591;
	add.s32 	%r273, %r130, %r122;
	shl.b32 	%r274, %r273, 4;
	add.s32 	%r276, %r247, %r274;
	.pragma "used_bytes_mask 4095";
	ld.shared.v4.f32 	{%f226, %f227, %f228, %f289}, [%r276];
	not.b32 	%r277, %r130;
	add.s32 	%r278, %r127, %r277;
	shl.b32 	%r279, %r278, 4;
	add.s32 	%r280, %r247, %r279;
	.pragma "used_bytes_mask 4095";
	ld.shared.v4.f32 	{%f229, %f230, %f231, %f290}, [%r280];
	setp.lt.f32 	%p81, %f229, %f226;
	mov.pred 	%p80, 0;
	mov.pred 	%p257, %p80;
	@%p81 bra 	$L__BB13_136;
	setp.neu.f32 	%p83, %f229, %f226;
	mov.pred 	%p82, -1;
	mov.pred 	%p257, %p82;
	@%p83 bra 	$L__BB13_136;
	setp.lt.f32 	%p85, %f230, %f227;
	mov.pred 	%p257, %p80;
	@%p85 bra 	$L__BB13_136;
	setp.neu.f32 	%p87, %f230, %f227;
	mov.pred 	%p257, %p82;
	@%p87 bra 	$L__BB13_136;
	setp.geu.f32 	%p257, %f231, %f228;
$L__BB13_136:
	add.s32 	%r281, %r130, 1;
	selp.b32 	%r591, %r281, %r591, %p257;
	selp.b32 	%r589, %r589, %r130, %p257;
	setp.lt.s32 	%p88, %r591, %r589;
	@%p88 bra 	$L__BB13_131;
$L__BB13_137:
	add.s32 	%r134, %r591, %r122;
	add.s32 	%r282, %r123, %r121;
	sub.s32 	%r135, %r282, %r591;
	shl.b32 	%r283, %r134, 4;
	add.s32 	%r136, %r247, %r283;
	ld.shared.v4.u32 	{%r285, %r286, %r287, %r595}, [%r136];
	mov.b32 	%f446, %r285;
	mov.b32 	%f447, %r286;
	mov.b32 	%f448, %r287;
	shl.b32 	%r288, %r135, 4;
	add.s32 	%r138, %r247, %r288;
	ld.shared.v4.u32 	{%r289, %r290, %r291, %r592}, [%r138];
	mov.b32 	%f437, %r289;
	mov.b32 	%f438, %r290;
	mov.b32 	%f439, %r291;
	setp.ge.s32 	%p90, %r135, %r124;
	mov.pred 	%p89, 0;
	mov.pred 	%p258, %p89;
	@%p90 bra 	$L__BB13_143;
	setp.ge.s32 	%p92, %r134, %r123;
	setp.lt.f32 	%p93, %f437, %f446;
	or.pred  	%p94, %p92, %p93;
	mov.pred 	%p91, -1;
	mov.pred 	%p258, %p91;
	@%p94 bra 	$L__BB13_143;
	setp.neu.f32 	%p96, %f437, %f446;
	mov.pred 	%p258, %p89;
	@%p96 bra 	$L__BB13_143;
	setp.lt.f32 	%p98, %f438, %f447;
	mov.pred 	%p258, %p91;
	@%p98 bra 	$L__BB13_143;
	setp.neu.f32 	%p100, %f438, %f447;
	mov.pred 	%p258, %p89;
	@%p100 bra 	$L__BB13_143;
	setp.lt.f32 	%p258, %f439, %f448;
$L__BB13_143:
	selp.b32 	%r583, %r592, %r595, %p258;
	selp.f32 	%f422, %f439, %f448, %p258;
	selp.f32 	%f423, %f438, %f447, %p258;
	selp.f32 	%f424, %f437, %f446, %p258;
	selp.u32 	%r292, 1, 0, %p258;
	add.s32 	%r141, %r135, %r292;
	not.pred 	%p101, %p258;
	selp.u32 	%r293, 1, 0, %p101;
	add.s32 	%r142, %r134, %r293;
	@%p101 bra 	$L__BB13_145;
	ld.shared.v4.u32 	{%r297, %r298, %r299, %r592}, [%r138+16];
	mov.b32 	%f437, %r297;
	mov.b32 	%f438, %r298;
	mov.b32 	%f439, %r299;
	bra.uni 	$L__BB13_146;
$L__BB13_145:
	ld.shared.v4.u32 	{%r294, %r295, %r296, %r595}, [%r136+16];
	mov.b32 	%f446, %r294;
	mov.b32 	%f447, %r295;
	mov.b32 	%f448, %r296;
$L__BB13_146:
	setp.ge.s32 	%p103, %r141, %r124;
	mov.pred 	%p102, 0;
	mov.pred 	%p259, %p102;
	@%p103 bra 	$L__BB13_152;
	setp.ge.s32 	%p105, %r142, %r123;
	setp.lt.f32 	%p106, %f437, %f446;
	or.pred  	%p107, %p105, %p106;
	mov.pred 	%p104, -1;
	mov.pred 	%p259, %p104;
	@%p107 bra 	$L__BB13_152;
	setp.neu.f32 	%p109, %f437, %f446;
	mov.pred 	%p259, %p102;
	@%p109 bra 	$L__BB13_152;
	setp.lt.f32 	%p111, %f438, %f447;
	mov.pred 	%p259, %p104;
	@%p111 bra 	$L__BB13_152;
	setp.neu.f32 	%p113, %f438, %f447;
	mov.pred 	%p259, %p102;
	@%p113 bra 	$L__BB13_152;
	setp.lt.f32 	%p259, %f439, %f448;
$L__BB13_152:
	selp.b32 	%r582, %r592, %r595, %p259;
	selp.f32 	%f419, %f439, %f448, %p259;
	selp.f32 	%f420, %f438, %f447, %p259;
	selp.f32 	%f421, %f437, %f446, %p259;
	selp.u32 	%r300, 1, 0, %p259;
	add.s32 	%r148, %r141, %r300;
	not.pred 	%p114, %p259;
	selp.u32 	%r301, 1, 0, %p114;
	add.s32 	%r149, %r142, %r301;
	@%p259 bra 	$L__BB13_154;
	shl.b32 	%r302, %r149, 4;
	mov.u32 	%r303, _ZZN3cub18CUB_300001_SM_10006detail10merge_sort30DeviceMergeSortBlockSortKernelINS2_10policy_hubIN6thrust24THRUST_300001_SM_1000_NS6detail15normal_iteratorINS6_10device_ptrI14TriangleVertexEEEEE9Policy600ESC_PNS0_8NullTypeESC_SG_j15CompareVerticesSA_SF_EEvbT0_T1_T2_T3_T4_PT6_PT7_T5_NS1_7vsmem_tEE19static_temp_storage;
	add.s32 	%r304, %r303, %r302;
	ld.shared.v4.u32 	{%r305, %r306, %r307, %r595}, [%r304];
	mov.b32 	%f446, %r305;
	mov.b32 	%f447, %r306;
	mov.b32 	%f448, %r307;
	bra.uni 	$L__BB13_155;
$L__BB13_154:
	shl.b32 	%r308, %r148, 4;
	mov.u32 	%r309, _ZZN3cub18CUB_300001_SM_10006detail10merge_sort30DeviceMergeSortBlockSortKernelINS2_10policy_hubIN6thrust24THRUST_300001_SM_1000_NS6detail15normal_iteratorINS6_10device_ptrI14TriangleVertexEEEEE9Policy600ESC_PNS0_8NullTypeESC_SG_j15CompareVerticesSA_SF_EEvbT0_T1_T2_T3_T4_PT6_PT7_T5_NS1_7vsmem_tEE19static_temp_storage;
	add.s32 	%r310, %r309, %r308;
	ld.shared.v4.u32 	{%r311, %r312, %r313, %r592}, [%r310];
	mov.b32 	%f437, %r311;
	mov.b32 	%f438, %r312;
	mov.b32 	%f439, %r313;
$L__BB13_155:
	setp.ge.s32 	%p116, %r148, %r124;
	mov.pred 	%p115, 0;
	mov.pred 	%p260, %p115;
	@%p116 bra 	$L__BB13_161;
	setp.ge.s32 	%p118, %r149, %r123;
	setp.lt.f32 	%p119, %f437, %f446;
	or.pred  	%p120, %p118, %p119;
	mov.pred 	%p117, -1;
	mov.pred 	%p260, %p117;
	@%p120 bra 	$L__BB13_161;
	setp.neu.f32 	%p122, %f437, %f446;
	mov.pred 	%p260, %p115;
	@%p122 bra 	$L__BB13_161;
	setp.lt.f32 	%p124, %f438, %f447;
	mov.pred 	%p260, %p117;
	@%p124 bra 	$L__BB13_161;
	setp.neu.f32 	%p126, %f438, %f447;
	mov.pred 	%p260, %p115;
	@%p126 bra 	$L__BB13_161;
	setp.lt.f32 	%p260, %f439, %f448;
$L__BB13_161:
	selp.b32 	%r581, %r592, %r595, %p260;
	selp.f32 	%f416, %f439, %f448, %p260;
	selp.f32 	%f417, %f438, %f447, %p260;
	selp.f32 	%f418, %f437, %f446, %p260;
	selp.u32 	%r314, 1, 0, %p260;
	add.s32 	%r155, %r148, %r314;
	not.pred 	%p127, %p260;
	selp.u32 	%r315, 1, 0, %p127;
	add.s32 	%r156, %r149, %r315;
	@%p260 bra 	$L__BB13_163;
	shl.b32 	%r316, %r156, 4;
	mov.u32 	%r317, _ZZN3cub18CUB_300001_SM_10006detail10merge_sort30DeviceMergeSortBlockSortKernelINS2_10policy_hubIN6thrust24THRUST_300001_SM_1000_NS6detail15normal_iteratorINS6_10device_ptrI14TriangleVertexEEEEE9Policy600ESC_PNS0_8NullTypeESC_SG_j15CompareVerticesSA_SF_EEvbT0_T1_T2_T3_T4_PT6_PT7_T5_NS1_7vsmem_tEE19static_temp_storage;
	add.s32 	%r318, %r317, %r316;
	ld.shared.v4.u32 	{%r319, %r320, %r321, %r595}, [%r318];
	mov.b32 	%f446, %r319;
	mov.b32 	%f447, %r320;
	mov.b32 	%f448, %r321;
	bra.uni 	$L__BB13_164;
$L__BB13_163:
	shl.b32 	%r322, %r155, 4;
	mov.u32 	%r323, _ZZN3cub18CUB_300001_SM_10006detail10merge_sort30DeviceMergeSortBlockSortKernelINS2_10policy_hubIN6thrust24THRUST_300001_SM_1000_NS6detail15normal_iteratorINS6_10device_ptrI14TriangleVertexEEEEE9Policy600ESC_PNS0_8NullTypeESC_SG_j15CompareVerticesSA_SF_EEvbT0_T1_T2_T3_T4_PT6_PT7_T5_NS1_7vsmem_tEE19static_temp_storage;
	add.s32 	%r324, %r323, %r322;
	ld.shared.v4.u32 	{%r325, %r326, %r327, %r592}, [%r324];
	mov.b32 	%f437, %r325;
	mov.b32 	%f438, %r326;
	mov.b32 	%f439, %r327;
$L__BB13_164:
	setp.ge.s32 	%p129, %r155, %r124;
	mov.pred 	%p128, 0;
	mov.pred 	%p261, %p128;
	@%p129 bra 	$L__BB13_170;
	setp.ge.s32 	%p131, %r156, %r123;
	setp.lt.f32 	%p132, %f437, %f446;
	or.pred  	%p133, %p131, %p132;
	mov.pred 	%p130, -1;
	mov.pred 	%p261, %p130;
	@%p133 bra 	$L__BB13_170;
	setp.neu.f32 	%p135, %f437, %f446;
	mov.pred 	%p261, %p128;
	@%p135 bra 	$L__BB13_170;
	setp.lt.f32 	%p137, %f438, %f447;
	mov.pred 	%p261, %p130;
	@%p137 bra 	$L__BB13_170;
	setp.neu.f32 	%p139, %f438, %f447;
	mov.pred 	%p261, %p128;
	@%p139 bra 	$L__BB13_170;
	setp.lt.f32 	%p261, %f439, %f448;
$L__BB13_170:
	shl.b32 	%r588, %r120, 1;
	selp.b32 	%r580, %r592, %r595, %p261;
	selp.f32 	%f413, %f439, %f448, %p261;
	selp.f32 	%f414, %f438, %f447, %p261;
	selp.f32 	%f415, %f437, %f446, %p261;
	setp.lt.u32 	%p140, %r120, 129;
	@%p140 bra 	$L__BB13_129;
	ld.param.s8 	%rs2, [_ZN3cub18CUB_300001_SM_10006detail10merge_sort30DeviceMergeSortBlockSortKernelINS2_10policy_hubIN6thrust24THRUST_300001_SM_1000_NS6detail15normal_iteratorINS6_10device_ptrI14TriangleVertexEEEEE9Policy600ESC_PNS0_8NullTypeESC_SG_j15CompareVerticesSA_SF_EEvbT0_T1_T2_T3_T4_PT6_PT7_T5_NS1_7vsmem_tE_param_0];
	bar.sync 	0;
	setp.eq.s16 	%p141, %rs2, 0;
	@%p141 bra 	$L__BB13_182;
	mov.b32 	%r328, %f422;
	mov.b32 	%r329, %f423;
	mov.b32 	%r330, %f424;
	st.shared.v4.u32 	[%r89], {%r330, %r329, %r328, %r583};
	mov.b32 	%r331, %f419;
	mov.b32 	%r332, %f420;
	mov.b32 	%r333, %f421;
	st.shared.v4.u32 	[%r89+16], {%r333, %r332, %r331, %r582};
	mov.b32 	%r334, %f416;
	mov.b32 	%r335, %f417;
	mov.b32 	%r336, %f418;
	st.shared.v4.u32 	[%r89+32], {%r336, %r335, %r334, %r581};
	mov.b32 	%r337, %f413;
	mov.b32 	%r338, %f414;
	mov.b32 	%r339, %f415;
	st.shared.v4.u32 	[%r89+48], {%r339, %r338, %r337, %r580};
	bar.warp.sync 	-1;
	ld.shared.v4.u32 	{%r163, %r164, %r165, %r167}, [%r88];
	ld.shared.v4.u32 	{%r168, %r169, %r170, %r172}, [%r88+512];
	ld.shared.v4.u32 	{%r173, %r174, %r175, %r177}, [%r88+1024];
	ld.shared.v4.u32 	{%r178, %r179, %r180, %r182}, [%r88+1536];
	setp.eq.s32 	%p142, %r71, 0;
	@%p142 bra 	$L__BB13_173;
	bra.uni 	$L__BB13_174;
$L__BB13_173:
	st.volatile.shared.u32 	[_ZZN3cub18CUB_300001_SM_10006detail10merge_sort30DeviceMergeSortBlockSortKernelINS2_10policy_hubIN6thrust24THRUST_300001_SM_1000_NS6detail15normal_iteratorINS6_10device_ptrI14TriangleVertexEEEEE9Policy600ESC_PNS0_8NullTypeESC_SG_j15CompareVerticesSA_SF_EEvbT0_T1_T2_T3_T4_PT6_PT7_T5_NS1_7vsmem_tEE19static_temp_storage+16384], %r70;
$L__BB13_174:
	bar.sync 	0;
	ld.volatile.shared.u32 	%r203, [_ZZN3cub18CUB_300001_SM_10006detail10merge_sort30DeviceMergeSortBlockSortKernelINS2_10policy_hubIN6thrust24THRUST_300001_SM_1000_NS6detail15normal_iteratorINS6_10device_ptrI14TriangleVertexEEEEE9Policy600ESC_PNS0_8NullTypeESC_SG_j15CompareVerticesSA_SF_EEvbT0_T1_T2_T3_T4_PT6_PT7_T5_NS1_7vsmem_tEE19static_temp_storage+16384];
	cvt.u64.u32 	%rd13, %r211;
	mov.u32 	%r340, %ctaid.x;
	shl.b32 	%r341, %r340, 10;
	or.b32  	%r342, %r73, %r341;
	cvt.u64.u32 	%rd14, %r342;
	add.s64 	%rd15, %rd14, %rd13;
	setp.ge.s32 	%p143, %r74, %r203;
	shl.b64 	%rd16, %rd15, 4;
	add.s64 	%rd5, %rd2, %rd16;
	@%p143 bra 	$L__BB13_176;
	st.global.u32 	[%rd5], %r163;
	st.global.u32 	[%rd5+4], %r164;
	st.global.u32 	[%rd5+8], %r165;
	st.global.u32 	[%rd5+12], %r167;
$L__BB13_176:
	setp.ge.s32 	%p144, %r77, %r203;
	@%p144 bra 	$L__BB13_178;
	st.global.u32 	[%rd5+512], %r168;
	st.global.u32 	[%rd5+516], %r169;
	st.global.u32 	[%rd5+520], %r170;
	st.global.u32 	[%rd5+524], %r172;
$L__BB13_178:
	setp.ge.s32 	%p145, %r80, %r203;
	@%p145 bra 	$L__BB13_180;
	st.global.u32 	[%rd5+1024], %r173;
	st.global.u32 	[%rd5+1028], %r174;
	st.global.u32 	[%rd5+1032], %r175;
	st.global.u32 	[%rd5+1036], %r177;
$L__BB13_180:
	setp.ge.s32 	%p146, %r83, %r203;
	@%p146 bra 	$L__BB13_192;
	st.global.u32 	[%rd5+1536], %r178;
	st.global.u32 	[%rd5+1540], %r179;
	st.global.u32 	[%rd5+1544], %r180;
	st.global.u32 	[%rd5+1548], %r182;
	bra.uni 	$L__BB13_192;
$L__BB13_182:
	mov.b32 	%r343, %f422;
	mov.b32 	%r344, %f423;
	mov.b32 	%r345, %f424;
	st.shared.v4.u32 	[%r89], {%r345, %r344, %r343, %r583};
	mov.b32 	%r346, %f419;
	mov.b32 	%r347, %f420;
	mov.b32 	%r348, %f421;
	st.shared.v4.u32 	[%r89+16], {%r348, %r347, %r346, %r582};
	mov.b32 	%r349, %f416;
	mov.b32 	%r350, %f417;
	mov.b32 	%r351, %f418;
	st.shared.v4.u32 	[%r89+32], {%r351, %r350, %r349, %r581};
	mov.b32 	%r352, %f413;
	mov.b32 	%r353, %f414;
	mov.b32 	%r354, %f415;
	st.shared.v4.u32 	[%r89+48], {%r354, %r353, %r352, %r580};
	bar.warp.sync 	-1;
	ld.shared.v4.u32 	{%r183, %r184, %r185, %r187}, [%r88];
	ld.shared.v4.u32 	{%r188, %r189, %r190, %r192}, [%r88+512];
	ld.shared.v4.u32 	{%r193, %r194, %r195, %r197}, [%r88+1024];
	ld.shared.v4.u32 	{%r198, %r199, %r200, %r202}, [%r88+1536];
	setp.eq.s32 	%p147, %r71, 0;
	@%p147 bra 	$L__BB13_183;
	bra.uni 	$L__BB13_184;
$L__BB13_183:
	st.volatile.shared.u32 	[_ZZN3cub18CUB_300001_SM_10006detail10merge_sort30DeviceMergeSortBlockSortKernelINS2_10policy_hubIN6thrust24THRUST_300001_SM_1000_NS6detail15normal_iteratorINS6_10device_ptrI14TriangleVertexEEEEE9Policy600ESC_PNS0_8NullTypeESC_SG_j15CompareVerticesSA_SF_EEvbT0_T1_T2_T3_T4_PT6_PT7_T5_NS1_7vsmem_tEE19static_temp_storage+16384], %r70;
$L__BB13_184:
	ld.param.u64 	%rd34, [_ZN3cub18CUB_300001_SM_10006detail10merge_sort30DeviceMergeSortBlockSortKernelINS2_10policy_hubIN6thrust24THRUST_300001_SM_1000_NS6detail15normal_iteratorINS6_10device_ptrI14TriangleVertexEEEEE9Policy600ESC_PNS0_8NullTypeESC_SG_j15CompareVerticesSA_SF_EEvbT0_T1_T2_T3_T4_PT6_PT7_T5_NS1_7vsmem_tE_param_6];
	bar.sync 	0;
	ld.volatile.shared.u32 	%r204, [_ZZN3cub18CUB_300001_SM_10006detail10merge_sort30DeviceMergeSortBlockSortKernelINS2_10policy_hubIN6thrust24THRUST_300001_SM_1000_NS6detail15normal_iteratorINS6_10device_ptrI14TriangleVertexEEEEE9Policy600ESC_PNS0_8NullTypeESC_SG_j15CompareVerticesSA_SF_EEvbT0_T1_T2_T3_T4_PT6_PT7_T5_NS1_7vsmem_tEE19static_temp_storage+16384];
	setp.ge.s32 	%p148, %r74, %r204;
	cvt.u64.u32 	%rd17, %r74;
	mov.u32 	%r355, %ctaid.x;
	shl.b32 	%r356, %r355, 10;
	cvt.u64.u32 	%rd18, %r356;
	add.s64 	%rd19, %rd17, %rd18;
	cvta.to.global.u64 	%rd20, %rd34;
	shl.b64 	%rd21, %rd19, 4;
	add.s64 	%rd6, %rd20, %rd21;
	@%p148 bra 	$L__BB13_186;
	st.global.u32 	[%rd6], %r183;
	st.global.u32 	[%rd6+4], %r184;
	st.global.u32 	[%rd6+8], %r185;
	st.global.u32 	[%rd6+12], %r187;
$L__BB13_186:
	setp.ge.s32 	%p149, %r77, %r204;
	@%p149 bra 	$L__BB13_188;
	st.global.u32 	[%rd6+512], %r188;
	st.global.u32 	[%rd6+516], %r189;
	st.global.u32 	[%rd6+520], %r190;
	st.global.u32 	[%rd6+524], %r192;
$L__BB13_188:
	setp.ge.s32 	%p150, %r80, %r204;
	@%p150 bra 	$L__BB13_190;
	st.global.u32 	[%rd6+1024], %r193;
	st.global.u32 	[%rd6+1028], %r194;
	st.global.u32 	[%rd6+1032], %r195;
	st.global.u32 	[%rd6+1036], %r197;
$L__BB13_190:
	setp.ge.s32 	%p151, %r83, %r204;
	@%p151 bra 	$L__BB13_192;
	st.global.u32 	[%rd6+1536], %r198;
	st.global.u32 	[%rd6+1540], %r199;
	st.global.u32 	[%rd6+1544], %r200;
	st.global.u32 	[%rd6+1548], %r202;
$L__BB13_192:
	ret;

}
	// .globl	_ZN3cub18CUB_300001_SM_10006detail10merge_sort30DeviceMergeSortPartitionKernelIN6thrust24THRUST_300001_SM_1000_NS6detail15normal_iteratorINS5_10device_ptrI14TriangleVertexEEEEj15CompareVerticesS9_EEvbT_PT2_T0_SG_PSG_T1_SG_i
.visible .entry _ZN3cub18CUB_300001_SM_10006detail10merge_sort30DeviceMergeSortPartitionKernelIN6thrust24THRUST_300001_SM_1000_NS6detail15normal_iteratorINS5_10device_ptrI14TriangleVertexEEEEj15CompareVerticesS9_EEvbT_PT2_T0_SG_PSG_T1_SG_i(
	.param .u8 _ZN3cub18CUB_300001_SM_10006detail10merge_sort30DeviceMergeSortPartitionKernelIN6thrust24THRUST_300001_SM_1000_NS6detail15normal_iteratorINS5_10device_ptrI14TriangleVertexEEEEj15CompareVerticesS9_EEvbT_PT2_T0_SG_PSG_T1_SG_i_param_0,
	.param .align 8 .b8 _ZN3cub18CUB_300001_SM_10006detail10merge_sort30DeviceMergeSortPartitionKernelIN6thrust24THRUST_300001_SM_1000_NS6detail15normal_iteratorINS5_10device_ptrI14TriangleVertexEEEEj15CompareVerticesS9_EEvbT_PT2_T0_SG_PSG_T1_SG_i_param_1[8],
	.param .u64 .ptr .align 1 _ZN3cub18CUB_300001_SM_10006detail10merge_sort30DeviceMergeSortPartitionKernelIN6thrust24THRUST_300001_SM_1000_NS6detail15normal_iteratorINS5_10device_ptrI14TriangleVertexEEEEj15CompareVerticesS9_EEvbT_PT2_T0_SG_PSG_T1_SG_i_param_2,
	.param .u32 _ZN3cub18CUB_300001_SM_10006detail10merge_sort30DeviceMergeSortPartitionKernelIN6thrust24THRUST_300001_SM_1000_NS6detail15normal_iteratorINS5_10device_ptrI14TriangleVertexEEEEj15CompareVerticesS9_EEvbT_PT2_T0_SG_PSG_T1_SG_i_param_3,
	.param .u32 _ZN3cub18CUB_300001_SM_10006detail10merge_sort30DeviceMergeSortPartitionKernelIN6thrust24THRUST_300001_SM_1000_NS6detail15normal_iteratorINS5_10device_ptrI14TriangleVertexEEEEj15CompareVerticesS9_EEvbT_PT2_T0_SG_PSG_T1_SG_i_param_4,
	.param .u64 .ptr .align 1 _ZN3cub18CUB_300001_SM_10006detail10merge_sort30DeviceMergeSortPartitionKernelIN6thrust24THRUST_300001_SM_1000_NS6detail15normal_iteratorINS5_10device_ptrI14TriangleVertexEEEEj15CompareVerticesS9_EEvbT_PT2_T0_SG_PSG_T1_SG_i_param_5,
	.param .align 1 .b8 _ZN3cub18CUB_300001_SM_10006detail10merge_sort30DeviceMergeSortPartitionKernelIN6thrust24THRUST_300001_SM_1000_NS6detail15normal_iteratorINS5_10device_ptrI14TriangleVertexEEEEj15CompareVerticesS9_EEvbT_PT2_T0_SG_PSG_T1_SG_i_param_6[1],
	.param .u32 _ZN3cub18CUB_300001_SM_10006detail10merge_sort30DeviceMergeSortPartitionKernelIN6thrust24THRUST_300001_SM_1000_NS6detail15normal_iteratorINS5_10device_ptrI14TriangleVertexEEEEj15CompareVerticesS9_EEvbT_PT2_T0_SG_PSG_T1_SG_i_param_7,
	.param .u32 _ZN3cub18CUB_300001_SM_10006detail10merge_sort30DeviceMergeSortPartitionKernelIN6thrust24THRUST_300001_SM_1000_NS6detail15normal_iteratorINS5_10device_ptrI14TriangleVertexEEEEj15CompareVerticesS9_EEvbT_PT2_T0_SG_PSG_T1_SG_i_param_8
)
{
	.reg .pred 	%p<30>;
	.reg .b16 	%rs<2>;
	.reg .b32 	%r<66>;
	.reg .b32 	%f<13>;
	.reg .b64 	%rd<32>;

	ld.param.u64 	%rd9, [_ZN3cub18CUB_300001_SM_10006detail10merge_sort30DeviceMergeSortPartitionKernelIN6thrust24THRUST_300001_SM_1000_NS6detail15normal_iteratorINS5_10device_ptrI14TriangleVertexEEEEj15CompareVerticesS9_EEvbT_PT2_T0_SG_PSG_T1_SG_i_param_1];
	ld.param.s8 	%rs1, [_ZN3cub18CUB_300001_SM_10006detail10merge_sort30DeviceMergeSortPartitionKernelIN6thrust24THRUST_300001_SM_1000_NS6detail15normal_iteratorINS5_10device_ptrI14TriangleVertexEEEEj15CompareVerticesS9_EEvbT_PT2_T0_SG_PSG_T1_SG_i_param_0];
	ld.param.u64 	%rd10, [_ZN3cub18CUB_300001_SM_10006detail10merge_sort30DeviceMergeSortPartitionKernelIN6thrust24THRUST_300001_SM_1000_NS6detail15normal_iteratorINS5_10device_ptrI14TriangleVertexEEEEj15CompareVerticesS9_EEvbT_PT2_T0_SG_PSG_T1_SG_i_param_2];
	ld.param.u32 	%r22, [_ZN3cub18CUB_300001_SM_10006detail10merge_sort30DeviceMergeSortPartitionKernelIN6thrust24THRUST_300001_SM_1000_NS6detail15normal_iteratorINS5_10device_ptrI14TriangleVertexEEEEj15CompareVerticesS9_EEvbT_PT2_T0_SG_PSG_T1_SG_i_param_3];
	ld.param.u32 	%r23, [_ZN3cub18CUB_300001_SM_10006detail10merge_sort30DeviceMergeSortPartitionKernelIN6thrust24THRUST_300001_SM_1000_NS6detail15normal_iteratorINS5_10device_ptrI14TriangleVertexEEEEj15CompareVerticesS9_EEvbT_PT2_T0_SG_PSG_T1_SG_i_param_4];
	ld.param.u64 	%rd11, [_ZN3cub18CUB_300001_SM_10006detail10merge_sort30DeviceMergeSortPartitionKernelIN6thrust24THRUST_300001_SM_1000_NS6detail15normal_iteratorINS5_10device_ptrI14TriangleVertexEEEEj15CompareVerticesS9_EEvbT_PT2_T0_SG_PSG_T1_SG_i_param_5];
	ld.param.u32 	%r24, [_ZN3cub18CUB_300001_SM_10006detail10merge_sort30DeviceMergeSortPartitionKernelIN6thrust24THRUST_300001_SM_1000_NS6detail15normal_iteratorINS5_10device_ptrI14TriangleVertexEEEEj15CompareVerticesS9_EEvbT_PT2_T0_SG_PSG_T1_SG_i_param_7];
	ld.param.u32 	%r25, [_ZN3cub18CUB_300001_SM_10006detail10merge_sort30DeviceMergeSortPartitionKernelIN6thrust24THRUST_300001_SM_1000_NS6detail15normal_iteratorINS5_10device_ptrI14TriangleVertexEEEEj15CompareVerticesS9_EEvbT_PT2_T0_SG_PSG_T1_SG_i_param_8];
	cvta.to.global.u64 	%rd1, %rd11;
	mov.u32 	%r26, %ntid.x;
	mov.u32 	%r27, %ctaid.x;
	mov.u32 	%r28, %tid.x;
	mad.lo.s32 	%r1, %r26, %r27, %r28;
	setp.ge.u32 	%p5, %r1, %r23;
	@%p5 bra 	$L__BB14_21;
	shr.u32 	%r29, %r24, 1;
	add.s32 	%r2, %r24, -1;
	neg.s32 	%r30, %r24;
	and.b32  	%r31, %r1, %r30;
	mul.lo.s32 	%r32, %r25, %r31;
	mul.lo.s32 	%r33, %r25, %r29;
	min.u32 	%r3, %r32, %r22;
	not.b32 	%r34, %r32;
	min.u32 	%r35, %r33, %r34;
	add.s32 	%r36, %r35, %r32;
	min.u32 	%r4, %r36, %r22;
	not.b32 	%r37, %r4;
	min.u32 	%r38, %r33, %r37;
	add.s32 	%r39, %r38, %r4;
	min.u32 	%r5, %r39, %r22;
	// begin inline asm
	griddepcontrol.wait;
	// end inline asm
	add.s32 	%r40, %r1, 1;
	setp.ne.s32 	%p6, %r40, %r23;
	@%p6 bra 	$L__BB14_3;
	mul.wide.u32 	%rd30, %r1, 4;
	add.s64 	%rd31, %rd1, %rd30;
	st.global.u32 	[%rd31], %r4;
	bra.uni 	$L__BB14_21;
$L__BB14_3:
	sub.s32 	%r41, %r5, %r3;
	and.b32  	%r42, %r2, %r1;
	mul.lo.s32 	%r43, %r42, %r25;
	min.u32 	%r6, %r43, %r41;
	setp.eq.s16 	%p7, %rs1, 0;
	@%p7 bra 	$L__BB14_12;
	sub.s32 	%r44, %r4, %r3;
	sub.s32 	%r45, %r5, %r4;
	max.u32 	%r46, %r6, %r45;
	sub.s32 	%r65, %r46, %r45;
	min.u32 	%r61, %r44, %r6;
	setp.ge.u32 	%p8, %r65, %r61;
	@%p8 bra 	$L__BB14_20;
	cvta.to.global.u64 	%rd3, %rd9;
	cvt.u64.u32 	%rd4, %r4;
	cvt.u64.u32 	%rd5, %r3;
$L__BB14_6:
	sub.s32 	%r47, %r61, %r65;
	shr.u32 	%r48, %r47, 1;
	add.s32 	%r11, %r48, %r65;
	cvt.u64.u32 	%rd12, %r11;
	add.s64 	%rd13, %rd12, %rd5;
	shl.b64 	%rd14, %rd13, 4;
	add.s64 	%rd15, %rd3, %rd14;
	ld.global.f32 	%f1, [%rd15];
	ld.global.f32 	%f2, [%rd15+4];
	ld.global.f32 	%f3, [%rd15+8];
	not.b32 	%r49, %r11;
	add.s32 	%r50, %r6, %r49;
	cvt.u64.u32 	%rd16, %r50;
	add.s64 	%rd17, %rd16, %rd4;
	shl.b64 	%rd18, %rd17, 4;
	add.s64 	%rd19, %rd3, %rd18;
	ld.global.f32 	%f4, [%rd19];
	ld.global.f32 	%f5, [%rd19+4];
	ld.global.f32 	%f6, [%rd19+8];
	setp.lt.f32 	%p10, %f4, %f1;
	mov.pred 	%p9, 0;
	mov.pred 	%p28, %p9;
	@%p10 bra 	$L__BB14_11;
	setp.neu.f32 	%p12, %f4, %f1;
	mov.pred 	%p11, -1;
	mov.pred 	%p28, %p11;
	@%p12 bra 	$L__BB14_11;
	setp.lt.f32 	%p14, %f5, %f2;
	mov.pred 	%p28, %p9;
	@%p14 bra 	$L__BB14_11;
	setp.neu.f32 	%p16, %f5, %f2;
	mov.pred 	%p28, %p11;
	@%p16 bra 	$L__BB14_11;
	setp.geu.f32 	%p28, %f6, %f3;
$L__BB14_11:
	add.s32 	%r51, %r11, 1;
	selp.b32 	%r65, %r51, %r65, %p28;
	selp.b32 	%r61, %r61, %r11, %p28;
	setp.lt.u32 	%p17, %r65, %r61;
	@%p17 bra 	$L__BB14_6;
	bra.uni 	$L__BB14_20;
$L__BB14_12:
	sub.s32 	%r52, %r4, %r3;
	sub.s32 	%r53, %r5, %r4;
	max.u32 	%r54, %r6, %r53;
	sub.s32 	%r65, %r54, %r53;
	min.u32 	%r63, %r52, %r6;
	setp.ge.u32 	%p18, %r65, %r63;
	@%p18 bra 	$L__BB14_20;
	cvta.to.global.u64 	%rd6, %rd10;
	cvt.u64.u32 	%rd7, %r4;
	cvt.u64.u32 	%rd8, %r3;
$L__BB14_14:
	sub.s32 	%r55, %r63, %r65;
	shr.u32 	%r56, %r55, 1;
	add.s32 	%r18, %r56, %r65;
	cvt.u64.u32 	%rd20, %r18;
	add.s64 	%rd21, %rd20, %rd8;
	shl.b64 	%rd22, %rd21, 4;
	add.s64 	%rd23, %rd6, %rd22;
	ld.global.f32 	%f7, [%rd23];
	ld.global.f32 	%f8, [%rd23+4];
	ld.global.f32 	%f9, [%rd23+8];
	not.b32 	%r57, %r18;
	add.s32 	%r58, %r6, %r57;
	cvt.u64.u32 	%rd24, %r58;
	add.s64 	%rd25, %rd24, %rd7;
	shl.b64 	%rd26, %rd25, 4;
	add.s64 	%rd27, %rd6, %rd26;
	ld.global.f32 	%f10, [%rd27];
	ld.global.f32 	%f11, [%rd27+4];
	ld.global.f32 	%f12, [%rd27+8];
	setp.lt.f32 	%p20, %f10, %f7;
	mov.pred 	%p19, 0;
	mov.pred 	%p29, %p19;
	@%p20 bra 	$L__BB14_19;
	setp.neu.f32 	%p22, %f10, %f7;
	mov.pred 	%p21, -1;
	mov.pred 	%p29, %p21;
	@%p22 bra 	$L__BB14_19;
	setp.lt.f32 	%p24, %f11, %f8;
	mov.pred 	%p29, %p19;
	@%p24 bra 	$L__BB14_19;
	setp.neu.f32 	%p26, %f11, %f8;
	mov.pred 	%p29, %p21;
	@%p26 bra 	$L__BB14_19;
	setp.geu.f32 	%p29, %f12, %f9;
$L__BB14_19:
	add.s32 	%r59, %r18, 1;
	selp.b32 	%r65, %r59, %r65, %p29;
	selp.b32 	%r63, %r63, %r18, %p29;
	setp.lt.u32 	%p27, %r65, %r63;
	@%p27 bra 	$L__BB14_14;
$L__BB14_20:
	add.s32 	%r60, %r65, %r3;
	mul.wide.u32 	%rd28, %r1, 4;
	add.s64 	%rd29, %rd1, %rd28;
	st.global.u32 	[%rd29], %r60;
$L__BB14_21:
	ret;

}
	// .globl	_ZN3cub18CUB_300001_SM_10006detail10merge_sort26DeviceMergeSortMergeKernelINS2_10policy_hubIN6thrust24THRUST_300001_SM_1000_NS6detail15normal_iteratorINS6_10device_ptrI14TriangleVertexEEEEE9Policy600ESC_PNS0_8NullTypeESC_SG_j15CompareVerticesSA_SF_EEvbT2_T3_T4_PT6_PT7_T5_PSK_SK_NS1_7vsmem_tE
.visible .entry _ZN3cub18CUB_300001_SM_10006detail10merge_sort26DeviceMergeSortMergeKernelINS2_10policy_hubIN6thrust24THRUST_300001_SM_1000_NS6detail15normal_iteratorINS6_10device_ptrI14TriangleVertexEEEEE9Policy600ESC_PNS0_8NullTypeESC_SG_j15CompareVerticesSA_SF_EEvbT2_T3_T4_PT6_PT7_T5_PSK_SK_NS1_7vsmem_tE(
	.param .u8 _ZN3cub18CUB_300001_SM_10006detail10merge_sort26DeviceMergeSortMergeKernelINS2_10policy_hubIN6thrust24THRUST_300001_SM_1000_NS6detail15normal_iteratorINS6_10device_ptrI14TriangleVertexEEEEE9Policy600ESC_PNS0_8NullTypeESC_SG_j15CompareVerticesSA_SF_EEvbT2_T3_T4_PT6_PT7_T5_PSK_SK_NS1_7vsmem_tE_param_0,
	.param .align 8 .b8 _ZN3cub18CUB_300001_SM_10006detail10merge_sort26DeviceMergeSortMergeKernelINS2_10policy_hubIN6thrust24THRUST_300001_SM_1000_NS6detail15normal_iteratorINS6_10device_ptrI14TriangleVertexEEEEE9Policy600ESC_PNS0_8NullTypeESC_SG_j15CompareVerticesSA_SF_EEvbT2_T3_T4_PT6_PT7_T5_PSK_SK_NS1_7vsmem_tE_param_1[8],
	.param .u64 .ptr .align 1 _ZN3cub18CUB_300001_SM_10006detail10merge_sort26DeviceMergeSortMergeKernelINS2_10policy_hubIN6thrust24THRUST_300001_SM_1000_NS6detail15normal_iteratorINS6_10device_ptrI14TriangleVertexEEEEE9Policy600ESC_PNS0_8NullTypeESC_SG_j15CompareVerticesSA_SF_EEvbT2_T3_T4_PT6_PT7_T5_PSK_SK_NS1_7vsmem_tE_param_2,
	.param .u32 _ZN3cub18CUB_300001_SM_10006detail10merge_sort26DeviceMergeSortMergeKernelINS2_10policy_hubIN6thrust24THRUST_300001_SM_1000_NS6detail15normal_iteratorINS6_10device_ptrI14TriangleVertexEEEEE9Policy600ESC_PNS0_8NullTypeESC_SG_j15CompareVerticesSA_SF_EEvbT2_T3_T4_PT6_PT7_T5_PSK_SK_NS1_7vsmem_tE_param_3,
	.param .u64 .ptr .align 1 _ZN3cub18CUB_300001_SM_10006detail10merge_sort26DeviceMergeSortMergeKernelINS2_10policy_hubIN6thrust24THRUST_300001_SM_1000_NS6detail15normal_iteratorINS6_10device_ptrI14TriangleVertexEEEEE9Policy600ESC_PNS0_8NullTypeESC_SG_j15CompareVerticesSA_SF_EEvbT2_T3_T4_PT6_PT7_T5_PSK_SK_NS1_7vsmem_tE_param_4,
	.param .u64 .ptr .align 1 _ZN3cub18CUB_300001_SM_10006detail10merge_sort26DeviceMergeSortMergeKernelINS2_10policy_hubIN6thrust24THRUST_300001_SM_1000_NS6detail15normal_iteratorINS6_10device_ptrI14TriangleVertexEEEEE9Policy600ESC_PNS0_8NullTypeESC_SG_j15CompareVerticesSA_SF_EEvbT2_T3_T4_PT6_PT7_T5_PSK_SK_NS1_7vsmem_tE_param_5,
	.param .align 1 .b8 _ZN3cub18CUB_300001_SM_10006detail10merge_sort26DeviceMergeSortMergeKernelINS2_10policy_hubIN6thrust24THRUST_300001_SM_1000_NS6detail15normal_iteratorINS6_10device_ptrI14TriangleVertexEEEEE9Policy600ESC_PNS0_8NullTypeESC_SG_j15CompareVerticesSA_SF_EEvbT2_T3_T4_PT6_PT7_T5_PSK_SK_NS1_7vsmem_tE_param_6[1],
	.param .u64 .ptr .align 1 _ZN3cub18CUB_300001_SM_10006detail10merge_sort26DeviceMergeSortMergeKernelINS2_10policy_hubIN6thrust24THRUST_300001_SM_1000_NS6detail15normal_iteratorINS6_10device_ptrI14TriangleVertexEEEEE9Policy600ESC_PNS0_8NullTypeESC_SG_j15CompareVerticesSA_SF_EEvbT2_T3_T4_PT6_PT7_T5_PSK_SK_NS1_7vsmem_tE_param_7,
	.param .u32 _ZN3cub18CUB_300001_SM_10006detail10merge_sort26DeviceMergeSortMergeKernelINS2_10policy_hubIN6thrust24THRUST_300001_SM_1000_NS6detail15normal_iteratorINS6_10device_ptrI14TriangleVertexEEEEE9Policy600ESC_PNS0_8NullTypeESC_SG_j15CompareVerticesSA_SF_EEvbT2_T3_T4_PT6_PT7_T5_PSK_SK_NS1_7vsmem_tE_param_8,
	.param .align 8 .b8 _ZN3cub18CUB_300001_SM_10006detail10merge_sort26DeviceMergeSortMergeKernelINS2_10policy_hubIN6thrust24THRUST_300001_SM_1000_NS6detail15normal_iteratorINS6_10device_ptrI14TriangleVertexEEEEE9Policy600ESC_PNS0_8NullTypeESC_SG_j15CompareVerticesSA_SF_EEvbT2_T3_T4_PT6_PT7_T5_PSK_SK_NS1_7vsmem_tE_param_9[8]
)
.maxntid 256
{
	.reg .pred 	%p<198>;
	.reg .b16 	%rs<6>;
	.reg .b32 	%r<763>;
	.reg .b32 	%f<161>;
	.reg .b64 	%rd<95>;
	// demoted variable
	.shared .align 16 .b8 _ZZN3cub18CUB_300001_SM_10006detail10merge_sort26DeviceMergeSortMergeKernelINS2_10policy_hubIN6thrust24THRUST_300001_SM_1000_NS6detail15normal_iteratorINS6_10device_ptrI14TriangleVertexEEEEE9Policy600ESC_PNS0_8NullTypeESC_SG_j15CompareVerticesSA_SF_EEvbT2_T3_T4_PT6_PT7_T5_PSK_SK_NS1_7vsmem_tEE19static_temp_storage[16400];
	ld.param.u64 	%rd15, [_ZN3cub18CUB_300001_SM_10006detail10merge_sort26DeviceMergeSortMergeKernelINS2_10policy_hubIN6thrust24THRUST_300001_SM_1000_NS6detail15normal_iteratorINS6_10device_ptrI14TriangleVertexEEEEE9Policy600ESC_PNS0_8NullTypeESC_SG_j15CompareVerticesSA_SF_EEvbT2_T3_T4_PT6_PT7_T5_PSK_SK_NS1_7vsmem_tE_param_1];
	ld.param.u32 	%r356, [_ZN3cub18CUB_300001_SM_10006detail10merge_sort26DeviceMergeSortMergeKernelINS2_10policy_hubIN6thrust24THRUST_300001_SM_1000_NS6detail15normal_iteratorINS6_10device_ptrI14TriangleVertexEEEEE9Policy600ESC_PNS0_8NullTypeESC_SG_j15CompareVerticesSA_SF_EEvbT2_T3_T4_PT6_PT7_T5_PSK_SK_NS1_7vsmem_tE_param_3];
	ld.param.u64 	%rd14, [_ZN3cub18CUB_300001_SM_10006detail10merge_sort26DeviceMergeSortMergeKernelINS2_10policy_hubIN6thrust24THRUST_300001_SM_1000_NS6detail15normal_iteratorINS6_10device_ptrI14TriangleVertexEEEEE9Policy600ESC_PNS0_8NullTypeESC_SG_j15CompareVerticesSA_SF_EEvbT2_T3_T4_PT6_PT7_T5_PSK_SK_NS1_7vsmem_tE_param_4];
	ld.param.u64 	%rd16, [_ZN3cub18CUB_300001_SM_10006detail10merge_sort26DeviceMergeSortMergeKernelINS2_10policy_hubIN6thrust24THRUST_300001_SM_1000_NS6detail15normal_iteratorINS6_10device_ptrI14TriangleVertexEEEEE9Policy600ESC_PNS0_8NullTypeESC_SG_j15CompareVerticesSA_SF_EEvbT2_T3_T4_PT6_PT7_T5_PSK_SK_NS1_7vsmem_tE_param_7];
	ld.param.u32 	%r357, [_ZN3cub18CUB_300001_SM_10006detail10merge_sort26DeviceMergeSortMergeKernelINS2_10policy_hubIN6thrust24THRUST_300001_SM_1000_NS6detail15normal_iteratorINS6_10device_ptrI14TriangleVertexEEEEE9Policy600ESC_PNS0_8NullTypeESC_SG_j15CompareVerticesSA_SF_EEvbT2_T3_T4_PT6_PT7_T5_PSK_SK_NS1_7vsmem_tE_param_8];
	cvta.to.global.u64 	%rd1, %rd14;
	cvta.to.global.u64 	%rd2, %rd16;
	cvta.to.global.u64 	%rd3, %rd15;
	mov.u32 	%r1, %ctaid.x;
	mov.u32 	%r358, %nctaid.x;
	shl.b32 	%r2, %r1, 10;
	mov.u32 	%r3, %tid.x;
	add.s32 	%r359, %r358, -1;
	setp.ge.u32 	%p21, %r1, %r359;
	@%p21 bra 	$L__BB15_70;
	ld.param.s8 	%rs4, [_ZN3cub18CUB_300001_SM_10006detail10merge_sort26DeviceMergeSortMergeKernelINS2_10policy_hubIN6thrust24THRUST_300001_SM_1000_NS6detail15normal_iteratorINS6_10device_ptrI14TriangleVertexEEEEE9Policy600ESC_PNS0_8NullTypeESC_SG_j15CompareVerticesSA_SF_EEvbT2_T3_T4_PT6_PT7_T5_PSK_SK_NS1_7vsmem_tE_param_0];
	mul.wide.u32 	%rd54, %r1, 4;
	add.s64 	%rd55, %rd2, %rd54;
	ld.global.u32 	%r499, [%rd55];
	ld.global.u32 	%r500, [%rd55+4];
	neg.s32 	%r501, %r357;
	and.b32  	%r502, %r1, %r501;
	shl.b32 	%r4, %r502, 10;
	shl.b32 	%r503, %r357, 9;
	and.b32  	%r5, %r503, -1024;
	sub.s32 	%r504, %r1, %r502;
	shl.b32 	%r505, %r504, 10;
	sub.s32 	%r6, %r499, %r4;
	sub.s32 	%r506, %r500, %r4;
	sub.s32 	%r507, %r356, %r4;
	max.u32 	%r508, %r507, %r5;
	sub.s32 	%r509, %r508, %r5;
	sub.s32 	%r510, %r505, %r6;
	min.u32 	%r7, %r510, %r509;
	setp.eq.s32 	%p114, %r505, -1024;
	selp.b32 	%r511, 1023, 1024, %p114;
	add.s32 	%r512, %r511, %r505;
	sub.s32 	%r513, %r512, %r506;
	or.b32  	%r514, %r1, %r501;
	setp.eq.s32 	%p115, %r514, -1;
	min.u32 	%r515, %r5, %r507;
	selp.b32 	%r516, %r515, %r506, %p115;
	selp.b32 	%r517, %r5, %r513, %p115;
	min.u32 	%r8, %r517, %r509;
	sub.s32 	%r9, %r516, %r6;
	// begin inline asm
	griddepcontrol.wait;
	// end inline asm
	setp.eq.s16 	%p116, %rs4, 0;
	@%p116 bra 	$L__BB15_14;
	cvt.u64.u32 	%rd56, %r4;
	cvt.u64.u32 	%rd57, %r6;
	add.s64 	%rd58, %rd57, %rd56;
	cvt.u64.u32 	%rd59, %r5;
	add.s64 	%rd60, %rd56, %rd59;
	cvt.u64.u32 	%rd61, %r7;
	add.s64 	%rd62, %rd60, %rd61;
	setp.ge.s32 	%p117, %r3, %r9;
	cvt.u64.u32 	%rd63, %r3;
	add.s64 	%rd64, %rd58, %rd63;
	shl.b64 	%rd65, %rd64, 4;
	add.s64 	%rd4, %rd3, %rd65;
	sub.s32 	%r518, %r3, %r9;
	cvt.s64.s32 	%rd66, %r518;
	add.s64 	%rd67, %rd62, %rd66;
	shl.b64 	%rd68, %rd67, 4;
	add.s64 	%rd5, %rd3, %rd68;
	@%p117 bra 	$L__BB15_4;
	ld.global.u32 	%r704, [%rd4];
	ld.global.u32 	%r703, [%rd4+4];
	ld.global.u32 	%r702, [%rd4+8];
	ld.global.u32 	%r701, [%rd4+12];
	bra.uni 	$L__BB15_5;
$L__BB15_4:
	ld.global.u32 	%r704, [%rd5];
	ld.global.u32 	%r703, [%rd5+4];
	ld.global.u32 	%r702, [%rd5+8];
	ld.global.u32 	%r701, [%rd5+12];
$L__BB15_5:
	add.s32 	%r519, %r3, 256;
	setp.lt.s32 	%p118, %r519, %r9;
	@%p118 bra 	$L__BB15_7;
	ld.global.u32 	%r700, [%rd5+4096];
	ld.global.u32 	%r699, [%rd5+4100];
	ld.global.u32 	%r698, [%rd5+4104];
	ld.global.u32 	%r697, [%rd5+4108];
	bra.uni 	$L__BB15_8;
$L__BB15_7:
	ld.global.u32 	%r700, [%rd4+4096];
	ld.global.u32 	%r699, [%rd4+4100];
	ld.global.u32 	%r698, [%rd4+4104];
	ld.global.u32 	%r697, [%rd4+4108];
$L__BB15_8:
	add.s32 	%r520, %r3, 512;
	setp.lt.s32 	%p119, %r520, %r9;
	@%p119 bra 	$L__BB15_10;
	ld.global.u32 	%r696, [%rd5+8192];
	ld.global.u32 	%r695, [%rd5+8196];
	ld.global.u32 	%r694, [%rd5+8200];
	ld.global.u32 	%r693, [%rd5+8204];
	bra.uni 	$L__BB15_11;
$L__BB15_10:
	ld.global.u32 	%r696, [%rd4+8192];
	ld.global.u32 	%r695, [%rd4+8196];
	ld.global.u32 	%r694, [%rd4+8200];
	ld.global.u32 	%r693, [%rd4+8204];
$L__BB15_11:
	add.s32 	%r521, %r3, 768;
	setp.lt.s32 	%p120, %r521, %r9;
	@%p120 bra 	$L__BB15_13;
	ld.global.u32 	%r692, [%rd5+12288];
	ld.global.u32 	%r691, [%rd5+12292];
	ld.global.u32 	%r690, [%rd5+12296];
	ld.global.u32 	%r689, [%rd5+12300];
	bra.uni 	$L__BB15_26;
$L__BB15_13:
	ld.global.u32 	%r692, [%rd4+12288];
	ld.global.u32 	%r691, [%rd4+12292];
	ld.global.u32 	%r690, [%rd4+12296];
	ld.global.u32 	%r689, [%rd4+12300];
	bra.uni 	$L__BB15_26;
$L__BB15_14:
	cvt.u64.u32 	%rd69, %r4;
	cvt.u64.u32 	%rd70, %r6;
	add.s64 	%rd71, %rd70, %rd69;
	cvt.u64.u32 	%rd72, %r5;
	add.s64 	%rd73, %rd69, %rd72;
	cvt.u64.u32 	%rd74, %r7;
	add.s64 	%rd75, %rd73, %rd74;
	setp.ge.s32 	%p121, %r3, %r9;
	cvt.u64.u32 	%rd76, %r3;
	add.s64 	%rd77, %rd71, %rd76;
	shl.b64 	%rd78, %rd77, 4;
	add.s64 	%rd6, %rd1, %rd78;
	sub.s32 	%r522, %r3, %r9;
	cvt.s64.s32 	%rd79, %r522;
	add.s64 	%rd80, %rd75, %rd79;
	shl.b64 	%rd81, %rd80, 4;
	add.s64 	%rd7, %rd1, %rd81;
	@%p121 bra 	$L__BB15_16;
	ld.global.u32 	%r704, [%rd6];
	ld.global.u32 	%r703, [%rd6+4];
	ld.global.u32 	%r702, [%rd6+8];
	ld.global.u32 	%r701, [%rd6+12];
	bra.uni 	$L__BB15_17;
$L__BB15_16:
	ld.global.u32 	%r704, [%rd7];
	ld.global.u32 	%r703, [%rd7+4];
	ld.global.u32 	%r702, [%rd7+8];
	ld.global.u32 	%r701, [%rd7+12];
$L__BB15_17:
	add.s32 	%r523, %r3, 256;
	setp.lt.s32 	%p122, %r523, %r9;
	@%p122 bra 	$L__BB15_19;
	ld.global.u32 	%r700, [%rd7+4096];
	ld.global.u32 	%r699, [%rd7+4100];
	ld.global.u32 	%r698, [%rd7+4104];
	ld.global.u32 	%r697, [%rd7+4108];
	bra.uni 	$L__BB15_20;
$L__BB15_19:
	ld.global.u32 	%r700, [%rd6+4096];
	ld.global.u32 	%r699, [%rd6+4100];
	ld.global.u32 	%r698, [%rd6+4104];
	ld.global.u32 	%r697, [%rd6+4108];
$L__BB15_20:
	add.s32 	%r524, %r3, 512;
	setp.lt.s32 	%p123, %r524, %r9;
	@%p123 bra 	$L__BB15_22;
	ld.global.u32 	%r696, [%rd7+8192];
	ld.global.u32 	%r695, [%rd7+8196];
	ld.global.u32 	%r694, [%rd7+8200];
	ld.global.u32 	%r693, [%rd7+8204];
	bra.uni 	$L__BB15_23;
$L__BB15_22:
	ld.global.u32 	%r696, [%rd6+8192];
	ld.global.u32 	%r695, [%rd6+8196];
	ld.global.u32 	%r694, [%rd6+8200];
	ld.global.u32 	%r693, [%rd6+8204];
$L__BB15_23:
	add.s32 	%r525, %r3, 768;
	setp.lt.s32 	%p124, %r525, %r9;
	@%p124 bra 	$L__BB15_25;
	ld.global.u32 	%r692, [%rd7+12288];
	ld.global.u32 	%r691, [%rd7+12292];
	ld.global.u32 	%r690, [%rd7+12296];
	ld.global.u32 	%r689, [%rd7+12300];
	bra.uni 	$L__BB15_26;
$L__BB15_25:
	ld.global.u32 	%r692, [%rd6+12288];
	ld.global.u32 	%r691, [%rd6+12292];
	ld.global.u32 	%r690, [%rd6+12296];
	ld.global.u32 	%r689, [%rd6+12300];
$L__BB15_26:
	sub.s32 	%r526, %r8, %r7;
	shl.b32 	%r527, %r3, 4;
	mov.u32 	%r528, _ZZN3cub18CUB_300001_SM_10006detail10merge_sort26DeviceMergeSortMergeKernelINS2_10policy_hubIN6thrust24THRUST_300001_SM_1000_NS6detail15normal_iteratorINS6_10device_ptrI14TriangleVertexEEEEE9Policy600ESC_PNS0_8NullTypeESC_SG_j15CompareVerticesSA_SF_EEvbT2_T3_T4_PT6_PT7_T5_PSK_SK_NS1_7vsmem_tEE19static_temp_storage;
	add.s32 	%r529, %r528, %r527;
	st.shared.v4.u32 	[%r529], {%r704, %r703, %r702, %r701};
	st.shared.v4.u32 	[%r529+4096], {%r700, %r699, %r698, %r697};
	st.shared.v4.u32 	[%r529+8192], {%r696, %r695, %r694, %r693};
	st.shared.v4.u32 	[%r529+12288], {%r692, %r691, %r690, %r689};
	bar.sync 	0;
	// begin inline asm
	griddepcontrol.launch_dependents;
	// end inline asm
	add.s32 	%r114, %r526, %r9;
	shl.b32 	%r115, %r3, 2;
	min.s32 	%r116, %r115, %r114;
	setp.lt.s32 	%p125, %r116, %r526;
	sub.s32 	%r530, %r116, %r526;
	selp.b32 	%r707, 0, %r530, %p125;
	min.s32 	%r705, %r9, %r116;
	setp.ge.s32 	%p126, %r707, %r705;
	@%p126 bra 	$L__BB15_34;
	add.s32 	%r119, %r116, %r9;
$L__BB15_28:
	sub.s32 	%r531, %r705, %r707;
	shr.u32 	%r532, %r531, 31;
	add.s32 	%r533, %r531, %r532;
	shr.s32 	%r534, %r533, 1;
	add.s32 	%r122, %r534, %r707;
	shl.b32 	%r535, %r122, 4;
	add.s32 	%r537, %r528, %r535;
	.pragma "used_bytes_mask 4095";
	ld.shared.v4.f32 	{%f1, %f2, %f3, %f123}, [%r537];
	not.b32 	%r538, %r122;
	add.s32 	%r539, %r119, %r538;
	shl.b32 	%r540, %r539, 4;
	add.s32 	%r541, %r528, %r540;
	.pragma "used_bytes_mask 4095";
	ld.shared.v4.f32 	{%f4, %f5, %f6, %f124}, [%r541];
	setp.lt.f32 	%p128, %f4, %f1;
	mov.pred 	%p127, 0;
	mov.pred 	%p188, %p127;
	@%p128 bra 	$L__BB15_33;
	setp.neu.f32 	%p130, %f4, %f1;
	mov.pred 	%p129, -1;
	mov.pred 	%p188, %p129;
	@%p130 bra 	$L__BB15_33;
	setp.lt.f32 	%p132, %f5, %f2;
	mov.pred 	%p188, %p127;
	@%p132 bra 	$L__BB15_33;
	setp.neu.f32 	%p134, %f5, %f2;
	mov.pred 	%p188, %p129;
	@%p134 bra 	$L__BB15_33;
	setp.geu.f32 	%p188, %f6, %f3;
$L__BB15_33:
	add.s32 	%r542, %r122, 1;
	selp.b32 	%r707, %r542, %r707, %p188;
	selp.b32 	%r705, %r705, %r122, %p188;
	setp.lt.s32 	%p135, %r707, %r705;
	@%p135 bra 	$L__BB15_28;
$L__BB15_34:
	sub.s32 	%r543, %r116, %r707;
	add.s32 	%r126, %r543, %r9;
	shl.b32 	%r544, %r126, 4;
	add.s32 	%r127, %r528, %r544;
	ld.shared.v4.u32 	{%r546, %r547, %r548, %r708}, [%r127];
	mov.b32 	%f125, %r546;
	mov.b32 	%f126, %r547;
	mov.b32 	%f127, %r548;
	shl.b32 	%r549, %r707, 4;
	add.s32 	%r129, %r528, %r549;
	ld.shared.v4.u32 	{%r550, %r551, %r552, %r711}, [%r129];
	mov.b32 	%f134, %r550;
	mov.b32 	%f135, %r551;
	mov.b32 	%f136, %r552;
	setp.ge.s32 	%p137, %r126, %r114;
	mov.pred 	%p136, 0;
	mov.pred 	%p189, %p136;
	@%p137 bra 	$L__BB15_40;
	setp.ge.s32 	%p139, %r707, %r9;
	setp.lt.f32 	%p140, %f125, %f134;
	or.pred  	%p141, %p139, %p140;
	mov.pred 	%p138, -1;
	mov.pred 	%p189, %p138;
	@%p141 bra 	$L__BB15_40;
	setp.neu.f32 	%p143, %f125, %f134;
	mov.pred 	%p189, %p136;
	@%p143 bra 	$L__BB15_40;
	setp.lt.f32 	%p145, %f126, %f135;
	mov.pred 	%p189, %p138;
	@%p145 bra 	$L__BB15_40;
	setp.neu.f32 	%p147, %f126, %f135;
	mov.pred 	%p189, %p136;
	@%p147 bra 	$L__BB15_40;
	setp.lt.f32 	%p189, %f127, %f136;
$L__BB15_40:
	selp.b32 	%r131, %r708, %r711, %p189;
	selp.f32 	%f13, %f127, %f136, %p189;
	selp.f32 	%f14, %f126, %f135, %p189;
	selp.f32 	%f15, %f125, %f134, %p189;
	selp.u32 	%r553, 1, 0, %p189;
	add.s32 	%r132, %r126, %r553;
	not.pred 	%p148, %p189;
	selp.u32 	%r554, 1, 0, %p148;
	add.s32 	%r133, %r707, %r554;
	@%p148 bra 	$L__BB15_42;
	ld.shared.v4.u32 	{%r558, %r559, %r560, %r708}, [%r127+16];
	mov.b32 	%f125, %r558;
	mov.b32 	%f126, %r559;
	mov.b32 	%f127, %r560;
	bra.uni 	$L__BB15_43;
$L__BB15_42:
	ld.shared.v4.u32 	{%r555, %r556, %r557, %r711}, [%r129+16];
	mov.b32 	%f134, %r555;
	mov.b32 	%f135, %r556;
	mov.b32 	%f136, %r557;
$L__BB15_43:
	setp.ge.s32 	%p150, %r132, %r114;
	mov.pred 	%p149, 0;
	mov.pred 	%p190, %p149;
	@%p150 bra 	$L__BB15_49;
	setp.ge.s32 	%p152, %r133, %r9;
	setp.lt.f32 	%p153, %f125, %f134;
	or.pred  	%p154, %p152, %p153;
	mov.pred 	%p151, -1;
	mov.pred 	%p190, %p151;
	@%p154 bra 	$L__BB15_49;
	setp.neu.f32 	%p156, %f125, %f134;
	mov.pred 	%p190, %p149;
	@%p156 bra 	$L__BB15_49;
	setp.lt.f32 	%p158, %f126, %f135;
	mov.pred 	%p190, %p151;
	@%p158 bra 	$L__BB15_49;
	setp.neu.f32 	%p160, %f126, %f135;
	mov.pred 	%p190, %p149;
	@%p160 bra 	$L__BB15_49;
	setp.lt.f32 	%p190, %f127, %f136;
$L__BB15_49:
	selp.b32 	%r138, %r708, %r711, %p190;
	selp.f32 	%f28, %f127, %f136, %p190;
	selp.f32 	%f29, %f126, %f135, %p190;
	selp.f32 	%f30, %f125, %f134, %p190;
	selp.u32 	%r561, 1, 0, %p190;
	add.s32 	%r139, %r132, %r561;
	not.pred 	%p161, %p190;
	selp.u32 	%r562, 1, 0, %p161;
	add.s32 	%r140, %r133, %r562;
	@%p190 bra 	$L__BB15_51;
	shl.b32 	%r563, %r140, 4;
	add.s32 	%r565, %r528, %r563;
	ld.shared.v4.u32 	{%r566, %r567, %r568, %r711}, [%r565];
	mov.b32 	%f134, %r566;
	mov.b32 	%f135, %r567;
	mov.b32 	%f136, %r568;
	bra.uni 	$L__BB15_52;
$L__BB15_51:
	shl.b32 	%r569, %r139, 4;
	add.s32 	%r571, %r528, %r569;
	ld.shared.v4.u32 	{%r572, %r573, %r574, %r708}, [%r571];
	mov.b32 	%f125, %r572;
	mov.b32 	%f126, %r573;
	mov.b32 	%f127, %r574;
$L__BB15_52:
	setp.ge.s32 	%p163, %r139, %r114;
	mov.pred 	%p162, 0;
	mov.pred 	%p191, %p162;
	@%p163 bra 	$L__BB15_58;
	setp.ge.s32 	%p165, %r140, %r9;
	setp.lt.f32 	%p166, %f125, %f134;
	or.pred  	%p167, %p165, %p166;
	mov.pred 	%p164, -1;
	mov.pred 	%p191, %p164;
	@%p167 bra 	$L__BB15_58;
	setp.neu.f32 	%p169, %f125, %f134;
	mov.pred 	%p191, %p162;
	@%p169 bra 	$L__BB15_58;
	setp.lt.f32 	%p171, %f126, %f135;
	mov.pred 	%p191, %p164;
	@%p171 bra 	$L__BB15_58;
	setp.neu.f32 	%p173, %f126, %f135;
	mov.pred 	%p191, %p162;
	@%p173 bra 	$L__BB15_58;
	setp.lt.f32 	%p191, %f127, %f136;
$L__BB15_58:
	selp.b32 	%r145, %r708, %r711, %p191;
	selp.f32 	%f43, %f127, %f136, %p191;
	selp.f32 	%f44, %f126, %f135, %p191;
	selp.f32 	%f45, %f125, %f134, %p191;
	selp.u32 	%r575, 1, 0, %p191;
	add.s32 	%r146, %r139, %r575;
	not.pred 	%p174, %p191;
	selp.u32 	%r576, 1, 0, %p174;
	add.s32 	%r147, %r140, %r576;
	@%p191 bra 	$L__BB15_60;
	shl.b32 	%r577, %r147, 4;
	add.s32 	%r579, %r528, %r577;
	ld.shared.v4.u32 	{%r580, %r581, %r582, %r711}, [%r579];
	mov.b32 	%f134, %r580;
	mov.b32 	%f135, %r581;
	mov.b32 	%f136, %r582;
	bra.uni 	$L__BB15_61;
$L__BB15_60:
	shl.b32 	%r583, %r146, 4;
	add.s32 	%r585, %r528, %r583;
	ld.shared.v4.u32 	{%r586, %r587, %r588, %r708}, [%r585];
	mov.b32 	%f125, %r586;
	mov.b32 	%f126, %r587;
	mov.b32 	%f127, %r588;
$L__BB15_61:
	setp.ge.s32 	%p176, %r146, %r114;
	mov.pred 	%p175, 0;
	mov.pred 	%p192, %p175;
	@%p176 bra 	$L__BB15_67;
	setp.ge.s32 	%p178, %r147, %r9;
	setp.lt.f32 	%p179, %f125, %f134;
	or.pred  	%p180, %p178, %p179;
	mov.pred 	%p177, -1;
	mov.pred 	%p192, %p177;
	@%p180 bra 	$L__BB15_67;
	setp.neu.f32 	%p182, %f125, %f134;
	mov.pred 	%p192, %p175;
	@%p182 bra 	$L__BB15_67;
	setp.lt.f32 	%p184, %f126, %f135;
	mov.pred 	%p192, %p177;
	@%p184 bra 	$L__BB15_67;
	setp.neu.f32 	%p186, %f126, %f135;
	mov.pred 	%p192, %p175;
	@%p186 bra 	$L__BB15_67;
	setp.lt.f32 	%p192, %f127, %f136;
$L__BB15_67:
	ld.param.s8 	%rs5, [_ZN3cub18CUB_300001_SM_10006detail10merge_sort26DeviceMergeSortMergeKernelINS2_10policy_hubIN6thrust24THRUST_300001_SM_1000_NS6detail15normal_iteratorINS6_10device_ptrI14TriangleVertexEEEEE9Policy600ESC_PNS0_8NullTypeESC_SG_j15CompareVerticesSA_SF_EEvbT2_T3_T4_PT6_PT7_T5_PSK_SK_NS1_7vsmem_tE_param_0];
	setp.eq.s16 	%p187, %rs5, 0;
	selp.b32 	%r152, %r708, %r711, %p192;
	selp.f32 	%f58, %f127, %f136, %p192;
	selp.f32 	%f59, %f126, %f135, %p192;
	selp.f32 	%f60, %f125, %f134, %p192;
	bar.sync 	0;
	@%p187 bra 	$L__BB15_69;
	ld.param.u64 	%rd94, [_ZN3cub18CUB_300001_SM_10006detail10merge_sort26DeviceMergeSortMergeKernelINS2_10policy_hubIN6thrust24THRUST_300001_SM_1000_NS6detail15normal_iteratorINS6_10device_ptrI14TriangleVertexEEEEE9Policy600ESC_PNS0_8NullTypeESC_SG_j15CompareVerticesSA_SF_EEvbT2_T3_T4_PT6_PT7_T5_PSK_SK_NS1_7vsmem_tE_param_4];
	cvt.u64.u32 	%rd82, %r2;
	// begin inline asm
	mov.u32 %r589, %laneid;
	// end inline asm
	and.b32  	%r590, %r115, 3968;
	shl.b32 	%r591, %r589, 2;
	add.s32 	%r592, %r591, %r590;
	shl.b32 	%r593, %r592, 4;
	add.s32 	%r595, %r528, %r593;
	mov.b32 	%r596, %f13;
	mov.b32 	%r597, %f14;
	mov.b32 	%r598, %f15;
	st.shared.v4.u32 	[%r595], {%r598, %r597, %r596, %r131};
	mov.b32 	%r599, %f28;
	mov.b32 	%r600, %f29;
	mov.b32 	%r601, %f30;
	st.shared.v4.u32 	[%r595+16], {%r601, %r600, %r599, %r138};
	mov.b32 	%r602, %f43;
	mov.b32 	%r603, %f44;
	mov.b32 	%r604, %f45;
	st.shared.v4.u32 	[%r595+32], {%r604, %r603, %r602, %r145};
	mov.b32 	%r605, %f58;
	mov.b32 	%r606, %f59;
	mov.b32 	%r607, %f60;
	st.shared.v4.u32 	[%r595+48], {%r607, %r606, %r605, %r152};
	bar.warp.sync 	-1;
	mad.lo.s32 	%r608, %r589, -48, %r595;
	ld.shared.v4.u32 	{%r609, %r610, %r611, %r612}, [%r608];
	ld.shared.v4.u32 	{%r613, %r614, %r615, %r616}, [%r608+512];
	ld.shared.v4.u32 	{%r617, %r618, %r619, %r620}, [%r608+1024];
	ld.shared.v4.u32 	{%r621, %r622, %r623, %r624}, [%r608+1536];
	and.b32  	%r625, %r3, 31;
	or.b32  	%r626, %r590, %r625;
	cvt.u64.u32 	%rd83, %r626;
	add.s64 	%rd84, %rd83, %rd82;
	cvta.to.global.u64 	%rd85, %rd94;
	shl.b64 	%rd86, %rd84, 4;
	add.s64 	%rd87, %rd85, %rd86;
	st.global.u32 	[%rd87], %r609;
	st.global.u32 	[%rd87+4], %r610;
	st.global.u32 	[%rd87+8], %r611;
	st.global.u32 	[%rd87+12], %r612;
	st.global.u32 	[%rd87+512], %r613;
	st.global.u32 	[%rd87+516], %r614;
	st.global.u32 	[%rd87+520], %r615;
	st.global.u32 	[%rd87+524], %r616;
	st.global.u32 	[%rd87+1024], %r617;
	st.global.u32 	[%rd87+1028], %r618;
	st.global.u32 	[%rd87+1032], %r619;
	st.global.u32 	[%rd87+1036], %r620;
	st.global.u32 	[%rd87+1536], %r621;
	st.global.u32 	[%rd87+1540], %r622;
	st.global.u32 	[%rd87+1544], %r623;
	st.global.u32 	[%rd87+1548], %r624;
	bra.uni 	$L__BB15_165;
$L__BB15_69:
	// begin inline asm
	mov.u32 %r627, %laneid;
	// end inline asm
	and.b32  	%r628, %r115, 3968;
	shl.b32 	%r629, %r627, 2;
	add.s32 	%r630, %r629, %r628;
	shl.b32 	%r631, %r630, 4;
	add.s32 	%r633, %r528, %r631;
	mov.b32 	%r634, %f13;
	mov.b32 	%r635, %f14;
	mov.b32 	%r636, %f15;
	st.shared.v4.u32 	[%r633], {%r636, %r635, %r634, %r131};
	mov.b32 	%r637, %f28;
	mov.b32 	%r638, %f29;
	mov.b32 	%r639, %f30;
	st.shared.v4.u32 	[%r633+16], {%r639, %r638, %r637, %r138};
	mov.b32 	%r640, %f43;
	mov.b32 	%r641, %f44;
	mov.b32 	%r642, %f45;
	st.shared.v4.u32 	[%r633+32], {%r642, %r641, %r640, %r145};
	mov.b32 	%r643, %f58;
	mov.b32 	%r644, %f59;
	mov.b32 	%r645, %f60;
	st.shared.v4.u32 	[%r633+48], {%r645, %r644, %r643, %r152};
	bar.warp.sync 	-1;
	mad.lo.s32 	%r646, %r627, -48, %r633;
	ld.shared.v4.u32 	{%r647, %r648, %r649, %r650}, [%r646];
	ld.shared.v4.u32 	{%r651, %r652, %r653, %r654}, [%r646+512];
	ld.shared.v4.u32 	{%r655, %r656, %r657, %r658}, [%r646+1024];
	ld.shared.v4.u32 	{%r659, %r660, %r661, %r662}, [%r646+1536];
	and.b32  	%r663, %r3, 31;
	cvt.u64.u32 	%rd88, %r628;
	add.s32 	%r664, %r663, %r2;
	cvt.u64.u32 	%rd89, %r664;
	add.s64 	%rd90, %rd89, %rd88;
	shl.b64 	%rd91, %rd90, 4;
	add.s64 	%rd92, %rd3, %rd91;
	st.global.u32 	[%rd92], %r647;
	st.global.u32 	[%rd92+4], %r648;
	st.global.u32 	[%rd92+8], %r649;
	st.global.u32 	[%rd92+12], %r650;
	st.global.u32 	[%rd92+512], %r651;
	st.global.u32 	[%rd92+516], %r652;
	st.global.u32 	[%rd92+520], %r653;
	st.global.u32 	[%rd92+524], %r654;
	st.global.u32 	[%rd92+1024], %r655;
	st.global.u32 	[%rd92+1028], %r656;
	st.global.u32 	[%rd92+1032], %r657;
	st.global.u32 	[%rd92+1036], %r658;
	st.global.u32 	[%rd92+1536], %r659;
	st.global.u32 	[%rd92+1540], %r660;
	st.global.u32 	[%rd92+1544], %r661;
	st.global.u32 	[%rd92+1548], %r662;
	bra.uni 	$L__BB15_165;
$L__BB15_70:
	ld.param.s8 	%rs2, [_ZN3cub18CUB_300001_SM_10006detail10merge_sort26DeviceMergeSortMergeKernelINS2_10policy_hubIN6thrust24THRUST_300001_SM_1000_NS6detail15normal_iteratorINS6_10device_ptrI14TriangleVertexEEEEE9Policy600ESC_PNS0_8NullTypeESC_SG_j15CompareVerticesSA_SF_EEvbT2_T3_T4_PT6_PT7_T5_PSK_SK_NS1_7vsmem_tE_param_0];
	mul.wide.u32 	%rd17, %r1, 4;
	add.s64 	%rd18, %rd2, %rd17;
	ld.global.u32 	%r360, [%rd18];
	ld.global.u32 	%r361, [%rd18+4];
	neg.s32 	%r362, %r357;
	and.b32  	%r363, %r1, %r362;
	shl.b32 	%r153, %r363, 10;
	shl.b32 	%r364, %r357, 9;
	and.b32  	%r154, %r364, -1024;
	sub.s32 	%r365, %r1, %r363;
	shl.b32 	%r366, %r365, 10;
	sub.s32 	%r155, %r360, %r153;
	sub.s32 	%r367, %r361, %r153;
	sub.s32 	%r368, %r356, %r153;
	max.u32 	%r369, %r368, %r154;
	sub.s32 	%r370, %r369, %r154;
	sub.s32 	%r371, %r366, %r155;
	min.u32 	%r156, %r371, %r370;
	setp.eq.s32 	%p22, %r366, -1024;
	selp.b32 	%r372, 1023, 1024, %p22;
	add.s32 	%r373, %r372, %r366;
	sub.s32 	%r374, %r373, %r367;
	or.b32  	%r375, %r1, %r362;
	setp.eq.s32 	%p23, %r375, -1;
	min.u32 	%r376, %r154, %r368;
	selp.b32 	%r377, %r376, %r367, %p23;
	selp.b32 	%r378, %r154, %r374, %p23;
	min.u32 	%r379, %r378, %r370;
	sub.s32 	%r157, %r377, %r155;
	sub.s32 	%r158, %r379, %r156;
	// begin inline asm
	griddepcontrol.wait;
	// end inline asm
	setp.eq.s16 	%p24, %rs2, 0;
	@%p24 bra 	$L__BB15_87;
	cvt.u64.u32 	%rd19, %r153;
	cvt.u64.u32 	%rd20, %r155;
	add.s64 	%rd21, %rd20, %rd19;
	cvt.u64.u32 	%rd22, %r154;
	add.s64 	%rd23, %rd19, %rd22;
	cvt.u64.u32 	%rd24, %r156;
	add.s64 	%rd25, %rd23, %rd24;
	add.s32 	%r159, %r158, %r157;
	setp.ge.s32 	%p25, %r3, %r159;
	cvt.u64.u32 	%rd26, %r3;
	add.s64 	%rd27, %rd21, %rd26;
	shl.b64 	%rd28, %rd27, 4;
	add.s64 	%rd8, %rd3, %rd28;
	sub.s32 	%r381, %r3, %r157;
	cvt.s64.s32 	%rd29, %r381;
	add.s64 	%rd30, %rd25, %rd29;
	shl.b64 	%rd31, %rd30, 4;
	add.s64 	%rd9, %rd3, %rd31;
	@%p25 bra 	$L__BB15_75;
	setp.ge.s32 	%p26, %r3, %r157;
	@%p26 bra 	$L__BB15_74;
	ld.global.u32 	%r753, [%rd8];
	ld.global.u32 	%r752, [%rd8+4];
	ld.global.u32 	%r751, [%rd8+8];
	ld.global.u32 	%r750, [%rd8+12];
	bra.uni 	$L__BB15_75;
$L__BB15_74:
	ld.global.u32 	%r753, [%rd9];
	ld.global.u32 	%r752, [%rd9+4];
	ld.global.u32 	%r751, [%rd9+8];
	ld.global.u32 	%r750, [%rd9+12];
$L__BB15_75:
	add.s32 	%r172, %r3, 256;
	setp.ge.s32 	%p27, %r172, %r159;
	@%p27 bra 	$L__BB15_79;
	setp.lt.s32 	%p28, %r172, %r157;
	@%p28 bra 	$L__BB15_78;
	ld.global.u32 	%r749, [%rd9+4096];
	ld.global.u32 	%r748, [%rd9+4100];
	ld.global.u32 	%r747, [%rd9+4104];
	ld.global.u32 	%r746, [%rd9+4108];
	bra.uni 	$L__BB15_79;
$L__BB15_78:
	ld.global.u32 	%r749, [%rd8+4096];
	ld.global.u32 	%r748, [%rd8+4100];
	ld.global.u32 	%r747, [%rd8+4104];
	ld.global.u32 	%r746, [%rd8+4108];
$L__BB15_79:
	add.s32 	%r185, %r3, 512;
	setp.ge.s32 	%p29, %r185, %r159;
	@%p29 bra 	$L__BB15_83;
	setp.lt.s32 	%p30, %r185, %r157;
	@%p30 bra 	$L__BB15_82;
	ld.global.u32 	%r745, [%rd9+8192];
	ld.global.u32 	%r744, [%rd9+8196];
	ld.global.u32 	%r743, [%rd9+8200];
	ld.global.u32 	%r742, [%rd9+8204];
	bra.uni 	$L__BB15_83;
$L__BB15_82:
	ld.global.u32 	%r745, [%rd8+8192];
	ld.global.u32 	%r744, [%rd8+8196];
	ld.global.u32 	%r743, [%rd8+8200];
	ld.global.u32 	%r742, [%rd8+8204];
$L__BB15_83:
	add.s32 	%r198, %r3, 768;
	setp.ge.s32 	%p31, %r198, %r159;
	@%p31 bra 	$L__BB15_103;
	setp.lt.s32 	%p32, %r198, %r157;
	@%p32 bra 	$L__BB15_86;
	ld.global.u32 	%r741, [%rd9+12288];
	ld.global.u32 	%r740, [%rd9+12292];
	ld.global.u32 	%r739, [%rd9+12296];
	ld.global.u32 	%r738, [%rd9+12300];
	bra.uni 	$L__BB15_103;
$L__BB15_86:
	ld.global.u32 	%r741, [%rd8+12288];
	ld.global.u32 	%r740, [%rd8+12292];
	ld.global.u32 	%r739, [%rd8+12296];
	ld.global.u32 	%r738, [%rd8+12300];
	bra.uni 	$L__BB15_103;
$L__BB15_87:
	cvt.u64.u32 	%rd32, %r153;
	cvt.u64.u32 	%rd33, %r155;
	add.s64 	%rd34, %rd33, %rd32;
	cvt.u64.u32 	%rd35, %r154;
	add.s64 	%rd36, %rd32, %rd35;
	cvt.u64.u32 	%rd37, %r156;
	add.s64 	%rd38, %rd36, %rd37;
	add.s32 	%r207, %r158, %r157;
	setp.ge.s32 	%p33, %r3, %r207;
	cvt.u64.u32 	%rd39, %r3;
	add.s64 	%rd40, %rd34, %rd39;
	shl.b64 	%rd41, %rd40, 4;
	add.s64 	%rd10, %rd1, %rd41;
	sub.s32 	%r386, %r3, %r157;
	cvt.s64.s32 	%rd42, %r386;
	add.s64 	%rd43, %rd38, %rd42;
	shl.b64 	%rd44, %rd43, 4;
	add.s64 	%rd11, %rd1, %rd44;
	@%p33 bra 	$L__BB15_91;
	setp.ge.s32 	%p34, %r3, %r157;
	@%p34 bra 	$L__BB15_90;
	ld.global.u32 	%r753, [%rd10];
	ld.global.u32 	%r752, [%rd10+4];
	ld.global.u32 	%r751, [%rd10+8];
	ld.global.u32 	%r750, [%rd10+12];
	bra.uni 	$L__BB15_91;
$L__BB15_90:
	ld.global.u32 	%r753, [%rd11];
	ld.global.u32 	%r752, [%rd11+4];
	ld.global.u32 	%r751, [%rd11+8];
	ld.global.u32 	%r750, [%rd11+12];
$L__BB15_91:
	add.s32 	%r220, %r3, 256;
	setp.ge.s32 	%p35, %r220, %r207;
	@%p35 bra 	$L__BB15_95;
	setp.lt.s32 	%p36, %r220, %r157;
	@%p36 bra 	$L__BB15_94;
	ld.global.u32 	%r749, [%rd11+4096];
	ld.global.u32 	%r748, [%rd11+4100];
	ld.global.u32 	%r747, [%rd11+4104];
	ld.global.u32 	%r746, [%rd11+4108];
	bra.uni 	$L__BB15_95;
$L__BB15_94:
	ld.global.u32 	%r749, [%rd10+4096];
	ld.global.u32 	%r748, [%rd10+4100];
	ld.global.u32 	%r747, [%rd10+4104];
	ld.global.u32 	%r746, [%rd10+4108];
$L__BB15_95:
	add.s32 	%r233, %r3, 512;
	setp.ge.s32 	%p37, %r233, %r207;
	@%p37 bra 	$L__BB15_99;
	setp.lt.s32 	%p38, %r233, %r157;
	@%p38 bra 	$L__BB15_98;
	ld.global.u32 	%r745, [%rd11+8192];
	ld.global.u32 	%r744, [%rd11+8196];
	ld.global.u32 	%r743, [%rd11+8200];
	ld.global.u32 	%r742, [%rd11+8204];
	bra.uni 	$L__BB15_99;
$L__BB15_98:
	ld.global.u32 	%r745, [%rd10+8192];
	ld.global.u32 	%r744, [%rd10+8196];
	ld.global.u32 	%r743, [%rd10+8200];
	ld.global.u32 	%r742, [%rd10+8204];
$L__BB15_99:
	add.s32 	%r246, %r3, 768;
	setp.ge.s32 	%p39, %r246, %r207;
	@%p39 bra 	$L__BB15_103;
	setp.lt.s32 	%p40, %r246, %r157;
	@%p40 bra 	$L__BB15_102;
	ld.global.u32 	%r741, [%rd11+12288];
	ld.global.u32 	%r740, [%rd11+12292];
	ld.global.u32 	%r739, [%rd11+12296];
	ld.global.u32 	%r738, [%rd11+12300];
	bra.uni 	$L__BB15_103;
$L__BB15_102:
	ld.global.u32 	%r741, [%rd10+12288];
	ld.global.u32 	%r740, [%rd10+12292];
	ld.global.u32 	%r739, [%rd10+12296];
	ld.global.u32 	%r738, [%rd10+12300];
$L__BB15_103:
	shl.b32 	%r390, %r3, 4;
	mov.u32 	%r391, _ZZN3cub18CUB_300001_SM_10006detail10merge_sort26DeviceMergeSortMergeKernelINS2_10policy_hubIN6thrust24THRUST_300001_SM_1000_NS6detail15normal_iteratorINS6_10device_ptrI14TriangleVertexEEEEE9Policy600ESC_PNS0_8NullTypeESC_SG_j15CompareVerticesSA_SF_EEvbT2_T3_T4_PT6_PT7_T5_PSK_SK_NS1_7vsmem_tEE19static_temp_storage;
	add.s32 	%r392, %r391, %r390;
	st.shared.v4.u32 	[%r392], {%r753, %r752, %r751, %r750};
	st.shared.v4.u32 	[%r392+4096], {%r749, %r748, %r747, %r746};
	st.shared.v4.u32 	[%r392+8192], {%r745, %r744, %r743, %r742};
	st.shared.v4.u32 	[%r392+12288], {%r741, %r740, %r739, %r738};
	bar.sync 	0;
	// begin inline asm
	griddepcontrol.launch_dependents;
	// end inline asm
	add.s32 	%r271, %r158, %r157;
	shl.b32 	%r272, %r3, 2;
	min.s32 	%r273, %r272, %r271;
	setp.lt.s32 	%p41, %r273, %r158;
	sub.s32 	%r393, %r273, %r158;
	selp.b32 	%r756, 0, %r393, %p41;
	min.s32 	%r754, %r157, %r273;
	setp.ge.s32 	%p42, %r756, %r754;
	@%p42 bra 	$L__BB15_111;
	add.s32 	%r276, %r273, %r157;
$L__BB15_105:
	sub.s32 	%r394, %r754, %r756;
	shr.u32 	%r395, %r394, 31;
	add.s32 	%r396, %r394, %r395;
	shr.s32 	%r397, %r396, 1;
	add.s32 	%r279, %r397, %r756;
	shl.b32 	%r398, %r279, 4;
	add.s32 	%r400, %r391, %r398;
	.pragma "used_bytes_mask 4095";
	ld.shared.v4.f32 	{%f61, %f62, %f63, %f121}, [%r400];
	not.b32 	%r401, %r279;
	add.s32 	%r402, %r276, %r401;
	shl.b32 	%r403, %r402, 4;
	add.s32 	%r404, %r391, %r403;
	.pragma "used_bytes_mask 4095";
	ld.shared.v4.f32 	{%f64, %f65, %f66, %f122}, [%r404];
	setp.lt.f32 	%p44, %f64, %f61;
	mov.pred 	%p43, 0;
	mov.pred 	%p193, %p43;
	@%p44 bra 	$L__BB15_110;
	setp.neu.f32 	%p46, %f64, %f61;
	mov.pred 	%p45, -1;
	mov.pred 	%p193, %p45;
	@%p46 bra 	$L__BB15_110;
	setp.lt.f32 	%p48, %f65, %f62;
	mov.pred 	%p193, %p43;
	@%p48 bra 	$L__BB15_110;
	setp.neu.f32 	%p50, %f65, %f62;
	mov.pred 	%p193, %p45;
	@%p50 bra 	$L__BB15_110;
	setp.geu.f32 	%p193, %f66, %f63;
$L__BB15_110:
	add.s32 	%r405, %r279, 1;
	selp.b32 	%r756, %r405, %r756, %p193;
	selp.b32 	%r754, %r754, %r279, %p193;
	setp.lt.s32 	%p51, %r756, %r754;
	@%p51 bra 	$L__BB15_105;
$L__BB15_111:
	sub.s32 	%r406, %r273, %r756;
	add.s32 	%r283, %r406, %r157;
	shl.b32 	%r407, %r283, 4;
	add.s32 	%r284, %r391, %r407;
	ld.shared.v4.u32 	{%r409, %r410, %r411, %r757}, [%r284];
	mov.b32 	%f143, %r409;
	mov.b32 	%f144, %r410;
	mov.b32 	%f145, %r411;
	shl.b32 	%r412, %r756, 4;
	add.s32 	%r286, %r391, %r412;
	ld.shared.v4.u32 	{%r413, %r414, %r415, %r760}, [%r286];
	mov.b32 	%f152, %r413;
	mov.b32 	%f153, %r414;
	mov.b32 	%f154, %r415;
	setp.ge.s32 	%p53, %r283, %r271;
	mov.pred 	%p52, 0;
	mov.pred 	%p194, %p52;
	@%p53 bra 	$L__BB15_117;
	setp.ge.s32 	%p55, %r756, %r157;
	setp.lt.f32 	%p56, %f143, %f152;
	or.pred  	%p57, %p55, %p56;
	mov.pred 	%p54, -1;
	mov.pred 	%p194, %p54;
	@%p57 bra 	$L__BB15_117;
	setp.neu.f32 	%p59, %f143, %f152;
	mov.pred 	%p194, %p52;
	@%p59 bra 	$L__BB15_117;
	setp.lt.f32 	%p61, %f144, %f153;
	mov.pred 	%p194, %p54;
	@%p61 bra 	$L__BB15_117;
	setp.neu.f32 	%p63, %f144, %f153;
	mov.pred 	%p194, %p52;
	@%p63 bra 	$L__BB15_117;
	setp.lt.f32 	%p194, %f145, %f154;
$L__BB15_117:
	selp.b32 	%r288, %r757, %r760, %p194;
	selp.f32 	%f73, %f145, %f154, %p194;
	selp.f32 	%f74, %f144, %f153, %p194;
	selp.f32 	%f75, %f143, %f152, %p194;
	selp.u32 	%r416, 1, 0, %p194;
	add.s32 	%r289, %r283, %r416;
	not.pred 	%p64, %p194;
	selp.u32 	%r417, 1, 0, %p64;
	add.s32 	%r290, %r756, %r417;
	@%p64 bra 	$L__BB15_119;
	ld.shared.v4.u32 	{%r421, %r422, %r423, %r757}, [%r284+16];
	mov.b32 	%f143, %r421;
	mov.b32 	%f144, %r422;
	mov.b32 	%f145, %r423;
	bra.uni 	$L__BB15_120;
$L__BB15_119:
	ld.shared.v4.u32 	{%r418, %r419, %r420, %r760}, [%r286+16];
	mov.b32 	%f152, %r418;
	mov.b32 	%f153, %r419;
	mov.b32 	%f154, %r420;
$L__BB15_120:
	setp.ge.s32 	%p66, %r289, %r271;
	mov.pred 	%p65, 0;
	mov.pred 	%p195, %p65;
	@%p66 bra 	$L__BB15_126;
	setp.ge.s32 	%p68, %r290, %r157;
	setp.lt.f32 	%p69, %f143, %f152;
	or.pred  	%p70, %p68, %p69;
	mov.pred 	%p67, -1;
	mov.pred 	%p195, %p67;
	@%p70 bra 	$L__BB15_126;
	setp.neu.f32 	%p72, %f143, %f152;
	mov.pred 	%p195, %p65;
	@%p72 bra 	$L__BB15_126;
	setp.lt.f32 	%p74, %f144, %f153;
	mov.pred 	%p195, %p67;
	@%p74 bra 	$L__BB15_126;
	setp.neu.f32 	%p76, %f144, %f153;
	mov.pred 	%p195, %p65;
	@%p76 bra 	$L__BB15_126;
	setp.lt.f32 	%p195, %f145, %f154;
$L__BB15_126:
	selp.b32 	%r295, %r757, %r760, %p195;
	selp.f32 	%f88, %f145, %f154, %p195;
	selp.f32 	%f89, %f144, %f153, %p195;
	selp.f32 	%f90, %f143, %f152, %p195;
	selp.u32 	%r424, 1, 0, %p195;
	add.s32 	%r296, %r289, %r424;
	not.pred 	%p77, %p195;
	selp.u32 	%r425, 1, 0, %p77;
	add.s32 	%r297, %r290, %r425;
	@%p195 bra 	$L__BB15_128;
	shl.b32 	%r426, %r297, 4;
	add.s32 	%r428, %r391, %r426;
	ld.shared.v4.u32 	{%r429, %r430, %r431, %r760}, [%r428];
	mov.b32 	%f152, %r429;
	mov.b32 	%f153, %r430;
	mov.b32 	%f154, %r431;
	bra.uni 	$L__BB15_129;
$L__BB15_128:
	shl.b32 	%r432, %r296, 4;
	add.s32 	%r434, %r391, %r432;
	ld.shared.v4.u32 	{%r435, %r436, %r437, %r757}, [%r434];
	mov.b32 	%f143, %r435;
	mov.b32 	%f144, %r436;
	mov.b32 	%f145, %r437;
$L__BB15_129:
	setp.ge.s32 	%p79, %r296, %r271;
	mov.pred 	%p78, 0;
	mov.pred 	%p196, %p78;
	@%p79 bra 	$L__BB15_135;
	setp.ge.s32 	%p81, %r297, %r157;
	setp.lt.f32 	%p82, %f143, %f152;
	or.pred  	%p83, %p81, %p82;
	mov.pred 	%p80, -1;
	mov.pred 	%p196, %p80;
	@%p83 bra 	$L__BB15_135;
	setp.neu.f32 	%p85, %f143, %f152;
	mov.pred 	%p196, %p78;
	@%p85 bra 	$L__BB15_135;
	setp.lt.f32 	%p87, %f144, %f153;
	mov.pred 	%p196, %p80;
	@%p87 bra 	$L__BB15_135;
	setp.neu.f32 	%p89, %f144, %f153;
	mov.pred 	%p196, %p78;
	@%p89 bra 	$L__BB15_135;
	setp.lt.f32 	%p196, %f145, %f154;
$L__BB15_135:
	selp.b32 	%r302, %r757, %r760, %p196;
	selp.f32 	%f103, %f145, %f154, %p196;
	selp.f32 	%f104, %f144, %f153, %p196;
	selp.f32 	%f105, %f143, %f152, %p196;
	selp.u32 	%r438, 1, 0, %p196;
	add.s32 	%r303, %r296, %r438;
	not.pred 	%p90, %p196;
	selp.u32 	%r439, 1, 0, %p90;
	add.s32 	%r304, %r297, %r439;
	@%p196 bra 	$L__BB15_137;
	shl.b32 	%r440, %r304, 4;
	add.s32 	%r442, %r391, %r440;
	ld.shared.v4.u32 	{%r443, %r444, %r445, %r760}, [%r442];
	mov.b32 	%f152, %r443;
	mov.b32 	%f153, %r444;
	mov.b32 	%f154, %r445;
	bra.uni 	$L__BB15_138;
$L__BB15_137:
	shl.b32 	%r446, %r303, 4;
	add.s32 	%r448, %r391, %r446;
	ld.shared.v4.u32 	{%r449, %r450, %r451, %r757}, [%r448];
	mov.b32 	%f143, %r449;
	mov.b32 	%f144, %r450;
	mov.b32 	%f145, %r451;
$L__BB15_138:
	setp.ge.s32 	%p92, %r303, %r271;
	mov.pred 	%p91, 0;
	mov.pred 	%p197, %p91;
	@%p92 bra 	$L__BB15_144;
	setp.ge.s32 	%p94, %r304, %r157;
	setp.lt.f32 	%p95, %f143, %f152;
	or.pred  	%p96, %p94, %p95;
	mov.pred 	%p93, -1;
	mov.pred 	%p197, %p93;
	@%p96 bra 	$L__BB15_144;
	setp.neu.f32 	%p98, %f143, %f152;
	mov.pred 	%p197, %p91;
	@%p98 bra 	$L__BB15_144;
	setp.lt.f32 	%p100, %f144, %f153;
	mov.pred 	%p197, %p93;
	@%p100 bra 	$L__BB15_144;
	setp.neu.f32 	%p102, %f144, %f153;
	mov.pred 	%p197, %p91;
	@%p102 bra 	$L__BB15_144;
	setp.lt.f32 	%p197, %f145, %f154;
$L__BB15_144:
	ld.param.s8 	%rs3, [_ZN3cub18CUB_300001_SM_10006detail10merge_sort26DeviceMergeSortMergeKernelINS2_10policy_hubIN6thrust24THRUST_300001_SM_1000_NS6detail15normal_iteratorINS6_10device_ptrI14TriangleVertexEEEEE9Policy600ESC_PNS0_8NullTypeESC_SG_j15CompareVerticesSA_SF_EEvbT2_T3_T4_PT6_PT7_T5_PSK_SK_NS1_7vsmem_tE_param_0];
	setp.eq.s16 	%p103, %rs3, 0;
	selp.b32 	%r309, %r757, %r760, %p197;
	selp.f32 	%f118, %f145, %f154, %p197;
	selp.f32 	%f119, %f144, %f153, %p197;
	selp.f32 	%f120, %f143, %f152, %p197;
	bar.sync 	0;
	@%p103 bra 	$L__BB15_155;
	// begin inline asm
	mov.u32 %r452, %laneid;
	// end inline asm
	and.b32  	%r310, %r272, 3968;
	shl.b32 	%r453, %r452, 2;
	add.s32 	%r454, %r453, %r310;
	shl.b32 	%r455, %r454, 4;
	add.s32 	%r457, %r391, %r455;
	mov.b32 	%r458, %f73;
	mov.b32 	%r459, %f74;
	mov.b32 	%r460, %f75;
	st.shared.v4.u32 	[%r457], {%r460, %r459, %r458, %r288};
	mov.b32 	%r461, %f88;
	mov.b32 	%r462, %f89;
	mov.b32 	%r463, %f90;
	st.shared.v4.u32 	[%r457+16], {%r463, %r462, %r461, %r295};
	mov.b32 	%r464, %f103;
	mov.b32 	%r465, %f104;
	mov.b32 	%r466, %f105;
	st.shared.v4.u32 	[%r457+32], {%r466, %r465, %r464, %r302};
	mov.b32 	%r467, %f118;
	mov.b32 	%r468, %f119;
	mov.b32 	%r469, %f120;
	st.shared.v4.u32 	[%r457+48], {%r469, %r468, %r467, %r309};
	bar.warp.sync 	-1;
	mad.lo.s32 	%r470, %r452, -48, %r457;
	ld.shared.v4.u32 	{%r311, %r312, %r313, %r315}, [%r470];
	ld.shared.v4.u32 	{%r316, %r317, %r318, %r320}, [%r470+512];
	ld.shared.v4.u32 	{%r321, %r322, %r323, %r325}, [%r470+1024];
	ld.shared.v4.u32 	{%r326, %r327, %r328, %r330}, [%r470+1536];
	setp.ne.s32 	%p104, %r3, 0;
	@%p104 bra 	$L__BB15_147;
	st.volatile.shared.u32 	[_ZZN3cub18CUB_300001_SM_10006detail10merge_sort26DeviceMergeSortMergeKernelINS2_10policy_hubIN6thrust24THRUST_300001_SM_1000_NS6detail15normal_iteratorINS6_10device_ptrI14TriangleVertexEEEEE9Policy600ESC_PNS0_8NullTypeESC_SG_j15CompareVerticesSA_SF_EEvbT2_T3_T4_PT6_PT7_T5_PSK_SK_NS1_7vsmem_tEE19static_temp_storage+16384], %r271;
$L__BB15_147:
	ld.param.u64 	%rd93, [_ZN3cub18CUB_300001_SM_10006detail10merge_sort26DeviceMergeSortMergeKernelINS2_10policy_hubIN6thrust24THRUST_300001_SM_1000_NS6detail15normal_iteratorINS6_10device_ptrI14TriangleVertexEEEEE9Policy600ESC_PNS0_8NullTypeESC_SG_j15CompareVerticesSA_SF_EEvbT2_T3_T4_PT6_PT7_T5_PSK_SK_NS1_7vsmem_tE_param_4];
	bar.sync 	0;
	ld.volatile.shared.u32 	%r331, [_ZZN3cub18CUB_300001_SM_10006detail10merge_sort26DeviceMergeSortMergeKernelINS2_10policy_hubIN6thrust24THRUST_300001_SM_1000_NS6detail15normal_iteratorINS6_10device_ptrI14TriangleVertexEEEEE9Policy600ESC_PNS0_8NullTypeESC_SG_j15CompareVerticesSA_SF_EEvbT2_T3_T4_PT6_PT7_T5_PSK_SK_NS1_7vsmem_tEE19static_temp_storage+16384];
	and.b32  	%r471, %r3, 31;
	add.s32 	%r332, %r310, %r471;
	setp.ge.s32 	%p105, %r332, %r331;
	cvt.u64.u32 	%rd45, %r332;
	cvt.u64.u32 	%rd46, %r2;
	add.s64 	%rd47, %rd45, %rd46;
	cvta.to.global.u64 	%rd48, %rd93;
	shl.b64 	%rd49, %rd47, 4;
	add.s64 	%rd12, %rd48, %rd49;
	@%p105 bra 	$L__BB15_149;
	st.global.u32 	[%rd12], %r311;
	st.global.u32 	[%rd12+4], %r312;
	st.global.u32 	[%rd12+8], %r313;
	st.global.u32 	[%rd12+12], %r315;
$L__BB15_149:
	add.s32 	%r472, %r332, 32;
	setp.ge.s32 	%p106, %r472, %r331;
	@%p106 bra 	$L__BB15_151;
	st.global.u32 	[%rd12+512], %r316;
	st.global.u32 	[%rd12+516], %r317;
	st.global.u32 	[%rd12+520], %r318;
	st.global.u32 	[%rd12+524], %r320;
$L__BB15_151:
	add.s32 	%r473, %r332, 64;
	setp.ge.s32 	%p107, %r473, %r331;
	@%p107 bra 	$L__BB15_153;
	st.global.u32 	[%rd12+1024], %r321;
	st.global.u32 	[%rd12+1028], %r322;
	st.global.u32 	[%rd12+1032], %r323;
	st.global.u32 	[%rd12+1036], %r325;
$L__BB15_153:
	add.s32 	%r474, %r332, 96;
	setp.ge.s32 	%p108, %r474, %r331;
	@%p108 bra 	$L__BB15_165;
	st.global.u32 	[%rd12+1536], %r326;
	st.global.u32 	[%rd12+1540], %r327;
	st.global.u32 	[%rd12+1544], %r328;
	st.global.u32 	[%rd12+1548], %r330;
	bra.uni 	$L__BB15_165;
$L__BB15_155:
	// begin inline asm
	mov.u32 %r475, %laneid;
	// end inline asm
	and.b32  	%r333, %r272, 3968;
	shl.b32 	%r476, %r475, 2;
	add.s32 	%r477, %r476, %r333;
	shl.b32 	%r478, %r477, 4;
	add.s32 	%r480, %r391, %r478;
	mov.b32 	%r481, %f73;
	mov.b32 	%r482, %f74;
	mov.b32 	%r483, %f75;
	st.shared.v4.u32 	[%r480], {%r483, %r482, %r481, %r288};
	mov.b32 	%r484, %f88;
	mov.b32 	%r485, %f89;
	mov.b32 	%r486, %f90;
	st.shared.v4.u32 	[%r480+16], {%r486, %r485, %r484, %r295};
	mov.b32 	%r487, %f103;
	mov.b32 	%r488, %f104;
	mov.b32 	%r489, %f105;
	st.shared.v4.u32 	[%r480+32], {%r489, %r488, %r487, %r302};
	mov.b32 	%r490, %f118;
	mov.b32 	%r491, %f119;
	mov.b32 	%r492, %f120;
	st.shared.v4.u32 	[%r480+48], {%r492, %r491, %r490, %r309};
	bar.warp.sync 	-1;
	mad.lo.s32 	%r493, %r475, -48, %r480;
	ld.shared.v4.u32 	{%r334, %r335, %r336, %r338}, [%r493];
	ld.shared.v4.u32 	{%r339, %r340, %r341, %r343}, [%r493+512];
	ld.shared.v4.u32 	{%r344, %r345, %r346, %r348}, [%r493+1024];
	ld.shared.v4.u32 	{%r349, %r350, %r351, %r353}, [%r493+1536];
	setp.ne.s32 	%p109, %r3, 0;
	@%p109 bra 	$L__BB15_157;
	st.volatile.shared.u32 	[_ZZN3cub18CUB_300001_SM_10006detail10merge_sort26DeviceMergeSortMergeKernelINS2_10policy_hubIN6thrust24THRUST_300001_SM_1000_NS6detail15normal_iteratorINS6_10device_ptrI14TriangleVertexEEEEE9Policy600ESC_PNS0_8NullTypeESC_SG_j15CompareVerticesSA_SF_EEvbT2_T3_T4_PT6_PT7_T5_PSK_SK_NS1_7vsmem_tEE19static_temp_storage+16384], %r271;
$L__BB15_157:
	bar.sync 	0;
	ld.volatile.shared.u32 	%r354, [_ZZN3cub18CUB_300001_SM_10006detail10merge_sort26DeviceMergeSortMergeKernelINS2_10policy_hubIN6thrust24THRUST_300001_SM_1000_NS6detail15normal_iteratorINS6_10device_ptrI14TriangleVertexEEEEE9Policy600ESC_PNS0_8NullTypeESC_SG_j15CompareVerticesSA_SF_EEvbT2_T3_T4_PT6_PT7_T5_PSK_SK_NS1_7vsmem_tEE19static_temp_storage+16384];
	and.b32  	%r494, %r3, 31;
	cvt.u64.u32 	%rd50, %r333;
	add.s32 	%r355, %r333, %r494;
	add.s32 	%r495, %r494, %r2;
	cvt.u64.u32 	%rd51, %r495;
	add.s64 	%rd52, %rd51, %rd50;
	setp.ge.s32 	%p110, %r355, %r354;
	shl.b64 	%rd53, %rd52, 4;
	add.s64 	%rd13, %rd3, %rd53;
	@%p110 bra 	$L__BB15_159;
	st.global.u32 	[%rd13], %r334;
	st.global.u32 	[%rd13+4], %r335;
	st.global.u32 	[%rd13+8], %r336;
	st.global.u32 	[%rd13+12], %r338;
$L__BB15_159:
	add.s32 	%r496, %r355, 32;
	setp.ge.s32 	%p111, %r496, %r354;
	@%p111 bra 	$L__BB15_161;
	st.global.u32 	[%rd13+512], %r339;
	st.global.u32 	[%rd13+516], %r340;
	st.global.u32 	[%rd13+520], %r341;
	st.global.u32 	[%rd13+524], %r343;
$L__BB15_161:
	add.s32 	%r497, %r355, 64;
	setp.ge.s32 	%p112, %r497, %r354;
	@%p112 bra 	$L__BB15_163;
	st.global.u32 	[%rd13+1024], %r344;
	st.global.u32 	[%rd13+1028], %r345;
	st.global.u32 	[%rd13+1032], %r346;
	st.global.u32 	[%rd13+1036], %r348;
$L__BB15_163:
	add.s32 	%r498, %r355, 96;
	setp.ge.s32 	%p113, %r498, %r354;
	@%p113 bra 	$L__BB15_165;
	st.global.u32 	[%rd13+1536], %r349;
	st.global.u32 	[%rd13+1540], %r350;
	st.global.u32 	[%rd13+1544], %r351;
	st.global.u32 	[%rd13+1548], %r353;
$L__BB15_165:
	ret;

}
	// .globl	_ZN3cub18CUB_300001_SM_10006detail10merge_sort30DeviceMergeSortBlockSortKernelINS2_10policy_hubIN6thrust24THRUST_300001_SM_1000_NS6detail15normal_iteratorINS6_10device_ptrI14TriangleVertexEEEEE9Policy600ESC_PNS0_8NullTypeESC_SG_m15CompareVerticesSA_SF_EEvbT0_T1_T2_T3_T4_PT6_PT7_T5_NS1_7vsmem_tE
.visible .entry _ZN3cub18CUB_300001_SM_10006detail10merge_sort30DeviceMergeSortBlockSortKernelINS2_10policy_hubIN6thrust24THRUST_300001_SM_1000_NS6detail15normal_iteratorINS6_10device_ptrI14TriangleVertexEEEEE9Policy600ESC_PNS0_8NullTypeESC_SG_m15CompareVerticesSA_SF_EEvbT0_T1_T2_T3_T4_PT6_PT7_T5_NS1_7vsmem_tE(
	.param .u8 _ZN3cub18CUB_300001_SM_10006detail10merge_sort30DeviceMergeSortBlockSortKernelINS2_10policy_hubIN6thrust24THRUST_300001_SM_1000_NS6detail15normal_iteratorINS6_10device_ptrI14TriangleVertexEEEEE9Policy600ESC_PNS0_8NullTypeESC_SG_m15CompareVerticesSA_SF_EEvbT0_T1_T2_T3_T4_PT6_PT7_T5_NS1_7vsmem_tE_param_0,
	.param .align 8 .b8 _ZN3cub18CUB_300001_SM_10006detail10merge_sort30DeviceMergeSortBlockSortKernelINS2_10policy_hubIN6thrust24THRUST_300001_SM_1000_NS6detail15normal_iteratorINS6_10device_ptrI14TriangleVertexEEEEE9Policy600ESC_PNS0_8NullTypeESC_SG_m15CompareVerticesSA_SF_EEvbT0_T1_T2_T3_T4_PT6_PT7_T5_NS1_7vsmem_tE_param_1[8],
	.param .u64 .ptr .align 1 _ZN3cub18CUB_300001_SM_10006detail10merge_sort30DeviceMergeSortBlockSortKernelINS2_10policy_hubIN6thrust24THRUST_300001_SM_1000_NS6detail15normal_iteratorINS6_10device_ptrI14TriangleVertexEEEEE9Policy600ESC_PNS0_8NullTypeESC_SG_m15CompareVerticesSA_SF_EEvbT0_T1_T2_T3_T4_PT6_PT7_T5_NS1_7vsmem_tE_param_2,
	.param .align 8 .b8 _ZN3cub18CUB_300001_SM_10006detail10merge_sort30DeviceMergeSortBlockSortKernelINS2_10policy_hubIN6thrust24THRUST_300001_SM_1000_NS6detail15normal_iteratorINS6_10device_ptrI14TriangleVertexEEEEE9Policy600ESC_PNS0_8NullTypeESC_SG_m15CompareVerticesSA_SF_EEvbT0_T1_T2_T3_T4_PT6_PT7_T5_NS1_7vsmem_tE_param_3[8],
	.param .u64 .ptr .align 1 _ZN3cub18CUB_300001_SM_10006detail10merge_sort30DeviceMergeSortBlockSortKernelINS2_10policy_hubIN6thrust24THRUST_300001_SM_1000_NS6detail15normal_iteratorINS6_10device_ptrI14TriangleVertexEEEEE9Policy600ESC_PNS0_8NullTypeESC_SG_m15CompareVerticesSA_SF_EEvbT0_T1_T2_T3_T4_PT6_PT7_T5_NS1_7vsmem_tE_param_4,
	.param .u64 _ZN3cub18CUB_300001_SM_10006detail10merge_sort30DeviceMergeSortBlockSortKernelINS2_10policy_hubIN6thrust24THRUST_300001_SM_1000_NS6detail15normal_iteratorINS6_10device_ptrI14TriangleVertexEEEEE9Policy600ESC_PNS0_8NullTypeESC_SG_m15CompareVerticesSA_SF_EEvbT0_T1_T2_T3_T4_PT6_PT7_T5_NS1_7vsmem_tE_param_5,
	.param .u64 .ptr .align 1 _ZN3cub18CUB_300001_SM_10006detail10merge_sort30DeviceMergeSortBlockSortKernelINS2_10policy_hubIN6thrust24THRUST_300001_SM_1000_NS6detail15normal_iteratorINS6_10device_ptrI14TriangleVertexEEEEE9Policy600ESC_PNS0_8NullTypeESC_SG_m15CompareVerticesSA_SF_EEvbT0_T1_T2_T3_T4_PT6_PT7_T5_NS1_7vsmem_tE_param_6,
	.param .u64 .ptr .align 1 _ZN3cub18CUB_300001_SM_10006detail10merge_sort30DeviceMergeSortBlockSortKernelINS2_10policy_hubIN6thrust24THRUST_300001_SM_1000_NS6detail15normal_iteratorINS6_10device_ptrI14TriangleVertexEEEEE9Policy600ESC_PNS0_8NullTypeESC_SG_m15CompareVerticesSA_SF_EEvbT0_T1_T2_T3_T4_PT6_PT7_T5_NS1_7vsmem_tE_param_7,
	.param .align 1 .b8 _ZN3cub18CUB_300001_SM_10006detail10merge_sort30DeviceMergeSortBlockSortKernelINS2_10policy_hubIN6thrust24THRUST_300001_SM_1000_NS6detail15normal_iteratorINS6_10device_ptrI14TriangleVertexEEEEE9Policy600ESC_PNS0_8NullTypeESC_SG_m15CompareVerticesSA_SF_EEvbT0_T1_T2_T3_T4_PT6_PT7_T5_NS1_7vsmem_tE_param_8[1],
	.param .align 8 .b8 _ZN3cub18CUB_300001_SM_10006detail10merge_sort30DeviceMergeSortBlockSortKernelINS2_10policy_hubIN6thrust24THRUST_300001_SM_1000_NS6detail15normal_iteratorINS6_10device_ptrI14TriangleVertexEEEEE9Policy600ESC_PNS0_8NullTypeESC_SG_m15CompareVerticesSA_SF_EEvbT0_T1_T2_T3_T4_PT6_PT7_T5_NS1_7vsmem_tE_param_9[8]
)
.maxntid 256
{
	.reg .pred 	%p<262>;
	.reg .b16 	%rs<4>;
	.reg .b32 	%r<592>;
	.reg .b32 	%f<455>;
	.reg .b64 	%rd<43>;
	// demoted variable
	.shared .align 16 .b8 _ZZN3cub18CUB_300001_SM_10006detail10merge_sort30DeviceMergeSortBlockSortKernelINS2_10policy_hubIN6thrust24THRUST_300001_SM_1000_NS6detail15normal_iteratorINS6_10device_ptrI14TriangleVertexEEEEE9Policy600ESC_PNS0_8NullTypeESC_SG_m15CompareVerticesSA_SF_EEvbT0_T1_T2_T3_T4_PT6_PT7_T5_NS1_7vsmem_tEE19static_temp_storage[16400];
	ld.param.u64 	%rd11, [_ZN3cub18CUB_300001_SM_10006detail10merge_sort30DeviceMergeSortBlockSortKernelINS2_10policy_hubIN6thrust24THRUST_300001_SM_1000_NS6detail15normal_iteratorINS6_10device_ptrI14TriangleVertexEEEEE9Policy600ESC_PNS0_8NullTypeESC_SG_m15CompareVerticesSA_SF_EEvbT0_T1_T2_T3_T4_PT6_PT7_T5_NS1_7vsmem_tE_param_3];
	ld.param.u64 	%rd12, [_ZN3cub18CUB_300001_SM_10006detail10merge_sort30DeviceMergeSortBlockSortKernelINS2_10policy_hubIN6thrust24THRUST_300001_SM_1000_NS6detail15normal_iteratorINS6_10device_ptrI14TriangleVertexEEEEE9Policy600ESC_PNS0_8NullTypeESC_SG_m15CompareVerticesSA_SF_EEvbT0_T1_T2_T3_T4_PT6_PT7_T5_NS1_7vsmem_tE_param_1];
	ld.param.u64 	%rd9, [_ZN3cub18CUB_300001_SM_10006detail10merge_sort30DeviceMergeSortBlockSortKernelINS2_10policy_hubIN6thrust24THRUST_300001_SM_1000_NS6detail15normal_iteratorINS6_10device_ptrI14TriangleVertexEEEEE9Policy600ESC_PNS0_8NullTypeESC_SG_m15CompareVerticesSA_SF_EEvbT0_T1_T2_T3_T4_PT6_PT7_T5_NS1_7vsmem_tE_param_5];
	cvta.to.global.u64 	%rd1, %rd12;
	cvta.to.global.u64 	%rd2, %rd11;
	mov.u32 	%r205, %ctaid.x;
	cvt.u64.u32 	%rd13, %r205;
	mov.u32 	%r206, %nctaid.x;
	cvt.u64.u32 	%rd14, %r206;
	mul.wide.u32 	%rd3, %r205, 1024;
	add.s64 	%rd15, %rd14, -1;
	setp.le.u64 	%p21, %rd15, %rd13;
	@%p21 bra 	$L__BB16_77;
	// begin inline asm
	griddepcontrol.wait;
	// end inline asm
	mov.u32 	%r1, %tid.x;
	and.b32  	%r2, %r1, 31;
	shl.b32 	%r354, %r1, 2;
	and.b32  	%r3, %r354, 3968;
	or.b32  	%r355, %r3, %r2;
	cvt.u64.u32 	%rd28, %r355;
	add.s64 	%rd4, %rd3, %rd28;
	shl.b64 	%rd29, %rd4, 4;
	add.s64 	%rd30, %rd1, %rd29;
	ld.global.u32 	%r356, [%rd30];
	ld.global.u32 	%r357, [%rd30+4];
	ld.global.u32 	%r358, [%rd30+8];
	ld.global.u32 	%r359, [%rd30+12];
	ld.global.u32 	%r360, [%rd30+512];
	ld.global.u32 	%r361, [%rd30+516];
	ld.global.u32 	%r362, [%rd30+520];
	ld.global.u32 	%r363, [%rd30+524];
	ld.global.u32 	%r364, [%rd30+1024];
	ld.global.u32 	%r365, [%rd30+1028];
	ld.global.u32 	%r366, [%rd30+1032];
	ld.global.u32 	%r367, [%rd30+1036];
	ld.global.u32 	%r368, [%rd30+1536];
	ld.global.u32 	%r369, [%rd30+1540];
	ld.global.u32 	%r370, [%rd30+1544];
	ld.global.u32 	%r371, [%rd30+1548];
	// begin inline asm
	mov.u32 %r353, %laneid;
	// end inline asm
	add.s32 	%r372, %r353, %r3;
	shl.b32 	%r373, %r372, 4;
	mov.u32 	%r374, _ZZN3cub18CUB_300001_SM_10006detail10merge_sort30DeviceMergeSortBlockSortKernelINS2_10policy_hubIN6thrust24THRUST_300001_SM_1000_NS6detail15normal_iteratorINS6_10device_ptrI14TriangleVertexEEEEE9Policy600ESC_PNS0_8NullTypeESC_SG_m15CompareVerticesSA_SF_EEvbT0_T1_T2_T3_T4_PT6_PT7_T5_NS1_7vsmem_tEE19static_temp_storage;
	add.s32 	%r4, %r374, %r373;
	st.shared.v4.u32 	[%r4], {%r356, %r357, %r358, %r359};
	st.shared.v4.u32 	[%r4+512], {%r360, %r361, %r362, %r363};
	st.shared.v4.u32 	[%r4+1024], {%r364, %r365, %r366, %r367};
	st.shared.v4.u32 	[%r4+1536], {%r368, %r369, %r370, %r371};
	bar.warp.sync 	-1;
	mad.lo.s32 	%r5, %r353, 48, %r4;
	ld.shared.v4.u32 	{%r375, %r376, %r377, %r545}, [%r5];
	mov.b32 	%f339, %r376;
	mov.b32 	%f338, %r377;
	mov.b32 	%f340, %r375;
	ld.shared.v4.u32 	{%r378, %r379, %r380, %r7}, [%r5+16];
	mov.b32 	%f5, %r379;
	mov.b32 	%f6, %r380;
	mov.b32 	%f4, %r378;
	ld.shared.v4.u32 	{%r381, %r382, %r383, %r533}, [%r5+32];
	mov.b32 	%f304, %r381;
	mov.b32 	%f303, %r382;
	mov.b32 	%f302, %r383;
	ld.shared.v4.u32 	{%r384, %r385, %r386, %r9}, [%r5+48];
	mov.b32 	%f10, %r384;
	mov.b32 	%f11, %r385;
	mov.b32 	%f12, %r386;
	bar.sync 	0;
	// begin inline asm
	griddepcontrol.launch_dependents;
	// end inline asm
	setp.lt.f32 	%p152, %f4, %f340;
	@%p152 bra 	$L__BB16_5;
	setp.neu.f32 	%p153, %f4, %f340;
	mov.u32 	%r535, %r7;
	mov.f32 	%f308, %f6;
	mov.f32 	%f309, %f5;
	mov.f32 	%f310, %f4;
	@%p153 bra 	$L__BB16_6;
	setp.lt.f32 	%p154, %f5, %f339;
	@%p154 bra 	$L__BB16_5;
	setp.neu.f32 	%p155, %f5, %f339;
	setp.geu.f32 	%p156, %f6, %f338;
	or.pred  	%p157, %p155, %p156;
	mov.u32 	%r535, %r7;
	mov.f32 	%f308, %f6;
	mov.f32 	%f309, %f5;
	mov.f32 	%f310, %f4;
	@%p157 bra 	$L__BB16_6;
$L__BB16_5:
	mov.u32 	%r535, %r545;
	mov.f32 	%f308, %f338;
	mov.f32 	%f309, %f339;
	mov.f32 	%f310, %f340;
	mov.u32 	%r545, %r7;
	mov.f32 	%f338, %f6;
	mov.f32 	%f339, %f5;
	mov.f32 	%f340, %f4;
$L__BB16_6:
	setp.lt.f32 	%p158, %f10, %f304;
	@%p158 bra 	$L__BB16_10;
	setp.neu.f32 	%p159, %f10, %f304;
	mov.u32 	%r532, %r9;
	mov.f32 	%f299, %f12;
	mov.f32 	%f300, %f11;
	mov.f32 	%f301, %f10;
	@%p159 bra 	$L__BB16_11;
	setp.lt.f32 	%p160, %f11, %f303;
	@%p160 bra 	$L__BB16_10;
	setp.neu.f32 	%p161, %f11, %f303;
	setp.geu.f32 	%p162, %f12, %f302;
	or.pred  	%p163, %p161, %p162;
	mov.u32 	%r532, %r9;
	mov.f32 	%f299, %f12;
	mov.f32 	%f300, %f11;
	mov.f32 	%f301, %f10;
	@%p163 bra 	$L__BB16_11;
$L__BB16_10:
	mov.u32 	%r532, %r533;
	mov.f32 	%f299, %f302;
	mov.f32 	%f300, %f303;
	mov.f32 	%f301, %f304;
	mov.u32 	%r533, %r9;
	mov.f32 	%f302, %f12;
	mov.f32 	%f303, %f11;
	mov.f32 	%f304, %f10;
$L__BB16_11:
	setp.lt.f32 	%p164, %f304, %f310;
	@%p164 bra 	$L__BB16_15;
	setp.neu.f32 	%p165, %f304, %f310;
	mov.u32 	%r539, %r533;
	mov.f32 	%f320, %f302;
	mov.f32 	%f321, %f303;
	mov.f32 	%f322, %f304;
	@%p165 bra 	$L__BB16_16;
	setp.lt.f32 	%p166, %f303, %f309;
	@%p166 bra 	$L__BB16_15;
	setp.neu.f32 	%p167, %f303, %f309;
	setp.geu.f32 	%p168, %f302, %f308;
	or.pred  	%p169, %p167, %p168;
	mov.u32 	%r539, %r533;
	mov.f32 	%f320, %f302;
	mov.f32 	%f321, %f303;
	mov.f32 	%f322, %f304;
	@%p169 bra 	$L__BB16_16;
$L__BB16_15:
	mov.u32 	%r539, %r535;
	mov.f32 	%f320, %f308;
	mov.f32 	%f321, %f309;
	mov.f32 	%f322, %f310;
	mov.u32 	%r535, %r533;
	mov.f32 	%f308, %f302;
	mov.f32 	%f309, %f303;
	mov.f32 	%f310, %f304;
$L__BB16_16:
	setp.lt.f32 	%p170, %f310, %f340;
	@%p170 bra 	$L__BB16_20;
	setp.neu.f32 	%p171, %f310, %f340;
	mov.u32 	%r544, %r535;
	mov.f32 	%f335, %f308;
	mov.f32 	%f336, %f309;
	mov.f32 	%f337, %f310;
	@%p171 bra 	$L__BB16_21;
	setp.lt.f32 	%p172, %f309, %f339;
	@%p172 bra 	$L__BB16_20;
	setp.neu.f32 	%p173, %f309, %f339;
	setp.geu.f32 	%p174, %f308, %f338;
	or.pred  	%p175, %p173, %p174;
	mov.u32 	%r544, %r535;
	mov.f32 	%f335, %f308;
	mov.f32 	%f336, %f309;
	mov.f32 	%f337, %f310;
	@%p175 bra 	$L__BB16_21;
$L__BB16_20:
	mov.u32 	%r544, %r545;
	mov.f32 	%f335, %f338;
	mov.f32 	%f336, %f339;
	mov.f32 	%f337, %f340;
	mov.u32 	%r545, %r535;
	mov.f32 	%f338, %f308;
	mov.f32 	%f339, %f309;
	mov.f32 	%f340, %f310;
$L__BB16_21:
	setp.lt.f32 	%p176, %f301, %f322;
	@%p176 bra 	$L__BB16_25;
	setp.neu.f32 	%p177, %f301, %f322;
	mov.u32 	%r542, %r532;
	mov.f32 	%f329, %f299;
	mov.f32 	%f330, %f300;
	mov.f32 	%f331, %f301;
	@%p177 bra 	$L__BB16_26;
	setp.lt.f32 	%p178, %f300, %f321;
	@%p178 bra 	$L__BB16_25;
	setp.neu.f32 	%p179, %f300, %f321;
	setp.geu.f32 	%p180, %f299, %f320;
	or.pred  	%p181, %p179, %p180;
	mov.u32 	%r542, %r532;
	mov.f32 	%f329, %f299;
	mov.f32 	%f330, %f300;
	mov.f32 	%f331, %f301;
	@%p181 bra 	$L__BB16_26;
$L__BB16_25:
	mov.u32 	%r542, %r539;
	mov.f32 	%f329, %f320;
	mov.f32 	%f330, %f321;
	mov.f32 	%f331, %f322;
	mov.u32 	%r539, %r532;
	mov.f32 	%f320, %f299;
	mov.f32 	%f321, %f300;
	mov.f32 	%f322, %f301;
$L__BB16_26:
	setp.lt.f32 	%p182, %f322, %f337;
	@%p182 bra 	$L__BB16_30;
	setp.neu.f32 	%p183, %f322, %f337;
	mov.u32 	%r543, %r539;
	mov.f32 	%f332, %f320;
	mov.f32 	%f333, %f321;
	mov.f32 	%f334, %f322;
	@%p183 bra 	$L__BB16_31;
	setp.lt.f32 	%p184, %f321, %f336;
	@%p184 bra 	$L__BB16_30;
	setp.neu.f32 	%p185, %f321, %f336;
	setp.geu.f32 	%p186, %f320, %f335;
	or.pred  	%p187, %p185, %p186;
	mov.u32 	%r543, %r539;
	mov.f32 	%f332, %f320;
	mov.f32 	%f333, %f321;
	mov.f32 	%f334, %f322;
	@%p187 bra 	$L__BB16_31;
$L__BB16_30:
	mov.u32 	%r543, %r544;
	mov.f32 	%f332, %f335;
	mov.f32 	%f333, %f336;
	mov.f32 	%f334, %f337;
	mov.u32 	%r544, %r539;
	mov.f32 	%f335, %f320;
	mov.f32 	%f336, %f321;
	mov.f32 	%f337, %f322;
$L__BB16_31:
	mov.b32 	%r546, 2;
	shl.b32 	%r392, %r1, 6;
	add.s32 	%r394, %r374, %r392;
$L__BB16_32:
	mov.u32 	%r26, %r546;
	bar.sync 	0;
	add.s32 	%r388, %r26, -1;
	mov.b32 	%r389, %f338;
	mov.b32 	%r390, %f339;
	mov.b32 	%r391, %f340;
	st.shared.v4.u32 	[%r394], {%r391, %r390, %r389, %r545};
	mov.b32 	%r395, %f335;
	mov.b32 	%r396, %f336;
	mov.b32 	%r397, %f337;
	st.shared.v4.u32 	[%r394+16], {%r397, %r396, %r395, %r544};
	mov.b32 	%r398, %f332;
	mov.b32 	%r399, %f333;
	mov.b32 	%r400, %f334;
	st.shared.v4.u32 	[%r394+32], {%r400, %r399, %r398, %r543};
	mov.b32 	%r401, %f329;
	mov.b32 	%r402, %f330;
	mov.b32 	%r403, %f331;
	st.shared.v4.u32 	[%r394+48], {%r403, %r402, %r401, %r542};
	bar.sync 	0;
	neg.s32 	%r404, %r26;
	and.b32  	%r405, %r1, %r404;
	shl.b32 	%r406, %r405, 2;
	shl.b32 	%r546, %r26, 1;
	and.b32  	%r407, %r388, %r1;
	shl.b32 	%r408, %r407, 2;
	min.u32 	%r28, %r408, 1024;
	min.u32 	%r29, %r406, 1024;
	add.s32 	%r409, %r29, %r546;
	min.u32 	%r30, %r409, 1024;
	add.s32 	%r410, %r30, %r546;
	min.u32 	%r31, %r410, 1024;
	sub.s32 	%r411, %r30, %r29;
	sub.s32 	%r412, %r31, %r30;
	setp.lt.s32 	%p188, %r28, %r412;
	sub.s32 	%r413, %r28, %r412;
	selp.b32 	%r549, 0, %r413, %p188;
	min.s32 	%r547, %r411, %r28;
	setp.ge.s32 	%p189, %r549, %r547;
	@%p189 bra 	$L__BB16_40;
	add.s32 	%r34, %r30, %r28;
$L__BB16_34:
	sub.s32 	%r414, %r547, %r549;
	shr.u32 	%r415, %r414, 31;
	add.s32 	%r416, %r414, %r415;
	shr.s32 	%r417, %r416, 1;
	add.s32 	%r37, %r417, %r549;
	add.s32 	%r418, %r37, %r29;
	shl.b32 	%r419, %r418, 4;
	mov.u32 	%r420, _ZZN3cub18CUB_300001_SM_10006detail10merge_sort30DeviceMergeSortBlockSortKernelINS2_10policy_hubIN6thrust24THRUST_300001_SM_1000_NS6detail15normal_iteratorINS6_10device_ptrI14TriangleVertexEEEEE9Policy600ESC_PNS0_8NullTypeESC_SG_m15CompareVerticesSA_SF_EEvbT0_T1_T2_T3_T4_PT6_PT7_T5_NS1_7vsmem_tEE19static_temp_storage;
	add.s32 	%r421, %r420, %r419;
	.pragma "used_bytes_mask 4095";
	ld.shared.v4.f32 	{%f61, %f62, %f63, %f291}, [%r421];
	not.b32 	%r422, %r37;
	add.s32 	%r423, %r34, %r422;
	shl.b32 	%r424, %r423, 4;
	add.s32 	%r425, %r420, %r424;
	.pragma "used_bytes_mask 4095";
	ld.shared.v4.f32 	{%f64, %f65, %f66, %f292}, [%r425];
	setp.lt.f32 	%p191, %f64, %f61;
	mov.pred 	%p190, 0;
	mov.pred 	%p252, %p190;
	@%p191 bra 	$L__BB16_39;
	setp.neu.f32 	%p193, %f64, %f61;
	mov.pred 	%p192, -1;
	mov.pred 	%p252, %p192;
	@%p193 bra 	$L__BB16_39;
	setp.lt.f32 	%p195, %f65, %f62;
	mov.pred 	%p252, %p190;
	@%p195 bra 	$L__BB16_39;
	setp.neu.f32 	%p197, %f65, %f62;
	mov.pred 	%p252, %p192;
	@%p197 bra 	$L__BB16_39;
	setp.geu.f32 	%p252, %f66, %f63;
$L__BB16_39:
	add.s32 	%r426, %r37, 1;
	selp.b32 	%r549, %r426, %r549, %p252;
	selp.b32 	%r547, %r547, %r37, %p252;
	setp.lt.s32 	%p198, %r549, %r547;
	@%p198 bra 	$L__BB16_34;
$L__BB16_40:
	add.s32 	%r41, %r549, %r29;
	add.s32 	%r427, %r30, %r28;
	sub.s32 	%r42, %r427, %r549;
	shl.b32 	%r428, %r41, 4;
	mov.u32 	%r429, _ZZN3cub18CUB_300001_SM_10006detail10merge_sort30DeviceMergeSortBlockSortKernelINS2_10policy_hubIN6thrust24THRUST_300001_SM_1000_NS6detail15normal_iteratorINS6_10device_ptrI14TriangleVertexEEEEE9Policy600ESC_PNS0_8NullTypeESC_SG_m15CompareVerticesSA_SF_EEvbT0_T1_T2_T3_T4_PT6_PT7_T5_NS1_7vsmem_tEE19static_temp_storage;
	add.s32 	%r43, %r429, %r428;
	ld.shared.v4.u32 	{%r430, %r431, %r432, %r553}, [%r43];
	mov.b32 	%f350, %r430;
	mov.b32 	%f351, %r431;
	mov.b32 	%f352, %r432;
	shl.b32 	%r433, %r42, 4;
	add.s32 	%r45, %r429, %r433;
	ld.shared.v4.u32 	{%r434, %r435, %r436, %r550}, [%r45];
	mov.b32 	%f341, %r434;
	mov.b32 	%f342, %r435;
	mov.b32 	%f343, %r436;
	setp.ge.s32 	%p200, %r42, %r31;
	mov.pred 	%p199, 0;
	mov.pred 	%p253, %p199;
	@%p200 bra 	$L__BB16_46;
	setp.ge.s32 	%p202, %r41, %r30;
	setp.lt.f32 	%p203, %f341, %f350;
	or.pred  	%p204, %p202, %p203;
	mov.pred 	%p201, -1;
	mov.pred 	%p253, %p201;
	@%p204 bra 	$L__BB16_46;
	setp.neu.f32 	%p206, %f341, %f350;
	mov.pred 	%p253, %p199;
	@%p206 bra 	$L__BB16_46;
	setp.lt.f32 	%p208, %f342, %f351;
	mov.pred 	%p253, %p201;
	@%p208 bra 	$L__BB16_46;
	setp.neu.f32 	%p210, %f342, %f351;
	mov.pred 	%p253, %p199;
	@%p210 bra 	$L__BB16_46;
	setp.lt.f32 	%p253, %f343, %f352;
$L__BB16_46:
	selp.b32 	%r545, %r550, %r553, %p253;
	selp.f32 	%f338, %f343, %f352, %p253;
	selp.f32 	%f339, %f342, %f351, %p253;
	selp.f32 	%f340, %f341, %f350, %p253;
	selp.u32 	%r437, 1, 0, %p253;
	add.s32 	%r48, %r42, %r437;
	not.pred 	%p211, %p253;
	selp.u32 	%r438, 1, 0, %p211;
	add.s32 	%r49, %r41, %r438;
	@%p211 bra 	$L__BB16_48;
	ld.shared.v4.u32 	{%r442, %r443, %r444, %r550}, [%r45+16];
	mov.b32 	%f341, %r442;
	mov.b32 	%f342, %r443;
	mov.b32 	%f343, %r444;
	bra.uni 	$L__BB16_49;
$L__BB16_48:
	ld.shared.v4.u32 	{%r439, %r440, %r441, %r553}, [%r43+16];
	mov.b32 	%f350, %r439;
	mov.b32 	%f351, %r440;
	mov.b32 	%f352, %r441;
$L__BB16_49:
	setp.ge.s32 	%p213, %r48, %r31;
	mov.pred 	%p212, 0;
	mov.pred 	%p254, %p212;
	@%p213 bra 	$L__BB16_55;
	setp.ge.s32 	%p215, %r49, %r30;
	setp.lt.f32 	%p216, %f341, %f350;
	or.pred  	%p217, %p215, %p216;
	mov.pred 	%p214, -1;
	mov.pred 	%p254, %p214;
	@%p217 bra 	$L__BB16_55;
	setp.neu.f32 	%p219, %f341, %f350;
	mov.pred 	%p254, %p212;
	@%p219 bra 	$L__BB16_55;
	setp.lt.f32 	%p221, %f342, %f351;
	mov.pred 	%p254, %p214;
	@%p221 bra 	$L__BB16_55;
	setp.neu.f32 	%p223, %f342, %f351;
	mov.pred 	%p254, %p212;
	@%p223 bra 	$L__BB16_55;
	setp.lt.f32 	%p254, %f343, %f352;
$L__BB16_55:
	selp.b32 	%r544, %r550, %r553, %p254;
	selp.f32 	%f335, %f343, %f352, %p254;
	selp.f32 	%f336, %f342, %f351, %p254;
	selp.f32 	%f337, %f341, %f350, %p254;
	selp.u32 	%r445, 1, 0, %p254;
	add.s32 	%r55, %r48, %r445;
	not.pred 	%p224, %p254;
	selp.u32 	%r446, 1, 0, %p224;
	add.s32 	%r56, %r49, %r446;
	@%p254 bra 	$L__BB16_57;
	shl.b32 	%r447, %r56, 4;
	mov.u32 	%r448, _ZZN3cub18CUB_300001_SM_10006detail10merge_sort30DeviceMergeSortBlockSortKernelINS2_10policy_hubIN6thrust24THRUST_300001_SM_1000_NS6detail15normal_iteratorINS6_10device_ptrI14TriangleVertexEEEEE9Policy600ESC_PNS0_8NullTypeESC_SG_m15CompareVerticesSA_SF_EEvbT0_T1_T2_T3_T4_PT6_PT7_T5_NS1_7vsmem_tEE19static_temp_storage;
	add.s32 	%r449, %r448, %r447;
	ld.shared.v4.u32 	{%r450, %r451, %r452, %r553}, [%r449];
	mov.b32 	%f350, %r450;
	mov.b32 	%f351, %r451;
	mov.b32 	%f352, %r452;
	bra.uni 	$L__BB16_58;
$L__BB16_57:
	shl.b32 	%r453, %r55, 4;
	mov.u32 	%r454, _ZZN3cub18CUB_300001_SM_10006detail10merge_sort30DeviceMergeSortBlockSortKernelINS2_10policy_hubIN6thrust24THRUST_300001_SM_1000_NS6detail15normal_iteratorINS6_10device_ptrI14TriangleVertexEEEEE9Policy600ESC_PNS0_8NullTypeESC_SG_m15CompareVerticesSA_SF_EEvbT0_T1_T2_T3_T4_PT6_PT7_T5_NS1_7vsmem_tEE19static_temp_storage;
	add.s32 	%r455, %r454, %r453;
	ld.shared.v4.u32 	{%r456, %r457, %r458, %r550}, [%r455];
	mov.b32 	%f341, %r456;
	mov.b32 	%f342, %r457;
	mov.b32 	%f343, %r458;
$L__BB16_58:
	setp.ge.s32 	%p226, %r55, %r31;
	mov.pred 	%p225, 0;
	mov.pred 	%p255, %p225;
	@%p226 bra 	$L__BB16_64;
	setp.ge.s32 	%p228, %r56, %r30;
	setp.lt.f32 	%p229, %f341, %f350;
	or.pred  	%p230, %p228, %p229;
	mov.pred 	%p227, -1;
	mov.pred 	%p255, %p227;
	@%p230 bra 	$L__BB16_64;
	setp.neu.f32 	%p232, %f341, %f350;
	mov.pred 	%p255, %p225;
	@%p232 bra 	$L__BB16_64;
	setp.lt.f32 	%p234, %f342, %f351;
	mov.pred 	%p255, %p227;
	@%p234 bra 	$L__BB16_64;
	setp.neu.f32 	%p236, %f342, %f351;
	mov.pred 	%p255, %p225;
	@%p236 bra 	$L__BB16_64;
	setp.lt.f32 	%p255, %f343, %f352;
$L__BB16_64:
	selp.b32 	%r543, %r550, %r553, %p255;
	selp.f32 	%f332, %f343, %f352, %p255;
	selp.f32 	%f333, %f342, %f351, %p255;
	selp.f32 	%f334, %f341, %f350, %p255;
	selp.u32 	%r459, 1, 0, %p255;
	add.s32 	%r62, %r55, %r459;
	not.pred 	%p237, %p255;
	selp.u32 	%r460, 1, 0, %p237;
	add.s32 	%r63, %r56, %r460;
	@%p255 bra 	$L__BB16_66;
	shl.b32 	%r461, %r63, 4;
	mov.u32 	%r462, _ZZN3cub18CUB_300001_SM_10006detail10merge_sort30DeviceMergeSortBlockSortKernelINS2_10policy_hubIN6thrust24THRUST_300001_SM_1000_NS6detail15normal_iteratorINS6_10device_ptrI14TriangleVertexEEEEE9Policy600ESC_PNS0_8NullTypeESC_SG_m15CompareVerticesSA_SF_EEvbT0_T1_T2_T3_T4_PT6_PT7_T5_NS1_7vsmem_tEE19static_temp_storage;
	add.s32 	%r463, %r462, %r461;
	ld.shared.v4.u32 	{%r464, %r465, %r466, %r553}, [%r463];
	mov.b32 	%f350, %r464;
	mov.b32 	%f351, %r465;
	mov.b32 	%f352, %r466;
	bra.uni 	$L__BB16_67;
$L__BB16_66:
	shl.b32 	%r467, %r62, 4;
	mov.u32 	%r468, _ZZN3cub18CUB_300001_SM_10006detail10merge_sort30DeviceMergeSortBlockSortKernelINS2_10policy_hubIN6thrust24THRUST_300001_SM_1000_NS6detail15normal_iteratorINS6_10device_ptrI14TriangleVertexEEEEE9Policy600ESC_PNS0_8NullTypeESC_SG_m15CompareVerticesSA_SF_EEvbT0_T1_T2_T3_T4_PT6_PT7_T5_NS1_7vsmem_tEE19static_temp_storage;
	add.s32 	%r469, %r468, %r467;
	ld.shared.v4.u32 	{%r470, %r471, %r472, %r550}, [%r469];
	mov.b32 	%f341, %r470;
	mov.b32 	%f342, %r471;
	mov.b32 	%f343, %r472;
$L__BB16_67:
	setp.ge.s32 	%p239, %r62, %r31;
	mov.pred 	%p238, 0;
	mov.pred 	%p256, %p238;
	@%p239 bra 	$L__BB16_73;
	setp.ge.s32 	%p241, %r63, %r30;
	setp.lt.f32 	%p242, %f341, %f350;
	or.pred  	%p243, %p241, %p242;
	mov.pred 	%p240, -1;
	mov.pred 	%p256, %p240;
	@%p243 bra 	$L__BB16_73;
	setp.neu.f32 	%p245, %f341, %f350;
	mov.pred 	%p256, %p238;
	@%p245 bra 	$L__BB16_73;
	setp.lt.f32 	%p247, %f342, %f351;
	mov.pred 	%p256, %p240;
	@%p247 bra 	$L__BB16_73;
	setp.neu.f32 	%p249, %f342, %f351;
	mov.pred 	%p256, %p238;
	@%p249 bra 	$L__BB16_73;
	setp.lt.f32 	%p256, %f343, %f352;
$L__BB16_73:
	selp.b32 	%r542, %r550, %r553, %p256;
	selp.f32 	%f329, %f343, %f352, %p256;
	selp.f32 	%f330, %f342, %f351, %p256;
	selp.f32 	%f331, %f341, %f350, %p256;
	setp.lt.u32 	%p250, %r26, 129;
	@%p250 bra 	$L__BB16_32;
	ld.param.s8 	%rs3, [_ZN3cub18CUB_300001_SM_10006detail10merge_sort30DeviceMergeSortBlockSortKernelINS2_10policy_hubIN6thrust24THRUST_300001_SM_1000_NS6detail15normal_iteratorINS6_10device_ptrI14TriangleVertexEEEEE9Policy600ESC_PNS0_8NullTypeESC_SG_m15CompareVerticesSA_SF_EEvbT0_T1_T2_T3_T4_PT6_PT7_T5_NS1_7vsmem_tE_param_0];
	bar.sync 	0;
	setp.eq.s16 	%p251, %rs3, 0;
	@%p251 bra 	$L__BB16_76;
	mov.b32 	%r473, %f338;
	mov.b32 	%r474, %f339;
	mov.b32 	%r475, %f340;
	st.shared.v4.u32 	[%r5], {%r475, %r474, %r473, %r545};
	mov.b32 	%r476, %f335;
	mov.b32 	%r477, %f336;
	mov.b32 	%r478, %f337;
	st.shared.v4.u32 	[%r5+16], {%r478, %r477, %r476, %r544};
	mov.b32 	%r479, %f332;
	mov.b32 	%r480, %f333;
	mov.b32 	%r481, %f334;
	st.shared.v4.u32 	[%r5+32], {%r481, %r480, %r479, %r543};
	mov.b32 	%r482, %f329;
	mov.b32 	%r483, %f330;
	mov.b32 	%r484, %f331;
	st.shared.v4.u32 	[%r5+48], {%r484, %r483, %r482, %r542};
	bar.warp.sync 	-1;
	ld.shared.v4.u32 	{%r485, %r486, %r487, %r488}, [%r4];
	ld.shared.v4.u32 	{%r489, %r490, %r491, %r492}, [%r4+512];
	ld.shared.v4.u32 	{%r493, %r494, %r495, %r496}, [%r4+1024];
	ld.shared.v4.u32 	{%r497, %r498, %r499, %r500}, [%r4+1536];
	cvt.u64.u32 	%rd31, %r3;
	cvt.u64.u32 	%rd32, %r2;
	mov.u32 	%r501, %ctaid.x;
	mul.wide.u32 	%rd33, %r501, 1024;
	or.b64  	%rd34, %rd33, %rd32;
	add.s64 	%rd35, %rd34, %rd31;
	shl.b64 	%rd36, %rd35, 4;
	add.s64 	%rd37, %rd2, %rd36;
	st.global.u32 	[%rd37], %r485;
	st.global.u32 	[%rd37+4], %r486;
	st.global.u32 	[%rd37+8], %r487;
	st.global.u32 	[%rd37+12], %r488;
	st.global.u32 	[%rd37+512], %r489;
	st.global.u32 	[%rd37+516], %r490;
	st.global.u32 	[%rd37+520], %r491;
	st.global.u32 	[%rd37+524], %r492;
	st.global.u32 	[%rd37+1024], %r493;
	st.global.u32 	[%rd37+1028], %r494;
	st.global.u32 	[%rd37+1032], %r495;
	st.global.u32 	[%rd37+1036], %r496;
	st.global.u32 	[%rd37+1536], %r497;
	st.global.u32 	[%rd37+1540], %r498;
	st.global.u32 	[%rd37+1544], %r499;
	st.global.u32 	[%rd37+1548], %r500;
	bra.uni 	$L__BB16_192;
$L__BB16_76:
	ld.param.u64 	%rd42, [_ZN3cub18CUB_300001_SM_10006detail10merge_sort30DeviceMergeSortBlockSortKernelINS2_10policy_hubIN6thrust24THRUST_300001_SM_1000_NS6detail15normal_iteratorINS6_10device_ptrI14TriangleVertexEEEEE9Policy600ESC_PNS0_8NullTypeESC_SG_m15CompareVerticesSA_SF_EEvbT0_T1_T2_T3_T4_PT6_PT7_T5_NS1_7vsmem_tE_param_6];
	mov.b32 	%r502, %f338;
	mov.b32 	%r503, %f339;
	mov.b32 	%r504, %f340;
	st.shared.v4.u32 	[%r5], {%r504, %r503, %r502, %r545};
	mov.b32 	%r505, %f335;
	mov.b32 	%r506, %f336;
	mov.b32 	%r507, %f337;
	st.shared.v4.u32 	[%r5+16], {%r507, %r506, %r505, %r544};
	mov.b32 	%r508, %f332;
	mov.b32 	%r509, %f333;
	mov.b32 	%r510, %f334;
	st.shared.v4.u32 	[%r5+32], {%r510, %r509, %r508, %r543};
	mov.b32 	%r511, %f329;
	mov.b32 	%r512, %f330;
	mov.b32 	%r513, %f331;
	st.shared.v4.u32 	[%r5+48], {%r513, %r512, %r511, %r542};
	bar.warp.sync 	-1;
	ld.shared.v4.u32 	{%r514, %r515, %r516, %r517}, [%r4];
	ld.shared.v4.u32 	{%r518, %r519, %r520, %r521}, [%r4+512];
	ld.shared.v4.u32 	{%r522, %r523, %r524, %r525}, [%r4+1024];
	ld.shared.v4.u32 	{%r526, %r527, %r528, %r529}, [%r4+1536];
	cvta.to.global.u64 	%rd38, %rd42;
	add.s64 	%rd40, %rd38, %rd29;
	st.global.u32 	[%rd40], %r514;
	st.global.u32 	[%rd40+4], %r515;
	st.global.u32 	[%rd40+8], %r516;
	st.global.u32 	[%rd40+12], %r517;
	st.global.u32 	[%rd40+512], %r518;
	st.global.u32 	[%rd40+516], %r519;
	st.global.u32 	[%rd40+520], %r520;
	st.global.u32 	[%rd40+524], %r521;
	st.global.u32 	[%rd40+1024], %r522;
	st.global.u32 	[%rd40+1028], %r523;
	st.global.u32 	[%rd40+1032], %r524;
	st.global.u32 	[%rd40+1036], %r525;
	st.global.u32 	[%rd40+1536], %r526;
	st.global.u32 	[%rd40+1540], %r527;
	st.global.u32 	[%rd40+1544], %r528;
	st.global.u32 	[%rd40+1548], %r529;
	bra.uni 	$L__BB16_192;
$L__BB16_77:
	cvt.u32.u64 	%r207, %rd3;
	cvt.u32.u64 	%r208, %rd9;
	sub.s32 	%r209, %r208, %r207;
	min.s32 	%r69, %r209, 1024;
	// begin inline asm
	griddepcontrol.wait;
	// end inline asm
	shl.b64 	%rd16, %rd3, 4;
	add.s64 	%rd17, %rd1, %rd16;
	mov.u32 	%r70, %tid.x;
	ld.global.u32 	%r559, [%rd17+12];
	ld.global.f32 	%f368, [%rd17+8];
	ld.global.f32 	%f369, [%rd17+4];
	ld.global.f32 	%f370, [%rd17];
	and.b32  	%r72, %r70, 31;
	shl.b32 	%r210, %r70, 2;
	and.b32  	%r211, %r210, 3968;
	or.b32  	%r73, %r211, %r72;
	setp.ge.s32 	%p22, %r73, %r69;
	shl.b32 	%r212, %r73, 4;
	cvt.u64.u32 	%rd18, %r212;
	add.s64 	%rd5, %rd17, %rd18;
	mov.u32 	%r556, %r559;
	mov.f32 	%f359, %f368;
	mov.f32 	%f360, %f369;
	mov.f32 	%f361, %f370;
	@%p22 bra 	$L__BB16_79;
	ld.global.f32 	%f361, [%rd5];
	ld.global.f32 	%f360, [%rd5+4];
	ld.global.f32 	%f359, [%rd5+8];
	ld.global.u32 	%r556, [%rd5+12];
$L__BB16_79:
	add.s32 	%r76, %r73, 32;
	setp.ge.s32 	%p23, %r76, %r69;
	mov.u32 	%r557, %r559;
	mov.f32 	%f362, %f368;
	mov.f32 	%f363, %f369;
	mov.f32 	%f364, %f370;
	@%p23 bra 	$L__BB16_81;
	ld.global.f32 	%f364, [%rd5+512];
	ld.global.f32 	%f363, [%rd5+516];
	ld.global.f32 	%f362, [%rd5+520];
	ld.global.u32 	%r557, [%rd5+524];
$L__BB16_81:
	add.s32 	%r79, %r73, 64;
	setp.ge.s32 	%p24, %r79, %r69;
	mov.u32 	%r558, %r559;
	mov.f32 	%f365, %f368;
	mov.f32 	%f366, %f369;
	mov.f32 	%f367, %f370;
	@%p24 bra 	$L__BB16_83;
	ld.global.f32 	%f367, [%rd5+1024];
	ld.global.f32 	%f366, [%rd5+1028];
	ld.global.f32 	%f365, [%rd5+1032];
	ld.global.u32 	%r558, [%rd5+1036];
$L__BB16_83:
	add.s32 	%r82, %r73, 96;
	setp.ge.s32 	%p25, %r82, %r69;
	@%p25 bra 	$L__BB16_85;
	ld.global.f32 	%f370, [%rd5+1536];
	ld.global.f32 	%f369, [%rd5+1540];
	ld.global.f32 	%f368, [%rd5+1544];
	ld.global.u32 	%r559, [%rd5+1548];
$L__BB16_85:
	// begin inline asm
	mov.u32 %r213, %laneid;
	// end inline asm
	add.s32 	%r214, %r213, %r211;
	shl.b32 	%r215, %r214, 4;
	mov.u32 	%r216, _ZZN3cub18CUB_300001_SM_10006detail10merge_sort30DeviceMergeSortBlockSortKernelINS2_10policy_hubIN6thrust24THRUST_300001_SM_1000_NS6detail15normal_iteratorINS6_10device_ptrI14TriangleVertexEEEEE9Policy600ESC_PNS0_8NullTypeESC_SG_m15CompareVerticesSA_SF_EEvbT0_T1_T2_T3_T4_PT6_PT7_T5_NS1_7vsmem_tEE19static_temp_storage;
	add.s32 	%r87, %r216, %r215;
	mov.b32 	%r217, %f359;
	mov.b32 	%r218, %f360;
	mov.b32 	%r219, %f361;
	st.shared.v4.u32 	[%r87], {%r219, %r218, %r217, %r556};
	mov.b32 	%r220, %f362;
	mov.b32 	%r221, %f363;
	mov.b32 	%r222, %f364;
	st.shared.v4.u32 	[%r87+512], {%r222, %r221, %r220, %r557};
	mov.b32 	%r223, %f365;
	mov.b32 	%r224, %f366;
	mov.b32 	%r225, %f367;
	st.shared.v4.u32 	[%r87+1024], {%r225, %r224, %r223, %r558};
	mov.b32 	%r226, %f368;
	mov.b32 	%r227, %f369;
	mov.b32 	%r228, %f370;
	st.shared.v4.u32 	[%r87+1536], {%r228, %r227, %r226, %r559};
	bar.warp.sync 	-1;
	mad.lo.s32 	%r88, %r213, 48, %r87;
	ld.shared.v4.u32 	{%r229, %r230, %r231, %r577}, [%r88];
	mov.b32 	%f424, %r229;
	mov.b32 	%f423, %r230;
	mov.b32 	%f422, %r231;
	ld.shared.v4.u32 	{%r232, %r233, %r234, %r90}, [%r88+16];
	mov.b32 	%f151, %r232;
	mov.b32 	%f152, %r233;
	mov.b32 	%f153, %r234;
	ld.shared.v4.u32 	{%r235, %r236, %r237, %r91}, [%r88+32];
	mov.b32 	%f154, %r235;
	mov.b32 	%f155, %r236;
	mov.b32 	%f156, %r237;
	ld.shared.v4.u32 	{%r92, %r93, %r94, %r96}, [%r88+48];
	bar.sync 	0;
	// begin inline asm
	griddepcontrol.launch_dependents;
	// end inline asm
	or.b32  	%r238, %r210, 1;
	setp.ge.u32 	%p26, %r238, %r69;
	mov.u32 	%r576, %r577;
	mov.f32 	%f419, %f422;
	mov.f32 	%f420, %f423;
	mov.f32 	%f421, %f424;
	mov.f32 	%f380, %f424;
	mov.f32 	%f381, %f423;
	mov.f32 	%f382, %f422;
	mov.u32 	%r563, %r577;
	@%p26 bra 	$L__BB16_91;
	setp.lt.f32 	%p27, %f424, %f151;
	@%p27 bra 	$L__BB16_90;
	setp.neu.f32 	%p28, %f424, %f151;
	mov.u32 	%r576, %r90;
	mov.f32 	%f419, %f153;
	mov.f32 	%f420, %f152;
	mov.f32 	%f421, %f151;
	mov.f32 	%f380, %f424;
	mov.f32 	%f381, %f423;
	mov.f32 	%f382, %f422;
	mov.u32 	%r563, %r577;
	@%p28 bra 	$L__BB16_91;
	setp.lt.f32 	%p29, %f423, %f152;
	@%p29 bra 	$L__BB16_90;
	setp.neu.f32 	%p30, %f423, %f152;
	setp.geu.f32 	%p31, %f422, %f153;
	or.pred  	%p32, %p30, %p31;
	mov.u32 	%r576, %r90;
	mov.f32 	%f419, %f153;
	mov.f32 	%f420, %f152;
	mov.f32 	%f421, %f151;
	mov.f32 	%f380, %f424;
	mov.f32 	%f381, %f423;
	mov.f32 	%f382, %f422;
	mov.u32 	%r563, %r577;
	@%p32 bra 	$L__BB16_91;
$L__BB16_90:
	mov.u32 	%r576, %r90;
	mov.f32 	%f419, %f153;
	mov.f32 	%f420, %f152;
	mov.f32 	%f421, %f151;
	mov.f32 	%f380, %f151;
	mov.f32 	%f381, %f152;
	mov.f32 	%f382, %f153;
	mov.u32 	%r563, %r90;
$L__BB16_91:
	add.s32 	%r239, %r210, 2;
	setp.ge.u32 	%p33, %r239, %r69;
	mov.u32 	%r575, %r563;
	mov.f32 	%f416, %f382;
	mov.f32 	%f417, %f381;
	mov.f32 	%f418, %f380;
	@%p33 bra 	$L__BB16_97;
	setp.lt.f32 	%p34, %f380, %f154;
	@%p34 bra 	$L__BB16_96;
	setp.neu.f32 	%p35, %f380, %f154;
	mov.u32 	%r575, %r91;
	mov.f32 	%f416, %f156;
	mov.f32 	%f417, %f155;
	mov.f32 	%f418, %f154;
	@%p35 bra 	$L__BB16_97;
	setp.lt.f32 	%p36, %f381, %f155;
	@%p36 bra 	$L__BB16_96;
	setp.neu.f32 	%p37, %f381, %f155;
	setp.geu.f32 	%p38, %f382, %f156;
	or.pred  	%p39, %p37, %p38;
	mov.u32 	%r575, %r91;
	mov.f32 	%f416, %f156;
	mov.f32 	%f417, %f155;
	mov.f32 	%f418, %f154;
	@%p39 bra 	$L__BB16_97;
$L__BB16_96:
	mov.u32 	%r575, %r91;
	mov.f32 	%f416, %f156;
	mov.f32 	%f417, %f155;
	mov.f32 	%f418, %f154;
	mov.f32 	%f380, %f154;
	mov.f32 	%f381, %f155;
	mov.f32 	%f382, %f156;
	mov.u32 	%r563, %r91;
$L__BB16_97:
	mov.b32 	%f286, %r92;
	mov.b32 	%f287, %r93;
	mov.b32 	%f288, %r94;
	add.s32 	%r240, %r210, 3;
	setp.lt.u32 	%p40, %r240, %r69;
	selp.b32 	%r574, %r96, %r563, %p40;
	selp.f32 	%f413, %f288, %f382, %p40;
	selp.f32 	%f414, %f287, %f381, %p40;
	selp.f32 	%f415, %f286, %f380, %p40;
	setp.ge.u32 	%p41, %r210, %r69;
	@%p41 bra 	$L__BB16_128;
	setp.lt.f32 	%p42, %f421, %f424;
	@%p42 bra 	$L__BB16_102;
	setp.neu.f32 	%p43, %f421, %f424;
	mov.u32 	%r569, %r576;
	mov.f32 	%f398, %f419;
	mov.f32 	%f399, %f420;
	mov.f32 	%f400, %f421;
	@%p43 bra 	$L__BB16_103;
	setp.lt.f32 	%p44, %f420, %f423;
	@%p44 bra 	$L__BB16_102;
	setp.neu.f32 	%p45, %f420, %f423;
	setp.geu.f32 	%p46, %f419, %f422;
	or.pred  	%p47, %p45, %p46;
	mov.u32 	%r569, %r576;
	mov.f32 	%f398, %f419;
	mov.f32 	%f399, %f420;
	mov.f32 	%f400, %f421;
	@%p47 bra 	$L__BB16_103;
$L__BB16_102:
	mov.u32 	%r569, %r577;
	mov.f32 	%f398, %f422;
	mov.f32 	%f399, %f423;
	mov.f32 	%f400, %f424;
	mov.u32 	%r577, %r576;
	mov.f32 	%f422, %f419;
	mov.f32 	%f423, %f420;
	mov.f32 	%f424, %f421;
$L__BB16_103:
	setp.lt.f32 	%p48, %f415, %f418;
	@%p48 bra 	$L__BB16_107;
	setp.neu.f32 	%p49, %f415, %f418;
	mov.u32 	%r566, %r574;
	mov.f32 	%f389, %f413;
	mov.f32 	%f390, %f414;
	mov.f32 	%f391, %f415;
	@%p49 bra 	$L__BB16_108;
	setp.lt.f32 	%p50, %f414, %f417;
	@%p50 bra 	$L__BB16_107;
	setp.neu.f32 	%p51, %f414, %f417;
	setp.geu.f32 	%p52, %f413, %f416;
	or.pred  	%p53, %p51, %p52;
	mov.u32 	%r566, %r574;
	mov.f32 	%f389, %f413;
	mov.f32 	%f390, %f414;
	mov.f32 	%f391, %f415;
	@%p53 bra 	$L__BB16_108;
$L__BB16_107:
	mov.u32 	%r566, %r575;
	mov.f32 	%f389, %f416;
	mov.f32 	%f390, %f417;
	mov.f32 	%f391, %f418;
	mov.u32 	%r575, %r574;
	mov.f32 	%f416, %f413;
	mov.f32 	%f417, %f414;
	mov.f32 	%f418, %f415;
$L__BB16_108:
	setp.lt.f32 	%p54, %f418, %f400;
	@%p54 bra 	$L__BB16_112;
	setp.neu.f32 	%p55, %f418, %f400;
	mov.u32 	%r573, %r575;
	mov.f32 	%f410, %f416;
	mov.f32 	%f411, %f417;
	mov.f32 	%f412, %f418;
	@%p55 bra 	$L__BB16_113;
	setp.lt.f32 	%p56, %f417, %f399;
	@%p56 bra 	$L__BB16_112;
	setp.neu.f32 	%p57, %f417, %f399;
	setp.geu.f32 	%p58, %f416, %f398;
	or.pred  	%p59, %p57, %p58;
	mov.u32 	%r573, %r575;
	mov.f32 	%f410, %f416;
	mov.f32 	%f411, %f417;
	mov.f32 	%f412, %f418;
	@%p59 bra 	$L__BB16_113;
$L__BB16_112:
	mov.u32 	%r573, %r569;
	mov.f32 	%f410, %f398;
	mov.f32 	%f411, %f399;
	mov.f32 	%f412, %f400;
	mov.u32 	%r569, %r575;
	mov.f32 	%f398, %f416;
	mov.f32 	%f399, %f417;
	mov.f32 	%f400, %f418;
$L__BB16_113:
	setp.lt.f32 	%p60, %f400, %f424;
	@%p60 bra 	$L__BB16_117;
	setp.neu.f32 	%p61, %f400, %f424;
	mov.u32 	%r576, %r569;
	mov.f32 	%f419, %f398;
	mov.f32 	%f420, %f399;
	mov.f32 	%f421, %f400;
	@%p61 bra 	$L__BB16_118;
	setp.lt.f32 	%p62, %f399, %f423;
	@%p62 bra 	$L__BB16_117;
	setp.neu.f32 	%p63, %f399, %f423;
	setp.geu.f32 	%p64, %f398, %f422;
	or.pred  	%p65, %p63, %p64;
	mov.u32 	%r576, %r569;
	mov.f32 	%f419, %f398;
	mov.f32 	%f420, %f399;
	mov.f32 	%f421, %f400;
	@%p65 bra 	$L__BB16_118;
$L__BB16_117:
	mov.u32 	%r576, %r577;
	mov.f32 	%f419, %f422;
	mov.f32 	%f420, %f423;
	mov.f32 	%f421, %f424;
	mov.u32 	%r577, %r569;
	mov.f32 	%f422, %f398;
	mov.f32 	%f423, %f399;
	mov.f32 	%f424, %f400;
$L__BB16_118:
	setp.lt.f32 	%p66, %f391, %f412;
	@%p66 bra 	$L__BB16_122;
	setp.neu.f32 	%p67, %f391, %f412;
	mov.u32 	%r574, %r566;
	mov.f32 	%f413, %f389;
	mov.f32 	%f414, %f390;
	mov.f32 	%f415, %f391;
	@%p67 bra 	$L__BB16_123;
	setp.lt.f32 	%p68, %f390, %f411;
	@%p68 bra 	$L__BB16_122;
	setp.neu.f32 	%p69, %f390, %f411;
	setp.geu.f32 	%p70, %f389, %f410;
	or.pred  	%p71, %p69, %p70;
	mov.u32 	%r574, %r566;
	mov.f32 	%f413, %f389;
	mov.f32 	%f414, %f390;
	mov.f32 	%f415, %f391;
	@%p71 bra 	$L__BB16_123;
$L__BB16_122:
	mov.u32 	%r574, %r573;
	mov.f32 	%f413, %f410;
	mov.f32 	%f414, %f411;
	mov.f32 	%f415, %f412;
	mov.u32 	%r573, %r566;
	mov.f32 	%f410, %f389;
	mov.f32 	%f411, %f390;
	mov.f32 	%f412, %f391;
$L__BB16_123:
	setp.lt.f32 	%p72, %f412, %f421;
	@%p72 bra 	$L__BB16_127;
	setp.neu.f32 	%p73, %f412, %f421;
	mov.u32 	%r575, %r573;
	mov.f32 	%f416, %f410;
	mov.f32 	%f417, %f411;
	mov.f32 	%f418, %f412;
	@%p73 bra 	$L__BB16_128;
	setp.lt.f32 	%p74, %f411, %f420;
	@%p74 bra 	$L__BB16_127;
	setp.neu.f32 	%p75, %f411, %f420;
	setp.geu.f32 	%p76, %f410, %f419;
	or.pred  	%p77, %p75, %p76;
	mov.u32 	%r575, %r573;
	mov.f32 	%f416, %f410;
	mov.f32 	%f417, %f411;
	mov.f32 	%f418, %f412;
	@%p77 bra 	$L__BB16_128;
$L__BB16_127:
	mov.u32 	%r575, %r576;
	mov.f32 	%f416, %f419;
	mov.f32 	%f417, %f420;
	mov.f32 	%f418, %f421;
	mov.u32 	%r576, %r573;
	mov.f32 	%f419, %f410;
	mov.f32 	%f420, %f411;
	mov.f32 	%f421, %f412;
$L__BB16_128:
	mov.b32 	%r582, 2;
	shl.b32 	%r246, %r70, 6;
$L__BB16_129:
	mov.u32 	%r120, %r582;
	bar.sync 	0;
	add.s32 	%r242, %r120, -1;
	mov.b32 	%r243, %f422;
	mov.b32 	%r244, %f423;
	mov.b32 	%r245, %f424;
	mov.u32 	%r247, _ZZN3cub18CUB_300001_SM_10006detail10merge_sort30DeviceMergeSortBlockSortKernelINS2_10policy_hubIN6thrust24THRUST_300001_SM_1000_NS6detail15normal_iteratorINS6_10device_ptrI14TriangleVertexEEEEE9Policy600ESC_PNS0_8NullTypeESC_SG_m15CompareVerticesSA_SF_EEvbT0_T1_T2_T3_T4_PT6_PT7_T5_NS1_7vsmem_tEE19static_temp_storage;
	add.s32 	%r248, %r247, %r246;
	st.shared.v4.u32 	[%r248], {%r245, %r244, %r243, %r577};
	mov.b32 	%r249, %f419;
	mov.b32 	%r250, %f420;
	mov.b32 	%r251, %f421;
	st.shared.v4.u32 	[%r248+16], {%r251, %r250, %r249, %r576};
	mov.b32 	%r252, %f416;
	mov.b32 	%r253, %f417;
	mov.b32 	%r254, %f418;
	st.shared.v4.u32 	[%r248+32], {%r254, %r253, %r252, %r575};
	mov.b32 	%r255, %f413;
	mov.b32 	%r256, %f414;
	mov.b32 	%r257, %f415;
	st.shared.v4.u32 	[%r248+48], {%r257, %r256, %r255, %r574};
	bar.sync 	0;
	neg.s32 	%r258, %r120;
	and.b32  	%r259, %r70, %r258;
	shl.b32 	%r260, %r259, 2;
	shl.b32 	%r261, %r120, 1;
	and.b32  	%r262, %r242, %r70;
	shl.b32 	%r263, %r262, 2;
	min.s32 	%r121, %r263, %r69;
	min.s32 	%r122, %r260, %r69;
	add.s32 	%r264, %r122, %r261;
	min.s32 	%r123, %r264, %r69;
	add.s32 	%r265, %r123, %r261;
	min.s32 	%r124, %r265, %r69;
	sub.s32 	%r266, %r123, %r122;
	sub.s32 	%r267, %r124, %r123;
	setp.lt.s32 	%p78, %r121, %r267;
	sub.s32 	%r268, %r121, %r267;
	selp.b32 	%r585, 0, %r268, %p78;
	min.s32 	%r583, %r266, %r121;
	setp.ge.s32 	%p79, %r585, %r583;
	@%p79 bra 	$L__BB16_137;
	add.s32 	%r127, %r123, %r121;
$L__BB16_131:
	sub.s32 	%r269, %r583, %r585;
	shr.u32 	%r270, %r269, 31;
	add.s32 	%r271, %r269, %r270;
	shr.s32 	%r272, %r271, 1;
	add.s32 	%r130, %r272, %r585;
	add.s32 	%r273, %r130, %r122;
	shl.b32 	%r274, %r273, 4;
	add.s32 	%r276, %r247, %r274;
	.pragma "used_bytes_mask 4095";
	ld.shared.v4.f32 	{%f226, %f227, %f228, %f289}, [%r276];
	not.b32 	%r277, %r130;
	add.s32 	%r278, %r127, %r277;
	shl.b32 	%r279, %r278, 4;
	add.s32 	%r280, %r247, %r279;
	.pragma "used_bytes_mask 4095";
	ld.shared.v4.f32 	{%f229, %f230, %f231, %f290}, [%r280];
	setp.lt.f32 	%p81, %f229, %f226;
	mov.pred 	%p80, 0;
	mov.pred 	%p257, %p80;
	@%p81 bra 	$L__BB16_136;
	setp.neu.f32 	%p83, %f229, %f226;
	mov.pred 	%p82, -1;
	mov.pred 	%p257, %p82;
	@%p83 bra 	$L__BB16_136;
	setp.lt.f32 	%p85, %f230, %f227;
	mov.pred 	%p257, %p80;
	@%p85 bra 	$L__BB16_136;
	setp.neu.f32 	%p87, %f230, %f227;
	mov.pred 	%p257, %p82;
	@%p87 bra 	$L__BB16_136;
	setp.geu.f32 	%p257, %f231, %f228;
$L__BB16_136:
	add.s32 	%r281, %r130, 1;
	selp.b32 	%r585, %r281, %r585, %p257;
	selp.b32 	%r583, %r583, %r130, %p257;
	setp.lt.s32 	%p88, %r585, %r583;
	@%p88 bra 	$L__BB16_131;
$L__BB16_137:
	add.s32 	%r134, %r585, %r122;
	add.s32 	%r282, %r123, %r121;
	sub.s32 	%r135, %r282, %r585;
	shl.b32 	%r283, %r134, 4;
	add.s32 	%r136, %r247, %r283;
	ld.shared.v4.u32 	{%r285, %r286, %r287, %r589}, [%r136];
	mov.b32 	%f446, %r285;
	mov.b32 	%f447, %r286;
	mov.b32 	%f448, %r287;
	shl.b32 	%r288, %r135, 4;
	add.s32 	%r138, %r247, %r288;
	ld.shared.v4.u32 	{%r289, %r290, %r291, %r586}, [%r138];
	mov.b32 	%f437, %r289;
	mov.b32 	%f438, %r290;
	mov.b32 	%f439, %r291;
	setp.ge.s32 	%p90, %r135, %r124;
	mov.pred 	%p89, 0;
	mov.pred 	%p258, %p89;
	@%p90 bra 	$L__BB16_143;
	setp.ge.s32 	%p92, %r134, %r123;
	setp.lt.f32 	%p93, %f437, %f446;
	or.pred  	%p94, %p92, %p93;
	mov.pred 	%p91, -1;
	mov.pred 	%p258, %p91;
	@%p94 bra 	$L__BB16_143;
	setp.neu.f32 	%p96, %f437, %f446;
	mov.pred 	%p258, %p89;
	@%p96 bra 	$L__BB16_143;
	setp.lt.f32 	%p98, %f438, %f447;
	mov.pred 	%p258, %p91;
	@%p98 bra 	$L__BB16_143;
	setp.neu.f32 	%p100, %f438, %f447;
	mov.pred 	%p258, %p89;
	@%p100 bra 	$L__BB16_143;
	setp.lt.f32 	%p258, %f439, %f448;
$L__BB16_143:
	selp.b32 	%r577, %r586, %r589, %p258;
	selp.f32 	%f422, %f439, %f448, %p258;
	selp.f32 	%f423, %f438, %f447, %p258;
	selp.f32 	%f424, %f437, %f446, %p258;
	selp.u32 	%r292, 1, 0, %p258;
	add.s32 	%r141, %r135, %r292;
	not.pred 	%p101, %p258;
	selp.u32 	%r293, 1, 0, %p101;
	add.s32 	%r142, %r134, %r293;
	@%p101 bra 	$L__BB16_145;
	ld.shared.v4.u32 	{%r297, %r298, %r299, %r586}, [%r138+16];
	mov.b32 	%f437, %r297;
	mov.b32 	%f438, %r298;
	mov.b32 	%f439, %r299;
	bra.uni 	$L__BB16_146;
$L__BB16_145:
	ld.shared.v4.u32 	{%r294, %r295, %r296, %r589}, [%r136+16];
	mov.b32 	%f446, %r294;
	mov.b32 	%f447, %r295;
	mov.b32 	%f448, %r296;
$L__BB16_146:
	setp.ge.s32 	%p103, %r141, %r124;
	mov.pred 	%p102, 0;
	mov.pred 	%p259, %p102;
	@%p103 bra 	$L__BB16_152;
	setp.ge.s32 	%p105, %r142, %r123;
	setp.lt.f32 	%p106, %f437, %f446;
	or.pred  	%p107, %p105, %p106;
	mov.pred 	%p104, -1;
	mov.pred 	%p259, %p104;
	@%p107 bra 	$L__BB16_152;
	setp.neu.f32 	%p109, %f437, %f446;
	mov.pred 	%p259, %p102;
	@%p109 bra 	$L__BB16_152;
	setp.lt.f32 	%p111, %f438, %f447;
	mov.pred 	%p259, %p104;
	@%p111 bra 	$L__BB16_152;
	setp.neu.f32 	%p113, %f438, %f447;
	mov.pred 	%p259, %p102;
	@%p113 bra 	$L__BB16_152;
	setp.lt.f32 	%p259, %f439, %f448;
$L__BB16_152:
	selp.b32 	%r576, %r586, %r589, %p259;
	selp.f32 	%f419, %f439, %f448, %p259;
	selp.f32 	%f420, %f438, %f447, %p259;
	selp.f32 	%f421, %f437, %f446, %p259;
	selp.u32 	%r300, 1, 0, %p259;
	add.s32 	%r148, %r141, %r300;
	not.pred 	%p114, %p259;
	selp.u32 	%r301, 1, 0, %p114;
	add.s32 	%r149, %r142, %r301;
	@%p259 bra 	$L__BB16_154;
	shl.b32 	%r302, %r149, 4;
	mov.u32 	%r303, _ZZN3cub18CUB_300001_SM_10006detail10merge_sort30DeviceMergeSortBlockSortKernelINS2_10policy_hubIN6thrust24THRUST_300001_SM_1000_NS6detail15normal_iteratorINS6_10device_ptrI14TriangleVertexEEEEE9Policy600ESC_PNS0_8NullTypeESC_SG_m15CompareVerticesSA_SF_EEvbT0_T1_T2_T3_T4_PT6_PT7_T5_NS1_7vsmem_tEE19static_temp_storage;
	add.s32 	%r304, %r303, %r302;
	ld.shared.v4.u32 	{%r305, %r306, %r307, %r589}, [%r304];
	mov.b32 	%f446, %r305;
	mov.b32 	%f447, %r306;
	mov.b32 	%f448, %r307;
	bra.uni 	$L__BB16_155;
$L__BB16_154:
	shl.b32 	%r308, %r148, 4;
	mov.u32 	%r309, _ZZN3cub18CUB_300001_SM_10006detail10merge_sort30DeviceMergeSortBlockSortKernelINS2_10policy_hubIN6thrust24THRUST_300001_SM_1000_NS6detail15normal_iteratorINS6_10device_ptrI14TriangleVertexEEEEE9Policy600ESC_PNS0_8NullTypeESC_SG_m15CompareVerticesSA_SF_EEvbT0_T1_T2_T3_T4_PT6_PT7_T5_NS1_7vsmem_tEE19static_temp_storage;
	add.s32 	%r310, %r309, %r308;
	ld.shared.v4.u32 	{%r311, %r312, %r313, %r586}, [%r310];
	mov.b32 	%f437, %r311;
	mov.b32 	%f438, %r312;
	mov.b32 	%f439, %r313;
$L__BB16_155:
	setp.ge.s32 	%p116, %r148, %r124;
	mov.pred 	%p115, 0;
	mov.pred 	%p260, %p115;
	@%p116 bra 	$L__BB16_161;
	setp.ge.s32 	%p118, %r149, %r123;
	setp.lt.f32 	%p119, %f437, %f446;
	or.pred  	%p120, %p118, %p119;
	mov.pred 	%p117, -1;
	mov.pred 	%p260, %p117;
	@%p120 bra 	$L__BB16_161;
	setp.neu.f32 	%p122, %f437, %f446;
	mov.pred 	%p260, %p115;
	@%p122 bra 	$L__BB16_161;
	setp.lt.f32 	%p124, %f438, %f447;
	mov.pred 	%p260, %p117;
	@%p124 bra 	$L__BB16_161;
	setp.neu.f32 	%p126, %f438, %f447;
	mov.pred 	%p260, %p115;
	@%p126 bra 	$L__BB16_161;
	setp.lt.f32 	%p260, %f439, %f448;
$L__BB16_161:
	selp.b32 	%r575, %r586, %r589, %p260;
	selp.f32 	%f416, %f439, %f448, %p260;
	selp.f32 	%f417, %f438, %f447, %p260;
	selp.f32 	%f418, %f437, %f446, %p260;
	selp.u32 	%r314, 1, 0, %p260;
	add.s32 	%r155, %r148, %r314;
	not.pred 	%p127, %p260;
	selp.u32 	%r315, 1, 0, %p127;
	add.s32 	%r156, %r149, %r315;
	@%p260 bra 	$L__BB16_163;
	shl.b32 	%r316, %r156, 4;
	mov.u32 	%r317, _ZZN3cub18CUB_300001_SM_10006detail10merge_sort30DeviceMergeSortBlockSortKernelINS2_10policy_hubIN6thrust24THRUST_300001_SM_1000_NS6detail15normal_iteratorINS6_10device_ptrI14TriangleVertexEEEEE9Policy600ESC_PNS0_8NullTypeESC_SG_m15CompareVerticesSA_SF_EEvbT0_T1_T2_T3_T4_PT6_PT7_T5_NS1_7vsmem_tEE19static_temp_storage;
	add.s32 	%r318, %r317, %r316;
	ld.shared.v4.u32 	{%r319, %r320, %r321, %r589}, [%r318];
	mov.b32 	%f446, %r319;
	mov.b32 	%f447, %r320;
	mov.b32 	%f448, %r321;
	bra.uni 	$L__BB16_164;
$L__BB16_163:
	shl.b32 	%r322, %r155, 4;
	mov.u32 	%r323, _ZZN3cub18CUB_300001_SM_10006detail10merge_sort30DeviceMergeSortBlockSortKernelINS2_10policy_hubIN6thrust24THRUST_300001_SM_1000_NS6detail15normal_iteratorINS6_10device_ptrI14TriangleVertexEEEEE9Policy600ESC_PNS0_8NullTypeESC_SG_m15CompareVerticesSA_SF_EEvbT0_T1_T2_T3_T4_PT6_PT7_T5_NS1_7vsmem_tEE19static_temp_storage;
	add.s32 	%r324, %r323, %r322;
	ld.shared.v4.u32 	{%r325, %r326, %r327, %r586}, [%r324];
	mov.b32 	%f437, %r325;
	mov.b32 	%f438, %r326;
	mov.b32 	%f439, %r327;
$L__BB16_164:
	setp.ge.s32 	%p129, %r155, %r124;
	mov.pred 	%p128, 0;
	mov.pred 	%p261, %p128;
	@%p129 bra 	$L__BB16_170;
	setp.ge.s32 	%p131, %r156, %r123;
	setp.lt.f32 	%p132, %f437, %f446;
	or.pred  	%p133, %p131, %p132;
	mov.pred 	%p130, -1;
	mov.pred 	%p261, %p130;
	@%p133 bra 	$L__BB16_170;
	setp.neu.f32 	%p135, %f437, %f446;
	mov.pred 	%p261, %p128;
	@%p135 bra 	$L__BB16_170;
	setp.lt.f32 	%p137, %f438, %f447;
	mov.pred 	%p261, %p130;
	@%p137 bra 	$L__BB16_170;
	setp.neu.f32 	%p139, %f438, %f447;
	mov.pred 	%p261, %p128;
	@%p139 bra 	$L__BB16_170;
	setp.lt.f32 	%p261, %f439, %f448;
$L__BB16_170:
	shl.b32 	%r582, %r120, 1;
	selp.b32 	%r574, %r586, %r589, %p261;
	selp.f32 	%f413, %f439, %f448, %p261;
	selp.f32 	%f414, %f438, %f447, %p261;
	selp.f32 	%f415, %f437, %f446, %p261;
	setp.lt.u32 	%p140, %r120, 129;
	@%p140 bra 	$L__BB16_129;
	ld.param.s8 	%rs2, [_ZN3cub18CUB_300001_SM_10006detail10merge_sort30DeviceMergeSortBlockSortKernelINS2_10policy_hubIN6thrust24THRUST_300001_SM_1000_NS6detail15normal_iteratorINS6_10device_ptrI14TriangleVertexEEEEE9Policy600ESC_PNS0_8NullTypeESC_SG_m15CompareVerticesSA_SF_EEvbT0_T1_T2_T3_T4_PT6_PT7_T5_NS1_7vsmem_tE_param_0];
	mov.u32 	%r328, %ctaid.x;
	mul.wide.u32 	%rd6, %r328, 1024;
	bar.sync 	0;
	setp.eq.s16 	%p141, %rs2, 0;
	@%p141 bra 	$L__BB16_182;
	mov.b32 	%r329, %f422;
	mov.b32 	%r330, %f423;
	mov.b32 	%r331, %f424;
	st.shared.v4.u32 	[%r88], {%r331, %r330, %r329, %r577};
	mov.b32 	%r332, %f419;
	mov.b32 	%r333, %f420;
	mov.b32 	%r334, %f421;
	st.shared.v4.u32 	[%r88+16], {%r334, %r333, %r332, %r576};
	mov.b32 	%r335, %f416;
	mov.b32 	%r336, %f417;
	mov.b32 	%r337, %f418;
	st.shared.v4.u32 	[%r88+32], {%r337, %r336, %r335, %r575};
	mov.b32 	%r338, %f413;
	mov.b32 	%r339, %f414;
	mov.b32 	%r340, %f415;
	st.shared.v4.u32 	[%r88+48], {%r340, %r339, %r338, %r574};
	bar.warp.sync 	-1;
	ld.shared.v4.u32 	{%r163, %r164, %r165, %r167}, [%r87];
	ld.shared.v4.u32 	{%r168, %r169, %r170, %r172}, [%r87+512];
	ld.shared.v4.u32 	{%r173, %r174, %r175, %r177}, [%r87+1024];
	ld.shared.v4.u32 	{%r178, %r179, %r180, %r182}, [%r87+1536];
	setp.eq.s32 	%p142, %r70, 0;
	@%p142 bra 	$L__BB16_173;
	bra.uni 	$L__BB16_174;
$L__BB16_173:
	st.volatile.shared.u32 	[_ZZN3cub18CUB_300001_SM_10006detail10merge_sort30DeviceMergeSortBlockSortKernelINS2_10policy_hubIN6thrust24THRUST_300001_SM_1000_NS6detail15normal_iteratorINS6_10device_ptrI14TriangleVertexEEEEE9Policy600ESC_PNS0_8NullTypeESC_SG_m15CompareVerticesSA_SF_EEvbT0_T1_T2_T3_T4_PT6_PT7_T5_NS1_7vsmem_tEE19static_temp_storage+16384], %r69;
$L__BB16_174:
	bar.sync 	0;
	ld.volatile.shared.u32 	%r203, [_ZZN3cub18CUB_300001_SM_10006detail10merge_sort30DeviceMergeSortBlockSortKernelINS2_10policy_hubIN6thrust24THRUST_300001_SM_1000_NS6detail15normal_iteratorINS6_10device_ptrI14TriangleVertexEEEEE9Policy600ESC_PNS0_8NullTypeESC_SG_m15CompareVerticesSA_SF_EEvbT0_T1_T2_T3_T4_PT6_PT7_T5_NS1_7vsmem_tEE19static_temp_storage+16384];
	cvt.u64.u32 	%rd19, %r211;
	cvt.u64.u32 	%rd20, %r72;
	add.s64 	%rd21, %rd6, %rd20;
	add.s64 	%rd22, %rd21, %rd19;
	setp.ge.s32 	%p143, %r73, %r203;
	shl.b64 	%rd23, %rd22, 4;
	add.s64 	%rd7, %rd2, %rd23;
	@%p143 bra 	$L__BB16_176;
	st.global.u32 	[%rd7], %r163;
	st.global.u32 	[%rd7+4], %r164;
	st.global.u32 	[%rd7+8], %r165;
	st.global.u32 	[%rd7+12], %r167;
$L__BB16_176:
	setp.ge.s32 	%p144, %r76, %r203;
	@%p144 bra 	$L__BB16_178;
	st.global.u32 	[%rd7+512], %r168;
	st.global.u32 	[%rd7+516], %r169;
	st.global.u32 	[%rd7+520], %r170;
	st.global.u32 	[%rd7+524], %r172;
$L__BB16_178:
	setp.ge.s32 	%p145, %r79, %r203;
	@%p145 bra 	$L__BB16_180;
	st.global.u32 	[%rd7+1024], %r173;
	st.global.u32 	[%rd7+1028], %r174;
	st.global.u32 	[%rd7+1032], %r175;
	st.global.u32 	[%rd7+1036], %r177;
$L__BB16_180:
	setp.ge.s32 	%p146, %r82, %r203;
	@%p146 bra 	$L__BB16_192;
	st.global.u32 	[%rd7+1536], %r178;
	st.global.u32 	[%rd7+1540], %r179;
	st.global.u32 	[%rd7+1544], %r180;
	st.global.u32 	[%rd7+1548], %r182;
	bra.uni 	$L__BB16_192;
$L__BB16_182:
	mov.b32 	%r341, %f422;
	mov.b32 	%r342, %f423;
	mov.b32 	%r343, %f424;
	st.shared.v4.u32 	[%r88], {%r343, %r342, %r341, %r577};
	mov.b32 	%r344, %f419;
	mov.b32 	%r345, %f420;
	mov.b32 	%r346, %f421;
	st.shared.v4.u32 	[%r88+16], {%r346, %r345, %r344, %r576};
	mov.b32 	%r347, %f416;
	mov.b32 	%r348, %f417;
	mov.b32 	%r349, %f418;
	st.shared.v4.u32 	[%r88+32], {%r349, %r348, %r347, %r575};
	mov.b32 	%r350, %f413;
	mov.b32 	%r351, %f414;
	mov.b32 	%r352, %f415;
	st.shared.v4.u32 	[%r88+48], {%r352, %r351, %r350, %r574};
	bar.warp.sync 	-1;
	ld.shared.v4.u32 	{%r183, %r184, %r185, %r187}, [%r87];
	ld.shared.v4.u32 	{%r188, %r189, %r190, %r192}, [%r87+512];
	ld.shared.v4.u32 	{%r193, %r194, %r195, %r197}, [%r87+1024];
	ld.shared.v4.u32 	{%r198, %r199, %r200, %r202}, [%r87+1536];
	setp.eq.s32 	%p147, %r70, 0;
	@%p147 bra 	$L__BB16_183;
	bra.uni 	$L__BB16_184;
$L__BB16_183:
	st.volatile.shared.u32 	[_ZZN3cub18CUB_300001_SM_10006detail10merge_sort30DeviceMergeSortBlockSortKernelINS2_10policy_hubIN6thrust24THRUST_300001_SM_1000_NS6detail15normal_iteratorINS6_10device_ptrI14TriangleVertexEEEEE9Policy600ESC_PNS0_8NullTypeESC_SG_m15CompareVerticesSA_SF_EEvbT0_T1_T2_T3_T4_PT6_PT7_T5_NS1_7vsmem_tEE19static_temp_storage+16384], %r69;
$L__BB16_184:
	ld.param.u64 	%rd41, [_ZN3cub18CUB_300001_SM_10006detail10merge_sort30DeviceMergeSortBlockSortKernelINS2_10policy_hubIN6thrust24THRUST_300001_SM_1000_NS6detail15normal_iteratorINS6_10device_ptrI14TriangleVertexEEEEE9Policy600ESC_PNS0_8NullTypeESC_SG_m15CompareVerticesSA_SF_EEvbT0_T1_T2_T3_T4_PT6_PT7_T5_NS1_7vsmem_tE_param_6];
	bar.sync 	0;
	ld.volatile.shared.u32 	%r204, [_ZZN3cub18CUB_300001_SM_10006detail10merge_sort30DeviceMergeSortBlockSortKernelINS2_10policy_hubIN6thrust24THRUST_300001_SM_1000_NS6detail15normal_iteratorINS6_10device_ptrI14TriangleVertexEEEEE9Policy600ESC_PNS0_8NullTypeESC_SG_m15CompareVerticesSA_SF_EEvbT0_T1_T2_T3_T4_PT6_PT7_T5_NS1_7vsmem_tEE19static_temp_storage+16384];
	setp.ge.s32 	%p148, %r73, %r204;
	cvt.u64.u32 	%rd24, %r73;
	add.s64 	%rd25, %rd6, %rd24;
	cvta.to.global.u64 	%rd26, %rd41;
	shl.b64 	%rd27, %rd25, 4;
	add.s64 	%rd8, %rd26, %rd27;
	@%p148 bra 	$L__BB16_186;
	st.global.u32 	[%rd8], %r183;
	st.global.u32 	[%rd8+4], %r184;
	st.global.u32 	[%rd8+8], %r185;
	st.global.u32 	[%rd8+12], %r187;
$L__BB16_186:
	setp.ge.s32 	%p149, %r76, %r204;
	@%p149 bra 	$L__BB16_188;
	st.global.u32 	[%rd8+512], %r188;
	st.global.u32 	[%rd8+516], %r189;
	st.global.u32 	[%rd8+520], %r190;
	st.global.u32 	[%rd8+524], %r192;
$L__BB16_188:
	setp.ge.s32 	%p150, %r79, %r204;
	@%p150 bra 	$L__BB16_190;
	st.global.u32 	[%rd8+1024], %r193;
	st.global.u32 	[%rd8+1028], %r194;
	st.global.u32 	[%rd8+1032], %r195;
	st.global.u32 	[%rd8+1036], %r197;
$L__BB16_190:
	setp.ge.s32 	%p151, %r82, %r204;
	@%p151 bra 	$L__BB16_192;
	st.global.u32 	[%rd8+1536], %r198;
	st.global.u32 	[%rd8+1540], %r199;
	st.global.u32 	[%rd8+1544], %r200;
	st.global.u32 	[%rd8+1548], %r202;
$L__BB16_192:
	ret;

}
	// .globl	_ZN3cub18CUB_300001_SM_10006detail10merge_sort30DeviceMergeSortPartitionKernelIN6thrust24THRUST_300001_SM_1000_NS6detail15normal_iteratorINS5_10device_ptrI14TriangleVertexEEEEm15CompareVerticesS9_EEvbT_PT2_T0_SG_PSG_T1_SG_i
.visible .entry _ZN3cub18CUB_300001_SM_10006detail10merge_sort30DeviceMergeSortPartitionKernelIN6thrust24THRUST_300001_SM_1000_NS6detail15normal_iteratorINS5_10device_ptrI14TriangleVertexEEEEm15CompareVerticesS9_EEvbT_PT2_T0_SG_PSG_T1_SG_i(
	.param .u8 _ZN3cub18CUB_300001_SM_10006detail10merge_sort30DeviceMergeSortPartitionKernelIN6thrust24THRUST_300001_SM_1000_NS6detail15normal_iteratorINS5_10device_ptrI14TriangleVertexEEEEm15CompareVerticesS9_EEvbT_PT2_T0_SG_PSG_T1_SG_i_param_0,
	.param .align 8 .b8 _ZN3cub18CUB_300001_SM_10006detail10merge_sort30DeviceMergeSortPartitionKernelIN6thrust24THRUST_300001_SM_1000_NS6detail15normal_iteratorINS5_10device_ptrI14TriangleVertexEEEEm15CompareVerticesS9_EEvbT_PT2_T0_SG_PSG_T1_SG_i_param_1[8],
	.param .u64 .ptr .align 1 _ZN3cub18CUB_300001_SM_10006detail10merge_sort30DeviceMergeSortPartitionKernelIN6thrust24THRUST_300001_SM_1000_NS6detail15normal_iteratorINS5_10device_ptrI14TriangleVertexEEEEm15CompareVerticesS9_EEvbT_PT2_T0_SG_PSG_T1_SG_i_param_2,
	.param .u64 _ZN3cub18CUB_300001_SM_10006detail10merge_sort30DeviceMergeSortPartitionKernelIN6thrust24THRUST_300001_SM_1000_NS6detail15normal_iteratorINS5_10device_ptrI14TriangleVertexEEEEm15CompareVerticesS9_EEvbT_PT2_T0_SG_PSG_T1_SG_i_param_3,
	.param .u64 _ZN3cub18CUB_300001_SM_10006detail10merge_sort30DeviceMergeSortPartitionKernelIN6thrust24THRUST_300001_SM_1000_NS6detail15normal_iteratorINS5_10device_ptrI14TriangleVertexEEEEm15CompareVerticesS9_EEvbT_PT2_T0_SG_PSG_T1_SG_i_param_4,
	.param .u64 .ptr .align 1 _ZN3cub18CUB_300001_SM_10006detail10merge_sort30DeviceMergeSortPartitionKernelIN6thrust24THRUST_300001_SM_1000_NS6detail15normal_iteratorINS5_10device_ptrI14TriangleVertexEEEEm15CompareVerticesS9_EEvbT_PT2_T0_SG_PSG_T1_SG_i_param_5,
	.param .align 1 .b8 _ZN3cub18CUB_300001_SM_10006detail10merge_sort30DeviceMergeSortPartitionKernelIN6thrust24THRUST_300001_SM_1000_NS6detail15normal_iteratorINS5_10device_ptrI14TriangleVertexEEEEm15CompareVerticesS9_EEvbT_PT2_T0_SG_PSG_T1_SG_i_param_6[1],
	.param .u64 _ZN3cub18CUB_300001_SM_10006detail10merge_sort30DeviceMergeSortPartitionKernelIN6thrust24THRUST_300001_SM_1000_NS6detail15normal_iteratorINS5_10device_ptrI14TriangleVertexEEEEm15CompareVerticesS9_EEvbT_PT2_T0_SG_PSG_T1_SG_i_param_7,
	.param .u32 _ZN3cub18CUB_300001_SM_10006detail10merge_sort30DeviceMergeSortPartitionKernelIN6thrust24THRUST_300001_SM_1000_NS6detail15normal_iteratorINS5_10device_ptrI14TriangleVertexEEEEm15CompareVerticesS9_EEvbT_PT2_T0_SG_PSG_T1_SG_i_param_8
)
{
	.reg .pred 	%p<30>;
	.reg .b16 	%rs<2>;
	.reg .b32 	%r<6>;
	.reg .b32 	%f<13>;
	.reg .b64 	%rd<86>;

	ld.param.u64 	%rd29, [_ZN3cub18CUB_300001_SM_10006detail10merge_sort30DeviceMergeSortPartitionKernelIN6thrust24THRUST_300001_SM_1000_NS6detail15normal_iteratorINS5_10device_ptrI14TriangleVertexEEEEm15CompareVerticesS9_EEvbT_PT2_T0_SG_PSG_T1_SG_i_param_1];
	ld.param.s8 	%rs1, [_ZN3cub18CUB_300001_SM_10006detail10merge_sort30DeviceMergeSortPartitionKernelIN6thrust24THRUST_300001_SM_1000_NS6detail15normal_iteratorINS5_10device_ptrI14TriangleVertexEEEEm15CompareVerticesS9_EEvbT_PT2_T0_SG_PSG_T1_SG_i_param_0];
	ld.param.u64 	%rd30, [_ZN3cub18CUB_300001_SM_10006detail10merge_sort30DeviceMergeSortPartitionKernelIN6thrust24THRUST_300001_SM_1000_NS6detail15normal_iteratorINS5_10device_ptrI14TriangleVertexEEEEm15CompareVerticesS9_EEvbT_PT2_T0_SG_PSG_T1_SG_i_param_2];
	ld.param.u64 	%rd31, [_ZN3cub18CUB_300001_SM_10006detail10merge_sort30DeviceMergeSortPartitionKernelIN6thrust24THRUST_300001_SM_1000_NS6detail15normal_iteratorINS5_10device_ptrI14TriangleVertexEEEEm15CompareVerticesS9_EEvbT_PT2_T0_SG_PSG_T1_SG_i_param_3];
	ld.param.u64 	%rd32, [_ZN3cub18CUB_300001_SM_10006detail10merge_sort30DeviceMergeSortPartitionKernelIN6thrust24THRUST_300001_SM_1000_NS6detail15normal_iteratorINS5_10device_ptrI14TriangleVertexEEEEm15CompareVerticesS9_EEvbT_PT2_T0_SG_PSG_T1_SG_i_param_4];
	ld.param.u64 	%rd34, [_ZN3cub18CUB_300001_SM_10006detail10merge_sort30DeviceMergeSortPartitionKernelIN6thrust24THRUST_300001_SM_1000_NS6detail15normal_iteratorINS5_10device_ptrI14TriangleVertexEEEEm15CompareVerticesS9_EEvbT_PT2_T0_SG_PSG_T1_SG_i_param_5];
	ld.param.u64 	%rd33, [_ZN3cub18CUB_300001_SM_10006detail10merge_sort30DeviceMergeSortPartitionKernelIN6thrust24THRUST_300001_SM_1000_NS6detail15normal_iteratorINS5_10device_ptrI14TriangleVertexEEEEm15CompareVerticesS9_EEvbT_PT2_T0_SG_PSG_T1_SG_i_param_7];
	ld.param.u32 	%r1, [_ZN3cub18CUB_300001_SM_10006detail10merge_sort30DeviceMergeSortPartitionKernelIN6thrust24THRUST_300001_SM_1000_NS6detail15normal_iteratorINS5_10device_ptrI14TriangleVertexEEEEm15CompareVerticesS9_EEvbT_PT2_T0_SG_PSG_T1_SG_i_param_8];
	cvta.to.global.u64 	%rd1, %rd34;
	mov.u32 	%r2, %ntid.x;
	mov.u32 	%r3, %ctaid.x;
	mov.u32 	%r4, %tid.x;
	mad.lo.s32 	%r5, %r2, %r3, %r4;
	cvt.u64.u32 	%rd2, %r5;
	setp.le.u64 	%p5, %rd32, %rd2;
	@%p5 bra 	$L__BB17_21;
	shr.u64 	%rd35, %rd33, 1;
	add.s64 	%rd4, %rd33, 4294967295;
	neg.s64 	%rd36, %rd33;
	and.b64  	%rd37, %rd36, %rd2;
	cvt.s64.s32 	%rd5, %r1;
	mul.lo.s64 	%rd38, %rd37, %rd5;
	mul.lo.s64 	%rd39, %rd35, %rd5;
	min.u64 	%rd6, %rd38, %rd31;
	not.b64 	%rd40, %rd38;
	min.u64 	%rd41, %rd39, %rd40;
	add.s64 	%rd42, %rd41, %rd38;
	min.u64 	%rd7, %rd42, %rd31;
	not.b64 	%rd43, %rd7;
	min.u64 	%rd44, %rd39, %rd43;
	add.s64 	%rd45, %rd44, %rd7;
	min.u64 	%rd8, %rd45, %rd31;
	// begin inline asm
	griddepcontrol.wait;
	// end inline asm
	add.s64 	%rd46, %rd2, 1;
	setp.ne.s64 	%p6, %rd46, %rd32;
	@%p6 bra 	$L__BB17_3;
	shl.b64 	%rd79, %rd2, 3;
	add.s64 	%rd80, %rd1, %rd79;
	st.global.u64 	[%rd80], %rd7;
	bra.uni 	$L__BB17_21;
$L__BB17_3:
	sub.s64 	%rd47, %rd8, %rd6;
	and.b64  	%rd48, %rd4, %rd2;
	mul.lo.s64 	%rd49, %rd48, %rd5;
	min.u64 	%rd9, %rd49, %rd47;
	setp.eq.s16 	%p7, %rs1, 0;
	@%p7 bra 	$L__BB17_12;
	sub.s64 	%rd50, %rd7, %rd6;
	sub.s64 	%rd51, %rd8, %rd7;
	max.u64 	%rd52, %rd9, %rd51;
	sub.s64 	%rd85, %rd52, %rd51;
	min.u64 	%rd81, %rd50, %rd9;
	setp.ge.u64 	%p8, %rd85, %rd81;
	@%p8 bra 	$L__BB17_20;
	cvta.to.global.u64 	%rd12, %rd29;
	add.s64 	%rd13, %rd9, %rd7;
$L__BB17_6:
	sub.s64 	%rd53, %rd81, %rd85;
	shr.u64 	%rd54, %rd53, 1;
	add.s64 	%rd16, %rd54, %rd85;
	add.s64 	%rd55, %rd16, %rd6;
	shl.b64 	%rd56, %rd55, 4;
	add.s64 	%rd57, %rd12, %rd56;
	ld.global.f32 	%f1, [%rd57];
	ld.global.f32 	%f2, [%rd57+4];
	ld.global.f32 	%f3, [%rd57+8];
	not.b64 	%rd58, %rd16;
	add.s64 	%rd59, %rd13, %rd58;
	shl.b64 	%rd60, %rd59, 4;
	add.s64 	%rd61, %rd12, %rd60;
	ld.global.f32 	%f4, [%rd61];
	ld.global.f32 	%f5, [%rd61+4];
	ld.global.f32 	%f6, [%rd61+8];
	setp.lt.f32 	%p10, %f4, %f1;
	mov.pred 	%p9, 0;
	mov.pred 	%p28, %p9;
	@%p10 bra 	$L__BB17_11;
	setp.neu.f32 	%p12, %f4, %f1;
	mov.pred 	%p11, -1;
	mov.pred 	%p28, %p11;
	@%p12 bra 	$L__BB17_11;
	setp.lt.f32 	%p14, %f5, %f2;
	mov.pred 	%p28, %p9;
	@%p14 bra 	$L__BB17_11;
	setp.neu.f32 	%p16, %f5, %f2;
	mov.pred 	%p28, %p11;
	@%p16 bra 	$L__BB17_11;
	setp.geu.f32 	%p28, %f6, %f3;
$L__BB17_11:
	add.s64 	%rd62, %rd16, 1;
	selp.b64 	%rd85, %rd62, %rd85, %p28;
	selp.b64 	%rd81, %rd81, %rd16, %p28;
	setp.lt.u64 	%p17, %rd85, %rd81;
	@%p17 bra 	$L__BB17_6;
	bra.uni 	$L__BB17_20;
$L__BB17_12:
	sub.s64 	%rd63, %rd7, %rd6;
	sub.s64 	%rd64, %rd8, %rd7;
	max.u64 	%rd65, %rd9, %rd64;
	sub.s64 	%rd85, %rd65, %rd64;
	min.u64 	%rd83, %rd63, %rd9;
	setp.ge.u64 	%p18, %rd85, %rd83;
	@%p18 bra 	$L__BB17_20;
	cvta.to.global.u64 	%rd21, %rd30;
	add.s64 	%rd22, %rd9, %rd7;
$L__BB17_14:
	sub.s64 	%rd66, %rd83, %rd85;
	shr.u64 	%rd67, %rd66, 1;
	add.s64 	%rd25, %rd67, %rd85;
	add.s64 	%rd68, %rd25, %rd6;
	shl.b64 	%rd69, %rd68, 4;
	add.s64 	%rd70, %rd21, %rd69;
	ld.global.f32 	%f7, [%rd70];
	ld.global.f32 	%f8, [%rd70+4];
	ld.global.f32 	%f9, [%rd70+8];
	not.b64 	%rd71, %rd25;
	add.s64 	%rd72, %rd22, %rd71;
	shl.b64 	%rd73, %rd72, 4;
	add.s64 	%rd74, %rd21, %rd73;
	ld.global.f32 	%f10, [%rd74];
	ld.global.f32 	%f11, [%rd74+4];
	ld.global.f32 	%f12, [%rd74+8];
	setp.lt.f32 	%p20, %f10, %f7;
	mov.pred 	%p19, 0;
	mov.pred 	%p29, %p19;
	@%p20 bra 	$L__BB17_19;
	setp.neu.f32 	%p22, %f10, %f7;
	mov.pred 	%p21, -1;
	mov.pred 	%p29, %p21;
	@%p22 bra 	$L__BB17_19;
	setp.lt.f32 	%p24, %f11, %f8;
	mov.pred 	%p29, %p19;
	@%p24 bra 	$L__BB17_19;
	setp.neu.f32 	%p26, %f11, %f8;
	mov.pred 	%p29, %p21;
	@%p26 bra 	$L__BB17_19;
	setp.geu.f32 	%p29, %f12, %f9;
$L__BB17_19:
	add.s64 	%rd75, %rd25, 1;
	selp.b64 	%rd85, %rd75, %rd85, %p29;
	selp.b64 	%rd83, %rd83, %rd25, %p29;
	setp.lt.u64 	%p27, %rd85, %rd83;
	@%p27 bra 	$L__BB17_14;
$L__BB17_20:
	add.s64 	%rd76, %rd85, %rd6;
	shl.b64 	%rd77, %rd2, 3;
	add.s64 	%rd78, %rd1, %rd77;
	st.global.u64 	[%rd78], %rd76;
$L__BB17_21:
	ret;

}
	// .globl	_ZN3cub18CUB_300001_SM_10006detail10merge_sort26DeviceMergeSortMergeKernelINS2_10policy_hubIN6thrust24THRUST_300001_SM_1000_NS6detail15normal_iteratorINS6_10device_ptrI14TriangleVertexEEEEE9Policy600ESC_PNS0_8NullTypeESC_SG_m15CompareVerticesSA_SF_EEvbT2_T3_T4_PT6_PT7_T5_PSK_SK_NS1_7vsmem_tE
.visible .entry _ZN3cub18CUB_300001_SM_10006detail10merge_sort26DeviceMergeSortMergeKernelINS2_10policy_hubIN6thrust24THRUST_300001_SM_1000_NS6detail15normal_iteratorINS6_10device_ptrI14TriangleVertexEEEEE9Policy600ESC_PNS0_8NullTypeESC_SG_m15CompareVerticesSA_SF_EEvbT2_T3_T4_PT6_PT7_T5_PSK_SK_NS1_7vsmem_tE(
	.param .u8 _ZN3cub18CUB_300001_SM_10006detail10merge_sort26DeviceMergeSortMergeKernelINS2_10policy_hubIN6thrust24THRUST_300001_SM_1000_NS6detail15normal_iteratorINS6_10device_ptrI14TriangleVertexEEEEE9Policy600ESC_PNS0_8NullTypeESC_SG_m15CompareVerticesSA_SF_EEvbT2_T3_T4_PT6_PT7_T5_PSK_SK_NS1_7vsmem_tE_param_0,
	.param .align 8 .b8 _ZN3cub18CUB_300001_SM_10006detail10merge_sort26DeviceMergeSortMergeKernelINS2_10policy_hubIN6thrust24THRUST_300001_SM_1000_NS6detail15normal_iteratorINS6_10device_ptrI14TriangleVertexEEEEE9Policy600ESC_PNS0_8NullTypeESC_SG_m15CompareVerticesSA_SF_EEvbT2_T3_T4_PT6_PT7_T5_PSK_SK_NS1_7vsmem_tE_param_1[8],
	.param .u64 .ptr .align 1 _ZN3cub18CUB_300001_SM_10006detail10merge_sort26DeviceMergeSortMergeKernelINS2_10policy_hubIN6thrust24THRUST_300001_SM_1000_NS6detail15normal_iteratorINS6_10device_ptrI14TriangleVertexEEEEE9Policy600ESC_PNS0_8NullTypeESC_SG_m15CompareVerticesSA_SF_EEvbT2_T3_T4_PT6_PT7_T5_PSK_SK_NS1_7vsmem_tE_param_2,
	.param .u64 _ZN3cub18CUB_300001_SM_10006detail10merge_sort26DeviceMergeSortMergeKernelINS2_10policy_hubIN6thrust24THRUST_300001_SM_1000_NS6detail15normal_iteratorINS6_10device_ptrI14TriangleVertexEEEEE9Policy600ESC_PNS0_8NullTypeESC_SG_m15CompareVerticesSA_SF_EEvbT2_T3_T4_PT6_PT7_T5_PSK_SK_NS1_7vsmem_tE_param_3,
	.param .u64 .ptr .align 1 _ZN3cub18CUB_300001_SM_10006detail10merge_sort26DeviceMergeSortMergeKernelINS2_10policy_hubIN6thrust24THRUST_300001_SM_1000_NS6detail15normal_iteratorINS6_10device_ptrI14TriangleVertexEEEEE9Policy600ESC_PNS0_8NullTypeESC_SG_m15CompareVerticesSA_SF_EEvbT2_T3_T4_PT6_PT7_T5_PSK_SK_NS1_7vsmem_tE_param_4,
	.param .u64 .ptr .align 1 _ZN3cub18CUB_300001_SM_10006detail10merge_sort26DeviceMergeSortMergeKernelINS2_10policy_hubIN6thrust24THRUST_300001_SM_1000_NS6detail15normal_iteratorINS6_10device_ptrI14TriangleVertexEEEEE9Policy600ESC_PNS0_8NullTypeESC_SG_m15CompareVerticesSA_SF_EEvbT2_T3_T4_PT6_PT7_T5_PSK_SK_NS1_7vsmem_tE_param_5,
	.param .align 1 .b8 _ZN3cub18CUB_300001_SM_10006detail10merge_sort26DeviceMergeSortMergeKernelINS2_10policy_hubIN6thrust24THRUST_300001_SM_1000_NS6detail15normal_iteratorINS6_10device_ptrI14TriangleVertexEEEEE9Policy600ESC_PNS0_8NullTypeESC_SG_m15CompareVerticesSA_SF_EEvbT2_T3_T4_PT6_PT7_T5_PSK_SK_NS1_7vsmem_tE_param_6[1],
	.param .u64 .ptr .align 1 _ZN3cub18CUB_300001_SM_10006detail10merge_sort26DeviceMergeSortMergeKernelINS2_10policy_hubIN6thrust24THRUST_300001_SM_1000_NS6detail15normal_iteratorINS6_10device_ptrI14TriangleVertexEEEEE9Policy600ESC_PNS0_8NullTypeESC_SG_m15CompareVerticesSA_SF_EEvbT2_T3_T4_PT6_PT7_T5_PSK_SK_NS1_7vsmem_tE_param_7,
	.param .u64 _ZN3cub18CUB_300001_SM_10006detail10merge_sort26DeviceMergeSortMergeKernelINS2_10policy_hubIN6thrust24THRUST_300001_SM_1000_NS6detail15normal_iteratorINS6_10device_ptrI14TriangleVertexEEEEE9Policy600ESC_PNS0_8NullTypeESC_SG_m15CompareVerticesSA_SF_EEvbT2_T3_T4_PT6_PT7_T5_PSK_SK_NS1_7vsmem_tE_param_8,
	.param .align 8 .b8 _ZN3cub18CUB_300001_SM_10006detail10merge_sort26DeviceMergeSortMergeKernelINS2_10policy_hubIN6thrust24THRUST_300001_SM_1000_NS6detail15normal_iteratorINS6_10device_ptrI14TriangleVertexEEEEE9Policy600ESC_PNS0_8NullTypeESC_SG_m15CompareVerticesSA_SF_EEvbT2_T3_T4_PT6_PT7_T5_PSK_SK_NS1_7vsmem_tE_param_9[8]
)
.maxntid 256
{
	.reg .pred 	%p<198>;
	.reg .b16 	%rs<6>;
	.reg .b32 	%r<720>;
	.reg .b32 	%f<161>;
	.reg .b64 	%rd<137>;
	// demoted variable
	.shared .align 16 .b8 _ZZN3cub18CUB_300001_SM_10006detail10merge_sort26DeviceMergeSortMergeKernelINS2_10policy_hubIN6thrust24THRUST_300001_SM_1000_NS6detail15normal_iteratorINS6_10device_ptrI14TriangleVertexEEEEE9Policy600ESC_PNS0_8NullTypeESC_SG_m15CompareVerticesSA_SF_EEvbT2_T3_T4_PT6_PT7_T5_PSK_SK_NS1_7vsmem_tEE19static_temp_storage[16400];
	ld.param.u64 	%rd26, [_ZN3cub18CUB_300001_SM_10006detail10merge_sort26DeviceMergeSortMergeKernelINS2_10policy_hubIN6thrust24THRUST_300001_SM_1000_NS6detail15normal_iteratorINS6_10device_ptrI14TriangleVertexEEEEE9Policy600ESC_PNS0_8NullTypeESC_SG_m15CompareVerticesSA_SF_EEvbT2_T3_T4_PT6_PT7_T5_PSK_SK_NS1_7vsmem_tE_param_1];
	cvta.to.global.u64 	%rd1, %rd26;
	mov.u32 	%r346, %ctaid.x;
	mov.u32 	%r347, %nctaid.x;
	cvt.u64.u32 	%rd2, %r346;
	mul.wide.u32 	%rd3, %r346, 1024;
	mov.u32 	%r1, %tid.x;
	add.s32 	%r348, %r347, -1;
	setp.ge.u32 	%p21, %r346, %r348;
	@%p21 bra 	$L__BB18_69;
	ld.param.u64 	%rd136, [_ZN3cub18CUB_300001_SM_10006detail10merge_sort26DeviceMergeSortMergeKernelINS2_10policy_hubIN6thrust24THRUST_300001_SM_1000_NS6detail15normal_iteratorINS6_10device_ptrI14TriangleVertexEEEEE9Policy600ESC_PNS0_8NullTypeESC_SG_m15CompareVerticesSA_SF_EEvbT2_T3_T4_PT6_PT7_T5_PSK_SK_NS1_7vsmem_tE_param_8];
	ld.param.u64 	%rd134, [_ZN3cub18CUB_300001_SM_10006detail10merge_sort26DeviceMergeSortMergeKernelINS2_10policy_hubIN6thrust24THRUST_300001_SM_1000_NS6detail15normal_iteratorINS6_10device_ptrI14TriangleVertexEEEEE9Policy600ESC_PNS0_8NullTypeESC_SG_m15CompareVerticesSA_SF_EEvbT2_T3_T4_PT6_PT7_T5_PSK_SK_NS1_7vsmem_tE_param_7];
	ld.param.u64 	%rd128, [_ZN3cub18CUB_300001_SM_10006detail10merge_sort26DeviceMergeSortMergeKernelINS2_10policy_hubIN6thrust24THRUST_300001_SM_1000_NS6detail15normal_iteratorINS6_10device_ptrI14TriangleVertexEEEEE9Policy600ESC_PNS0_8NullTypeESC_SG_m15CompareVerticesSA_SF_EEvbT2_T3_T4_PT6_PT7_T5_PSK_SK_NS1_7vsmem_tE_param_3];
	ld.param.s8 	%rs4, [_ZN3cub18CUB_300001_SM_10006detail10merge_sort26DeviceMergeSortMergeKernelINS2_10policy_hubIN6thrust24THRUST_300001_SM_1000_NS6detail15normal_iteratorINS6_10device_ptrI14TriangleVertexEEEEE9Policy600ESC_PNS0_8NullTypeESC_SG_m15CompareVerticesSA_SF_EEvbT2_T3_T4_PT6_PT7_T5_PSK_SK_NS1_7vsmem_tE_param_0];
	cvta.to.global.u64 	%rd76, %rd134;
	shl.b64 	%rd77, %rd2, 3;
	add.s64 	%rd78, %rd76, %rd77;
	ld.global.u64 	%rd4, [%rd78];
	ld.global.u64 	%rd79, [%rd78+8];
	neg.s64 	%rd80, %rd136;
	and.b64  	%rd81, %rd80, %rd2;
	shl.b64 	%rd5, %rd81, 10;
	shl.b64 	%rd82, %rd136, 9;
	and.b64  	%rd6, %rd82, -1024;
	sub.s64 	%rd83, %rd2, %rd81;
	shl.b64 	%rd84, %rd83, 10;
	sub.s64 	%rd85, %rd4, %rd5;
	sub.s64 	%rd86, %rd79, %rd5;
	sub.s64 	%rd87, %rd128, %rd5;
	max.u64 	%rd88, %rd87, %rd6;
	sub.s64 	%rd89, %rd88, %rd6;
	sub.s64 	%rd90, %rd84, %rd85;
	min.u64 	%rd7, %rd90, %rd89;
	setp.eq.s64 	%p114, %rd83, -1;
	selp.b64 	%rd91, 1023, 1024, %p114;
	add.s64 	%rd92, %rd91, %rd84;
	sub.s64 	%rd93, %rd92, %rd86;
	or.b64  	%rd94, %rd80, %rd2;
	setp.eq.s64 	%p115, %rd94, -1;
	min.u64 	%rd95, %rd6, %rd87;
	selp.b64 	%rd96, %rd95, %rd86, %p115;
	selp.b64 	%rd97, %rd6, %rd93, %p115;
	min.u64 	%rd98, %rd97, %rd89;
	cvt.u32.u64 	%r472, %rd85;
	cvt.u32.u64 	%r473, %rd96;
	sub.s32 	%r2, %r473, %r472;
	cvt.u32.u64 	%r474, %rd98;
	cvt.u32.u64 	%r475, %rd7;
	sub.s32 	%r3, %r474, %r475;
	// begin inline asm
	griddepcontrol.wait;
	// end inline asm
	setp.eq.s16 	%p116, %rs4, 0;
	@%p116 bra 	$L__BB18_14;
	add.s64 	%rd99, %rd5, %rd6;
	add.s64 	%rd100, %rd99, %rd7;
	setp.ge.s32 	%p117, %r1, %r2;
	cvt.u64.u32 	%rd101, %r1;
	add.s64 	%rd102, %rd4, %rd101;
	shl.b64 	%rd103, %rd102, 4;
	add.s64 	%rd8, %rd1, %rd103;
	sub.s32 	%r476, %r1, %r2;
	cvt.s64.s32 	%rd104, %r476;
	add.s64 	%rd105, %rd100, %rd104;
	shl.b64 	%rd106, %rd105, 4;
	add.s64 	%rd9, %rd1, %rd106;
	@%p117 bra 	$L__BB18_4;
	ld.global.u32 	%r661, [%rd8];
	ld.global.u32 	%r660, [%rd8+4];
	ld.global.u32 	%r659, [%rd8+8];
	ld.global.u32 	%r658, [%rd8+12];
	bra.uni 	$L__BB18_5;
$L__BB18_4:
	ld.global.u32 	%r661, [%rd9];
	ld.global.u32 	%r660, [%rd9+4];
	ld.global.u32 	%r659, [%rd9+8];
	ld.global.u32 	%r658, [%rd9+12];
$L__BB18_5:
	add.s32 	%r477, %r1, 256;
	setp.lt.s32 	%p118, %r477, %r2;
	@%p118 bra 	$L__BB18_7;
	ld.global.u32 	%r657, [%rd9+4096];
	ld.global.u32 	%r656, [%rd9+4100];
	ld.global.u32 	%r655, [%rd9+4104];
	ld.global.u32 	%r654, [%rd9+4108];
	bra.uni 	$L__BB18_8;
$L__BB18_7:
	ld.global.u32 	%r657, [%rd8+4096];
	ld.global.u32 	%r656, [%rd8+4100];
	ld.global.u32 	%r655, [%rd8+4104];
	ld.global.u32 	%r654, [%rd8+4108];
$L__BB18_8:
	add.s32 	%r478, %r1, 512;
	setp.lt.s32 	%p119, %r478, %r2;
	@%p119 bra 	$L__BB18_10;
	ld.global.u32 	%r653, [%rd9+8192];
	ld.global.u32 	%r652, [%rd9+8196];
	ld.global.u32 	%r651, [%rd9+8200];
	ld.global.u32 	%r650, [%rd9+8204];
	bra.uni 	$L__BB18_11;
$L__BB18_10:
	ld.global.u32 	%r653, [%rd8+8192];
	ld.global.u32 	%r652, [%rd8+8196];
	ld.global.u32 	%r651, [%rd8+8200];
	ld.global.u32 	%r650, [%rd8+8204];
$L__BB18_11:
	add.s32 	%r479, %r1, 768;
	setp.lt.s32 	%p120, %r479, %r2;
	@%p120 bra 	$L__BB18_13;
	ld.global.u32 	%r649, [%rd9+12288];
	ld.global.u32 	%r648, [%rd9+12292];
	ld.global.u32 	%r647, [%rd9+12296];
	ld.global.u32 	%r646, [%rd9+12300];
	bra.uni 	$L__BB18_26;
$L__BB18_13:
	ld.global.u32 	%r649, [%rd8+12288];
	ld.global.u32 	%r648, [%rd8+12292];
	ld.global.u32 	%r647, [%rd8+12296];
	ld.global.u32 	%r646, [%rd8+12300];
	bra.uni 	$L__BB18_26;
$L__BB18_14:
	ld.param.u64 	%rd131, [_ZN3cub18CUB_300001_SM_10006detail10merge_sort26DeviceMergeSortMergeKernelINS2_10policy_hubIN6thrust24THRUST_300001_SM_1000_NS6detail15normal_iteratorINS6_10device_ptrI14TriangleVertexEEEEE9Policy600ESC_PNS0_8NullTypeESC_SG_m15CompareVerticesSA_SF_EEvbT2_T3_T4_PT6_PT7_T5_PSK_SK_NS1_7vsmem_tE_param_4];
	add.s64 	%rd107, %rd5, %rd6;
	add.s64 	%rd108, %rd107, %rd7;
	setp.ge.s32 	%p121, %r1, %r2;
	cvt.u64.u32 	%rd109, %r1;
	add.s64 	%rd110, %rd4, %rd109;
	cvta.to.global.u64 	%rd111, %rd131;
	shl.b64 	%rd112, %rd110, 4;
	add.s64 	%rd10, %rd111, %rd112;
	sub.s32 	%r480, %r1, %r2;
	cvt.s64.s32 	%rd113, %r480;
	add.s64 	%rd114, %rd108, %rd113;
	shl.b64 	%rd115, %rd114, 4;
	add.s64 	%rd11, %rd111, %rd115;
	@%p121 bra 	$L__BB18_16;
	ld.global.u32 	%r661, [%rd10];
	ld.global.u32 	%r660, [%rd10+4];
	ld.global.u32 	%r659, [%rd10+8];
	ld.global.u32 	%r658, [%rd10+12];
	bra.uni 	$L__BB18_17;
$L__BB18_16:
	ld.global.u32 	%r661, [%rd11];
	ld.global.u32 	%r660, [%rd11+4];
	ld.global.u32 	%r659, [%rd11+8];
	ld.global.u32 	%r658, [%rd11+12];
$L__BB18_17:
	add.s32 	%r481, %r1, 256;
	setp.lt.s32 	%p122, %r481, %r2;
	@%p122 bra 	$L__BB18_19;
	ld.global.u32 	%r657, [%rd11+4096];
	ld.global.u32 	%r656, [%rd11+4100];
	ld.global.u32 	%r655, [%rd11+4104];
	ld.global.u32 	%r654, [%rd11+4108];
	bra.uni 	$L__BB18_20;
$L__BB18_19:
	ld.global.u32 	%r657, [%rd10+4096];
	ld.global.u32 	%r656, [%rd10+4100];
	ld.global.u32 	%r655, [%rd10+4104];
	ld.global.u32 	%r654, [%rd10+4108];
$L__BB18_20:
	add.s32 	%r482, %r1, 512;
	setp.lt.s32 	%p123, %r482, %r2;
	@%p123 bra 	$L__BB18_22;
	ld.global.u32 	%r653, [%rd11+8192];
	ld.global.u32 	%r652, [%rd11+8196];
	ld.global.u32 	%r651, [%rd11+8200];
	ld.global.u32 	%r650, [%rd11+8204];
	bra.uni 	$L__BB18_23;
$L__BB18_22:
	ld.global.u32 	%r653, [%rd10+8192];
	ld.global.u32 	%r652, [%rd10+8196];
	ld.global.u32 	%r651, [%rd10+8200];
	ld.global.u32 	%r650, [%rd10+8204];
$L__BB18_23:
	add.s32 	%r483, %r1, 768;
	setp.lt.s32 	%p124, %r483, %r2;
	@%p124 bra 	$L__BB18_25;
	ld.global.u32 	%r649, [%rd11+12288];
	ld.global.u32 	%r648, [%rd11+12292];
	ld.global.u32 	%r647, [%rd11+12296];
	ld.global.u32 	%r646, [%rd11+12300];
	bra.uni 	$L__BB18_26;
$L__BB18_25:
	ld.global.u32 	%r649, [%rd10+12288];
	ld.global.u32 	%r648, [%rd10+12292];
	ld.global.u32 	%r647, [%rd10+12296];
	ld.global.u32 	%r646, [%rd10+12300];
$L__BB18_26:
	shl.b32 	%r484, %r1, 4;
	mov.u32 	%r485, _ZZN3cub18CUB_300001_SM_10006detail10merge_sort26DeviceMergeSortMergeKernelINS2_10policy_hubIN6thrust24THRUST_300001_SM_1000_NS6detail15normal_iteratorINS6_10device_ptrI14TriangleVertexEEEEE9Policy600ESC_PNS0_8NullTypeESC_SG_m15CompareVerticesSA_SF_EEvbT2_T3_T4_PT6_PT7_T5_PSK_SK_NS1_7vsmem_tEE19static_temp_storage;
	add.s32 	%r486, %r485, %r484;
	st.shared.v4.u32 	[%r486], {%r661, %r660, %r659, %r658};
	st.shared.v4.u32 	[%r486+4096], {%r657, %r656, %r655, %r654};
	st.shared.v4.u32 	[%r486+8192], {%r653, %r652, %r651, %r650};
	st.shared.v4.u32 	[%r486+12288], {%r649, %r648, %r647, %r646};
	bar.sync 	0;
	// begin inline asm
	griddepcontrol.launch_dependents;
	// end inline asm
	add.s32 	%r108, %r3, %r2;
	shl.b32 	%r109, %r1, 2;
	min.s32 	%r110, %r109, %r108;
	shl.b32 	%r487, %r2, 4;
	add.s32 	%r111, %r485, %r487;
	setp.lt.s32 	%p125, %r110, %r3;
	sub.s32 	%r488, %r110, %r3;
	selp.b32 	%r664, 0, %r488, %p125;
	min.s32 	%r662, %r110, %r2;
	setp.ge.s32 	%p126, %r664, %r662;
	@%p126 bra 	$L__BB18_33;
$L__BB18_27:
	sub.s32 	%r489, %r662, %r664;
	shr.u32 	%r490, %r489, 31;
	add.s32 	%r491, %r489, %r490;
	shr.s32 	%r492, %r491, 1;
	add.s32 	%r116, %r492, %r664;
	shl.b32 	%r493, %r116, 4;
	add.s32 	%r495, %r485, %r493;
	.pragma "used_bytes_mask 4095";
	ld.shared.v4.f32 	{%f1, %f2, %f3, %f123}, [%r495];
	not.b32 	%r496, %r116;
	add.s32 	%r497, %r110, %r496;
	shl.b32 	%r498, %r497, 4;
	add.s32 	%r499, %r111, %r498;
	.pragma "used_bytes_mask 4095";
	ld.shared.v4.f32 	{%f4, %f5, %f6, %f124}, [%r499];
	setp.lt.f32 	%p128, %f4, %f1;
	mov.pred 	%p127, 0;
	mov.pred 	%p188, %p127;
	@%p128 bra 	$L__BB18_32;
	setp.neu.f32 	%p130, %f4, %f1;
	mov.pred 	%p129, -1;
	mov.pred 	%p188, %p129;
	@%p130 bra 	$L__BB18_32;
	setp.lt.f32 	%p132, %f5, %f2;
	mov.pred 	%p188, %p127;
	@%p132 bra 	$L__BB18_32;
	setp.neu.f32 	%p134, %f5, %f2;
	mov.pred 	%p188, %p129;
	@%p134 bra 	$L__BB18_32;
	setp.geu.f32 	%p188, %f6, %f3;
$L__BB18_32:
	add.s32 	%r500, %r116, 1;
	selp.b32 	%r664, %r500, %r664, %p188;
	selp.b32 	%r662, %r662, %r116, %p188;
	setp.lt.s32 	%p135, %r664, %r662;
	@%p135 bra 	$L__BB18_27;
$L__BB18_33:
	sub.s32 	%r501, %r110, %r664;
	add.s32 	%r120, %r501, %r2;
	shl.b32 	%r502, %r501, 4;
	add.s32 	%r121, %r111, %r502;
	ld.shared.v4.u32 	{%r503, %r504, %r505, %r665}, [%r121];
	mov.b32 	%f125, %r503;
	mov.b32 	%f126, %r504;
	mov.b32 	%f127, %r505;
	shl.b32 	%r506, %r664, 4;
	add.s32 	%r123, %r485, %r506;
	ld.shared.v4.u32 	{%r508, %r509, %r510, %r668}, [%r123];
	mov.b32 	%f134, %r508;
	mov.b32 	%f135, %r509;
	mov.b32 	%f136, %r510;
	setp.ge.s32 	%p137, %r120, %r108;
	mov.pred 	%p136, 0;
	mov.pred 	%p189, %p136;
	@%p137 bra 	$L__BB18_39;
	setp.ge.s32 	%p139, %r664, %r2;
	setp.lt.f32 	%p140, %f125, %f134;
	or.pred  	%p141, %p139, %p140;
	mov.pred 	%p138, -1;
	mov.pred 	%p189, %p138;
	@%p141 bra 	$L__BB18_39;
	setp.neu.f32 	%p143, %f125, %f134;
	mov.pred 	%p189, %p136;
	@%p143 bra 	$L__BB18_39;
	setp.lt.f32 	%p145, %f126, %f135;
	mov.pred 	%p189, %p138;
	@%p145 bra 	$L__BB18_39;
	setp.neu.f32 	%p147, %f126, %f135;
	mov.pred 	%p189, %p136;
	@%p147 bra 	$L__BB18_39;
	setp.lt.f32 	%p189, %f127, %f136;
$L__BB18_39:
	selp.b32 	%r125, %r665, %r668, %p189;
	selp.f32 	%f13, %f127, %f136, %p189;
	selp.f32 	%f14, %f126, %f135, %p189;
	selp.f32 	%f15, %f125, %f134, %p189;
	selp.u32 	%r511, 1, 0, %p189;
	add.s32 	%r126, %r120, %r511;
	not.pred 	%p148, %p189;
	selp.u32 	%r512, 1, 0, %p148;
	add.s32 	%r127, %r664, %r512;
	@%p148 bra 	$L__BB18_41;
	ld.shared.v4.u32 	{%r516, %r517, %r518, %r665}, [%r121+16];
	mov.b32 	%f125, %r516;
	mov.b32 	%f126, %r517;
	mov.b32 	%f127, %r518;
	bra.uni 	$L__BB18_42;
$L__BB18_41:
	ld.shared.v4.u32 	{%r513, %r514, %r515, %r668}, [%r123+16];
	mov.b32 	%f134, %r513;
	mov.b32 	%f135, %r514;
	mov.b32 	%f136, %r515;
$L__BB18_42:
	setp.ge.s32 	%p150, %r126, %r108;
	mov.pred 	%p149, 0;
	mov.pred 	%p190, %p149;
	@%p150 bra 	$L__BB18_48;
	setp.ge.s32 	%p152, %r127, %r2;
	setp.lt.f32 	%p153, %f125, %f134;
	or.pred  	%p154, %p152, %p153;
	mov.pred 	%p151, -1;
	mov.pred 	%p190, %p151;
	@%p154 bra 	$L__BB18_48;
	setp.neu.f32 	%p156, %f125, %f134;
	mov.pred 	%p190, %p149;
	@%p156 bra 	$L__BB18_48;
	setp.lt.f32 	%p158, %f126, %f135;
	mov.pred 	%p190, %p151;
	@%p158 bra 	$L__BB18_48;
	setp.neu.f32 	%p160, %f126, %f135;
	mov.pred 	%p190, %p149;
	@%p160 bra 	$L__BB18_48;
	setp.lt.f32 	%p190, %f127, %f136;
$L__BB18_48:
	selp.b32 	%r132, %r665, %r668, %p190;
	selp.f32 	%f28, %f127, %f136, %p190;
	selp.f32 	%f29, %f126, %f135, %p190;
	selp.f32 	%f30, %f125, %f134, %p190;
	selp.u32 	%r519, 1, 0, %p190;
	add.s32 	%r133, %r126, %r519;
	not.pred 	%p161, %p190;
	selp.u32 	%r520, 1, 0, %p161;
	add.s32 	%r134, %r127, %r520;
	@%p190 bra 	$L__BB18_50;
	shl.b32 	%r521, %r134, 4;
	add.s32 	%r523, %r485, %r521;
	ld.shared.v4.u32 	{%r524, %r525, %r526, %r668}, [%r523];
	mov.b32 	%f134, %r524;
	mov.b32 	%f135, %r525;
	mov.b32 	%f136, %r526;
	bra.uni 	$L__BB18_51;
$L__BB18_50:
	shl.b32 	%r527, %r133, 4;
	add.s32 	%r529, %r485, %r527;
	ld.shared.v4.u32 	{%r530, %r531, %r532, %r665}, [%r529];
	mov.b32 	%f125, %r530;
	mov.b32 	%f126, %r531;
	mov.b32 	%f127, %r532;
$L__BB18_51:
	setp.ge.s32 	%p163, %r133, %r108;
	mov.pred 	%p162, 0;
	mov.pred 	%p191, %p162;
	@%p163 bra 	$L__BB18_57;
	setp.ge.s32 	%p165, %r134, %r2;
	setp.lt.f32 	%p166, %f125, %f134;
	or.pred  	%p167, %p165, %p166;
	mov.pred 	%p164, -1;
	mov.pred 	%p191, %p164;
	@%p167 bra 	$L__BB18_57;
	setp.neu.f32 	%p169, %f125, %f134;
	mov.pred 	%p191, %p162;
	@%p169 bra 	$L__BB18_57;
	setp.lt.f32 	%p171, %f126, %f135;
	mov.pred 	%p191, %p164;
	@%p171 bra 	$L__BB18_57;
	setp.neu.f32 	%p173, %f126, %f135;
	mov.pred 	%p191, %p162;
	@%p173 bra 	$L__BB18_57;
	setp.lt.f32 	%p191, %f127, %f136;
$L__BB18_57:
	selp.b32 	%r139, %r665, %r668, %p191;
	selp.f32 	%f43, %f127, %f136, %p191;
	selp.f32 	%f44, %f126, %f135, %p191;
	selp.f32 	%f45, %f125, %f134, %p191;
	selp.u32 	%r533, 1, 0, %p191;
	add.s32 	%r140, %r133, %r533;
	not.pred 	%p174, %p191;
	selp.u32 	%r534, 1, 0, %p174;
	add.s32 	%r141, %r134, %r534;
	@%p191 bra 	$L__BB18_59;
	shl.b32 	%r535, %r141, 4;
	mov.u32 	%r536, _ZZN3cub18CUB_300001_SM_10006detail10merge_sort26DeviceMergeSortMergeKernelINS2_10policy_hubIN6thrust24THRUST_300001_SM_1000_NS6detail15normal_iteratorINS6_10device_ptrI14TriangleVertexEEEEE9Policy600ESC_PNS0_8NullTypeESC_SG_m15CompareVerticesSA_SF_EEvbT2_T3_T4_PT6_PT7_T5_PSK_SK_NS1_7vsmem_tEE19static_temp_storage;
	add.s32 	%r537, %r536, %r535;
	ld.shared.v4.u32 	{%r538, %r539, %r540, %r668}, [%r537];
	mov.b32 	%f134, %r538;
	mov.b32 	%f135, %r539;
	mov.b32 	%f136, %r540;
	bra.uni 	$L__BB18_60;
$L__BB18_59:
	shl.b32 	%r541, %r140, 4;
	mov.u32 	%r542, _ZZN3cub18CUB_300001_SM_10006detail10merge_sort26DeviceMergeSortMergeKernelINS2_10policy_hubIN6thrust24THRUST_300001_SM_1000_NS6detail15normal_iteratorINS6_10device_ptrI14TriangleVertexEEEEE9Policy600ESC_PNS0_8NullTypeESC_SG_m15CompareVerticesSA_SF_EEvbT2_T3_T4_PT6_PT7_T5_PSK_SK_NS1_7vsmem_tEE19static_temp_storage;
	add.s32 	%r543, %r542, %r541;
	ld.shared.v4.u32 	{%r544, %r545, %r546, %r665}, [%r543];
	mov.b32 	%f125, %r544;
	mov.b32 	%f126, %r545;
	mov.b32 	%f127, %r546;
$L__BB18_60:
	setp.ge.s32 	%p176, %r140, %r108;
	mov.pred 	%p175, 0;
	mov.pred 	%p192, %p175;
	@%p176 bra 	$L__BB18_66;
	setp.ge.s32 	%p178, %r141, %r2;
	setp.lt.f32 	%p179, %f125, %f134;
	or.pred  	%p180, %p178, %p179;
	mov.pred 	%p177, -1;
	mov.pred 	%p192, %p177;
	@%p180 bra 	$L__BB18_66;
	setp.neu.f32 	%p182, %f125, %f134;
	mov.pred 	%p192, %p175;
	@%p182 bra 	$L__BB18_66;
	setp.lt.f32 	%p184, %f126, %f135;
	mov.pred 	%p192, %p177;
	@%p184 bra 	$L__BB18_66;
	setp.neu.f32 	%p186, %f126, %f135;
	mov.pred 	%p192, %p175;
	@%p186 bra 	$L__BB18_66;
	setp.lt.f32 	%p192, %f127, %f136;
$L__BB18_66:
	ld.param.s8 	%rs5, [_ZN3cub18CUB_300001_SM_10006detail10merge_sort26DeviceMergeSortMergeKernelINS2_10policy_hubIN6thrust24THRUST_300001_SM_1000_NS6detail15normal_iteratorINS6_10device_ptrI14TriangleVertexEEEEE9Policy600ESC_PNS0_8NullTypeESC_SG_m15CompareVerticesSA_SF_EEvbT2_T3_T4_PT6_PT7_T5_PSK_SK_NS1_7vsmem_tE_param_0];
	setp.eq.s16 	%p187, %rs5, 0;
	selp.b32 	%r146, %r665, %r668, %p192;
	selp.f32 	%f58, %f127, %f136, %p192;
	selp.f32 	%f59, %f126, %f135, %p192;
	selp.f32 	%f60, %f125, %f134, %p192;
	bar.sync 	0;
	@%p187 bra 	$L__BB18_68;
	ld.param.u64 	%rd132, [_ZN3cub18CUB_300001_SM_10006detail10merge_sort26DeviceMergeSortMergeKernelINS2_10policy_hubIN6thrust24THRUST_300001_SM_1000_NS6detail15normal_iteratorINS6_10device_ptrI14TriangleVertexEEEEE9Policy600ESC_PNS0_8NullTypeESC_SG_m15CompareVerticesSA_SF_EEvbT2_T3_T4_PT6_PT7_T5_PSK_SK_NS1_7vsmem_tE_param_4];
	// begin inline asm
	mov.u32 %r547, %laneid;
	// end inline asm
	and.b32  	%r548, %r109, 3968;
	shl.b32 	%r549, %r547, 2;
	add.s32 	%r550, %r549, %r548;
	shl.b32 	%r551, %r550, 4;
	mov.u32 	%r552, _ZZN3cub18CUB_300001_SM_10006detail10merge_sort26DeviceMergeSortMergeKernelINS2_10policy_hubIN6thrust24THRUST_300001_SM_1000_NS6detail15normal_iteratorINS6_10device_ptrI14TriangleVertexEEEEE9Policy600ESC_PNS0_8NullTypeESC_SG_m15CompareVerticesSA_SF_EEvbT2_T3_T4_PT6_PT7_T5_PSK_SK_NS1_7vsmem_tEE19static_temp_storage;
	add.s32 	%r553, %r552, %r551;
	mov.b32 	%r554, %f13;
	mov.b32 	%r555, %f14;
	mov.b32 	%r556, %f15;
	st.shared.v4.u32 	[%r553], {%r556, %r555, %r554, %r125};
	mov.b32 	%r557, %f28;
	mov.b32 	%r558, %f29;
	mov.b32 	%r559, %f30;
	st.shared.v4.u32 	[%r553+16], {%r559, %r558, %r557, %r132};
	mov.b32 	%r560, %f43;
	mov.b32 	%r561, %f44;
	mov.b32 	%r562, %f45;
	st.shared.v4.u32 	[%r553+32], {%r562, %r561, %r560, %r139};
	mov.b32 	%r563, %f58;
	mov.b32 	%r564, %f59;
	mov.b32 	%r565, %f60;
	st.shared.v4.u32 	[%r553+48], {%r565, %r564, %r563, %r146};
	bar.warp.sync 	-1;
	mad.lo.s32 	%r566, %r547, -48, %r553;
	ld.shared.v4.u32 	{%r567, %r568, %r569, %r570}, [%r566];
	ld.shared.v4.u32 	{%r571, %r572, %r573, %r574}, [%r566+512];
	ld.shared.v4.u32 	{%r575, %r576, %r577, %r578}, [%r566+1024];
	ld.shared.v4.u32 	{%r579, %r580, %r581, %r582}, [%r566+1536];
	and.b32  	%r583, %r1, 31;
	or.b32  	%r584, %r548, %r583;
	cvt.u64.u32 	%rd116, %r584;
	add.s64 	%rd117, %rd3, %rd116;
	cvta.to.global.u64 	%rd118, %rd132;
	shl.b64 	%rd119, %rd117, 4;
	add.s64 	%rd120, %rd118, %rd119;
	st.global.u32 	[%rd120], %r567;
	st.global.u32 	[%rd120+4], %r568;
	st.global.u32 	[%rd120+8], %r569;
	st.global.u32 	[%rd120+12], %r570;
	st.global.u32 	[%rd120+512], %r571;
	st.global.u32 	[%rd120+516], %r572;
	st.global.u32 	[%rd120+520], %r573;
	st.global.u32 	[%rd120+524], %r574;
	st.global.u32 	[%rd120+1024], %r575;
	st.global.u32 	[%rd120+1028], %r576;
	st.global.u32 	[%rd120+1032], %r577;
	st.global.u32 	[%rd120+1036], %r578;
	st.global.u32 	[%rd120+1536], %r579;
	st.global.u32 	[%rd120+1540], %r580;
	st.global.u32 	[%rd120+1544], %r581;
	st.global.u32 	[%rd120+1548], %r582;
	bra.uni 	$L__BB18_163;
$L__BB18_68:
	// begin inline asm
	mov.u32 %r585, %laneid;
	// end inline asm
	and.b32  	%r586, %r109, 3968;
	shl.b32 	%r587, %r585, 2;
	add.s32 	%r588, %r587, %r586;
	shl.b32 	%r589, %r588, 4;
	mov.u32 	%r590, _ZZN3cub18CUB_300001_SM_10006detail10merge_sort26DeviceMergeSortMergeKernelINS2_10policy_hubIN6thrust24THRUST_300001_SM_1000_NS6detail15normal_iteratorINS6_10device_ptrI14TriangleVertexEEEEE9Policy600ESC_PNS0_8NullTypeESC_SG_m15CompareVerticesSA_SF_EEvbT2_T3_T4_PT6_PT7_T5_PSK_SK_NS1_7vsmem_tEE19static_temp_storage;
	add.s32 	%r591, %r590, %r589;
	mov.b32 	%r592, %f13;
	mov.b32 	%r593, %f14;
	mov.b32 	%r594, %f15;
	st.shared.v4.u32 	[%r591], {%r594, %r593, %r592, %r125};
	mov.b32 	%r595, %f28;
	mov.b32 	%r596, %f29;
	mov.b32 	%r597, %f30;
	st.shared.v4.u32 	[%r591+16], {%r597, %r596, %r595, %r132};
	mov.b32 	%r598, %f43;
	mov.b32 	%r599, %f44;
	mov.b32 	%r600, %f45;
	st.shared.v4.u32 	[%r591+32], {%r600, %r599, %r598, %r139};
	mov.b32 	%r601, %f58;
	mov.b32 	%r602, %f59;
	mov.b32 	%r603, %f60;
	st.shared.v4.u32 	[%r591+48], {%r603, %r602, %r601, %r146};
	bar.warp.sync 	-1;
	mad.lo.s32 	%r604, %r585, -48, %r591;
	ld.shared.v4.u32 	{%r605, %r606, %r607, %r608}, [%r604];
	ld.shared.v4.u32 	{%r609, %r610, %r611, %r612}, [%r604+512];
	ld.shared.v4.u32 	{%r613, %r614, %r615, %r616}, [%r604+1024];
	ld.shared.v4.u32 	{%r617, %r618, %r619, %r620}, [%r604+1536];
	and.b32  	%r621, %r1, 31;
	cvt.u64.u32 	%rd121, %r586;
	cvt.u64.u32 	%rd122, %r621;
	add.s64 	%rd123, %rd3, %rd122;
	add.s64 	%rd124, %rd123, %rd121;
	shl.b64 	%rd125, %rd124, 4;
	add.s64 	%rd126, %rd1, %rd125;
	st.global.u32 	[%rd126], %r605;
	st.global.u32 	[%rd126+4], %r606;
	st.global.u32 	[%rd126+8], %r607;
	st.global.u32 	[%rd126+12], %r608;
	st.global.u32 	[%rd126+512], %r609;
	st.global.u32 	[%rd126+516], %r610;
	st.global.u32 	[%rd126+520], %r611;
	st.global.u32 	[%rd126+524], %r612;
	st.global.u32 	[%rd126+1024], %r613;
	st.global.u32 	[%rd126+1028], %r614;
	st.global.u32 	[%rd126+1032], %r615;
	st.global.u32 	[%rd126+1036], %r616;
	st.global.u32 	[%rd126+1536], %r617;
	st.global.u32 	[%rd126+1540], %r618;
	st.global.u32 	[%rd126+1544], %r619;
	st.global.u32 	[%rd126+1548], %r620;
	bra.uni 	$L__BB18_163;
$L__BB18_69:
	ld.param.u64 	%rd135, [_ZN3cub18CUB_300001_SM_10006detail10merge_sort26DeviceMergeSortMergeKernelINS2_10policy_hubIN6thrust24THRUST_300001_SM_1000_NS6detail15normal_iteratorINS6_10device_ptrI14TriangleVertexEEEEE9Policy600ESC_PNS0_8NullTypeESC_SG_m15CompareVerticesSA_SF_EEvbT2_T3_T4_PT6_PT7_T5_PSK_SK_NS1_7vsmem_tE_param_8];
	ld.param.u64 	%rd133, [_ZN3cub18CUB_300001_SM_10006detail10merge_sort26DeviceMergeSortMergeKernelINS2_10policy_hubIN6thrust24THRUST_300001_SM_1000_NS6detail15normal_iteratorINS6_10device_ptrI14TriangleVertexEEEEE9Policy600ESC_PNS0_8NullTypeESC_SG_m15CompareVerticesSA_SF_EEvbT2_T3_T4_PT6_PT7_T5_PSK_SK_NS1_7vsmem_tE_param_7];
	ld.param.u64 	%rd127, [_ZN3cub18CUB_300001_SM_10006detail10merge_sort26DeviceMergeSortMergeKernelINS2_10policy_hubIN6thrust24THRUST_300001_SM_1000_NS6detail15normal_iteratorINS6_10device_ptrI14TriangleVertexEEEEE9Policy600ESC_PNS0_8NullTypeESC_SG_m15CompareVerticesSA_SF_EEvbT2_T3_T4_PT6_PT7_T5_PSK_SK_NS1_7vsmem_tE_param_3];
	ld.param.s8 	%rs2, [_ZN3cub18CUB_300001_SM_10006detail10merge_sort26DeviceMergeSortMergeKernelINS2_10policy_hubIN6thrust24THRUST_300001_SM_1000_NS6detail15normal_iteratorINS6_10device_ptrI14TriangleVertexEEEEE9Policy600ESC_PNS0_8NullTypeESC_SG_m15CompareVerticesSA_SF_EEvbT2_T3_T4_PT6_PT7_T5_PSK_SK_NS1_7vsmem_tE_param_0];
	cvta.to.global.u64 	%rd27, %rd133;
	shl.b64 	%rd28, %rd2, 3;
	add.s64 	%rd29, %rd27, %rd28;
	ld.global.u64 	%rd12, [%rd29];
	ld.global.u64 	%rd30, [%rd29+8];
	neg.s64 	%rd31, %rd135;
	and.b64  	%rd32, %rd31, %rd2;
	shl.b64 	%rd13, %rd32, 10;
	shl.b64 	%rd33, %rd135, 9;
	and.b64  	%rd14, %rd33, -1024;
	sub.s64 	%rd34, %rd2, %rd32;
	shl.b64 	%rd35, %rd34, 10;
	sub.s64 	%rd36, %rd12, %rd13;
	sub.s64 	%rd37, %rd30, %rd13;
	sub.s64 	%rd38, %rd127, %rd13;
	max.u64 	%rd39, %rd38, %rd14;
	sub.s64 	%rd40, %rd39, %rd14;
	sub.s64 	%rd41, %rd35, %rd36;
	min.u64 	%rd15, %rd41, %rd40;
	setp.eq.s64 	%p22, %rd34, -1;
	selp.b64 	%rd42, 1023, 1024, %p22;
	add.s64 	%rd43, %rd42, %rd35;
	sub.s64 	%rd44, %rd43, %rd37;
	or.b64  	%rd45, %rd31, %rd2;
	setp.eq.s64 	%p23, %rd45, -1;
	min.u64 	%rd46, %rd14, %rd38;
	selp.b64 	%rd47, %rd46, %rd37, %p23;
	selp.b64 	%rd48, %rd14, %rd44, %p23;
	min.u64 	%rd49, %rd48, %rd40;
	cvt.u32.u64 	%r349, %rd36;
	cvt.u32.u64 	%r350, %rd47;
	sub.s32 	%r147, %r350, %r349;
	cvt.u32.u64 	%r351, %rd49;
	cvt.u32.u64 	%r352, %rd15;
	sub.s32 	%r148, %r351, %r352;
	// begin inline asm
	griddepcontrol.wait;
	// end inline asm
	setp.eq.s16 	%p24, %rs2, 0;
	@%p24 bra 	$L__BB18_86;
	add.s64 	%rd50, %rd13, %rd14;
	add.s64 	%rd51, %rd50, %rd15;
	add.s32 	%r149, %r148, %r147;
	setp.ge.s32 	%p25, %r1, %r149;
	cvt.u64.u32 	%rd52, %r1;
	add.s64 	%rd53, %rd12, %rd52;
	shl.b64 	%rd54, %rd53, 4;
	add.s64 	%rd16, %rd1, %rd54;
	sub.s32 	%r354, %r1, %r147;
	cvt.s64.s32 	%rd55, %r354;
	add.s64 	%rd56, %rd51, %rd55;
	shl.b64 	%rd57, %rd56, 4;
	add.s64 	%rd17, %rd1, %rd57;
	@%p25 bra 	$L__BB18_74;
	setp.ge.s32 	%p26, %r1, %r147;
	@%p26 bra 	$L__BB18_73;
	ld.global.u32 	%r710, [%rd16];
	ld.global.u32 	%r709, [%rd16+4];
	ld.global.u32 	%r708, [%rd16+8];
	ld.global.u32 	%r707, [%rd16+12];
	bra.uni 	$L__BB18_74;
$L__BB18_73:
	ld.global.u32 	%r710, [%rd17];
	ld.global.u32 	%r709, [%rd17+4];
	ld.global.u32 	%r708, [%rd17+8];
	ld.global.u32 	%r707, [%rd17+12];
$L__BB18_74:
	add.s32 	%r162, %r1, 256;
	setp.ge.s32 	%p27, %r162, %r149;
	@%p27 bra 	$L__BB18_78;
	setp.lt.s32 	%p28, %r162, %r147;
	@%p28 bra 	$L__BB18_77;
	ld.global.u32 	%r706, [%rd17+4096];
	ld.global.u32 	%r705, [%rd17+4100];
	ld.global.u32 	%r704, [%rd17+4104];
	ld.global.u32 	%r703, [%rd17+4108];
	bra.uni 	$L__BB18_78;
$L__BB18_77:
	ld.global.u32 	%r706, [%rd16+4096];
	ld.global.u32 	%r705, [%rd16+4100];
	ld.global.u32 	%r704, [%rd16+4104];
	ld.global.u32 	%r703, [%rd16+4108];
$L__BB18_78:
	add.s32 	%r175, %r1, 512;
	setp.ge.s32 	%p29, %r175, %r149;
	@%p29 bra 	$L__BB18_82;
	setp.lt.s32 	%p30, %r175, %r147;
	@%p30 bra 	$L__BB18_81;
	ld.global.u32 	%r702, [%rd17+8192];
	ld.global.u32 	%r701, [%rd17+8196];
	ld.global.u32 	%r700, [%rd17+8200];
	ld.global.u32 	%r699, [%rd17+8204];
	bra.uni 	$L__BB18_82;
$L__BB18_81:
	ld.global.u32 	%r702, [%rd16+8192];
	ld.global.u32 	%r701, [%rd16+8196];
	ld.global.u32 	%r700, [%rd16+8200];
	ld.global.u32 	%r699, [%rd16+8204];
$L__BB18_82:
	add.s32 	%r188, %r1, 768;
	setp.ge.s32 	%p31, %r188, %r149;
	@%p31 bra 	$L__BB18_102;
	setp.lt.s32 	%p32, %r188, %r147;
	@%p32 bra 	$L__BB18_85;
	ld.global.u32 	%r698, [%rd17+12288];
	ld.global.u32 	%r697, [%rd17+12292];
	ld.global.u32 	%r696, [%rd17+12296];
	ld.global.u32 	%r695, [%rd17+12300];
	bra.uni 	$L__BB18_102;
$L__BB18_85:
	ld.global.u32 	%r698, [%rd16+12288];
	ld.global.u32 	%r697, [%rd16+12292];
	ld.global.u32 	%r696, [%rd16+12296];
	ld.global.u32 	%r695, [%rd16+12300];
	bra.uni 	$L__BB18_102;
$L__BB18_86:
	ld.param.u64 	%rd129, [_ZN3cub18CUB_300001_SM_10006detail10merge_sort26DeviceMergeSortMergeKernelINS2_10policy_hubIN6thrust24THRUST_300001_SM_1000_NS6detail15normal_iteratorINS6_10device_ptrI14TriangleVertexEEEEE9Policy600ESC_PNS0_8NullTypeESC_SG_m15CompareVerticesSA_SF_EEvbT2_T3_T4_PT6_PT7_T5_PSK_SK_NS1_7vsmem_tE_param_4];
	add.s64 	%rd58, %rd13, %rd14;
	add.s64 	%rd59, %rd58, %rd15;
	add.s32 	%r197, %r148, %r147;
	setp.ge.s32 	%p33, %r1, %r197;
	cvt.u64.u32 	%rd60, %r1;
	add.s64 	%rd61, %rd12, %rd60;
	cvta.to.global.u64 	%rd62, %rd129;
	shl.b64 	%rd63, %rd61, 4;
	add.s64 	%rd18, %rd62, %rd63;
	sub.s32 	%r359, %r1, %r147;
	cvt.s64.s32 	%rd64, %r359;
	add.s64 	%rd65, %rd59, %rd64;
	shl.b64 	%rd66, %rd65, 4;
	add.s64 	%rd19, %rd62, %rd66;
	@%p33 bra 	$L__BB18_90;
	setp.ge.s32 	%p34, %r1, %r147;
	@%p34 bra 	$L__BB18_89;
	ld.global.u32 	%r710, [%rd18];
	ld.global.u32 	%r709, [%rd18+4];
	ld.global.u32 	%r708, [%rd18+8];
	ld.global.u32 	%r707, [%rd18+12];
	bra.uni 	$L__BB18_90;
$L__BB18_89:
	ld.global.u32 	%r710, [%rd19];
	ld.global.u32 	%r709, [%rd19+4];
	ld.global.u32 	%r708, [%rd19+8];
	ld.global.u32 	%r707, [%rd19+12];
$L__BB18_90:
	add.s32 	%r210, %r1, 256;
	setp.ge.s32 	%p35, %r210, %r197;
	@%p35 bra 	$L__BB18_94;
	setp.lt.s32 	%p36, %r210, %r147;
	@%p36 bra 	$L__BB18_93;
	ld.global.u32 	%r706, [%rd19+4096];
	ld.global.u32 	%r705, [%rd19+4100];
	ld.global.u32 	%r704, [%rd19+4104];
	ld.global.u32 	%r703, [%rd19+4108];
	bra.uni 	$L__BB18_94;
$L__BB18_93:
	ld.global.u32 	%r706, [%rd18+4096];
	ld.global.u32 	%r705, [%rd18+4100];
	ld.global.u32 	%r704, [%rd18+4104];
	ld.global.u32 	%r703, [%rd18+4108];
$L__BB18_94:
	add.s32 	%r223, %r1, 512;
	setp.ge.s32 	%p37, %r223, %r197;
	@%p37 bra 	$L__BB18_98;
	setp.lt.s32 	%p38, %r223, %r147;
	@%p38 bra 	$L__BB18_97;
	ld.global.u32 	%r702, [%rd19+8192];
	ld.global.u32 	%r701, [%rd19+8196];
	ld.global.u32 	%r700, [%rd19+8200];
	ld.global.u32 	%r699, [%rd19+8204];
	bra.uni 	$L__BB18_98;
$L__BB18_97:
	ld.global.u32 	%r702, [%rd18+8192];
	ld.global.u32 	%r701, [%rd18+8196];
	ld.global.u32 	%r700, [%rd18+8200];
	ld.global.u32 	%r699, [%rd18+8204];
$L__BB18_98:
	add.s32 	%r236, %r1, 768;
	setp.ge.s32 	%p39, %r236, %r197;
	@%p39 bra 	$L__BB18_102;
	setp.lt.s32 	%p40, %r236, %r147;
	@%p40 bra 	$L__BB18_101;
	ld.global.u32 	%r698, [%rd19+12288];
	ld.global.u32 	%r697, [%rd19+12292];
	ld.global.u32 	%r696, [%rd19+12296];
	ld.global.u32 	%r695, [%rd19+12300];
	bra.uni 	$L__BB18_102;
$L__BB18_101:
	ld.global.u32 	%r698, [%rd18+12288];
	ld.global.u32 	%r697, [%rd18+12292];
	ld.global.u32 	%r696, [%rd18+12296];
	ld.global.u32 	%r695, [%rd18+12300];
$L__BB18_102:
	shl.b32 	%r363, %r1, 4;
	mov.u32 	%r364, _ZZN3cub18CUB_300001_SM_10006detail10merge_sort26DeviceMergeSortMergeKernelINS2_10policy_hubIN6thrust24THRUST_300001_SM_1000_NS6detail15normal_iteratorINS6_10device_ptrI14TriangleVertexEEEEE9Policy600ESC_PNS0_8NullTypeESC_SG_m15CompareVerticesSA_SF_EEvbT2_T3_T4_PT6_PT7_T5_PSK_SK_NS1_7vsmem_tEE19static_temp_storage;
	add.s32 	%r365, %r364, %r363;
	st.shared.v4.u32 	[%r365], {%r710, %r709, %r708, %r707};
	st.shared.v4.u32 	[%r365+4096], {%r706, %r705, %r704, %r703};
	st.shared.v4.u32 	[%r365+8192], {%r702, %r701, %r700, %r699};
	st.shared.v4.u32 	[%r365+12288], {%r698, %r697, %r696, %r695};
	bar.sync 	0;
	// begin inline asm
	griddepcontrol.launch_dependents;
	// end inline asm
	add.s32 	%r261, %r148, %r147;
	shl.b32 	%r262, %r1, 2;
	min.s32 	%r263, %r262, %r261;
	shl.b32 	%r366, %r147, 4;
	add.s32 	%r264, %r364, %r366;
	setp.lt.s32 	%p41, %r263, %r148;
	sub.s32 	%r367, %r263, %r148;
	selp.b32 	%r713, 0, %r367, %p41;
	min.s32 	%r711, %r263, %r147;
	setp.ge.s32 	%p42, %r713, %r711;
	@%p42 bra 	$L__BB18_109;
$L__BB18_103:
	sub.s32 	%r368, %r711, %r713;
	shr.u32 	%r369, %r368, 31;
	add.s32 	%r370, %r368, %r369;
	shr.s32 	%r371, %r370, 1;
	add.s32 	%r269, %r371, %r713;
	shl.b32 	%r372, %r269, 4;
	add.s32 	%r374, %r364, %r372;
	.pragma "used_bytes_mask 4095";
	ld.shared.v4.f32 	{%f61, %f62, %f63, %f121}, [%r374];
	not.b32 	%r375, %r269;
	add.s32 	%r376, %r263, %r375;
	shl.b32 	%r377, %r376, 4;
	add.s32 	%r378, %r264, %r377;
	.pragma "used_bytes_mask 4095";
	ld.shared.v4.f32 	{%f64, %f65, %f66, %f122}, [%r378];
	setp.lt.f32 	%p44, %f64, %f61;
	mov.pred 	%p43, 0;
	mov.pred 	%p193, %p43;
	@%p44 bra 	$L__BB18_108;
	setp.neu.f32 	%p46, %f64, %f61;
	mov.pred 	%p45, -1;
	mov.pred 	%p193, %p45;
	@%p46 bra 	$L__BB18_108;
	setp.lt.f32 	%p48, %f65, %f62;
	mov.pred 	%p193, %p43;
	@%p48 bra 	$L__BB18_108;
	setp.neu.f32 	%p50, %f65, %f62;
	mov.pred 	%p193, %p45;
	@%p50 bra 	$L__BB18_108;
	setp.geu.f32 	%p193, %f66, %f63;
$L__BB18_108:
	add.s32 	%r379, %r269, 1;
	selp.b32 	%r713, %r379, %r713, %p193;
	selp.b32 	%r711, %r711, %r269, %p193;
	setp.lt.s32 	%p51, %r713, %r711;
	@%p51 bra 	$L__BB18_103;
$L__BB18_109:
	sub.s32 	%r380, %r263, %r713;
	add.s32 	%r273, %r380, %r147;
	shl.b32 	%r381, %r380, 4;
	add.s32 	%r274, %r264, %r381;
	ld.shared.v4.u32 	{%r382, %r383, %r384, %r714}, [%r274];
	mov.b32 	%f143, %r382;
	mov.b32 	%f144, %r383;
	mov.b32 	%f145, %r384;
	shl.b32 	%r385, %r713, 4;
	add.s32 	%r276, %r364, %r385;
	ld.shared.v4.u32 	{%r387, %r388, %r389, %r717}, [%r276];
	mov.b32 	%f152, %r387;
	mov.b32 	%f153, %r388;
	mov.b32 	%f154, %r389;
	setp.ge.s32 	%p53, %r273, %r261;
	mov.pred 	%p52, 0;
	mov.pred 	%p194, %p52;
	@%p53 bra 	$L__BB18_115;
	setp.ge.s32 	%p55, %r713, %r147;
	setp.lt.f32 	%p56, %f143, %f152;
	or.pred  	%p57, %p55, %p56;
	mov.pred 	%p54, -1;
	mov.pred 	%p194, %p54;
	@%p57 bra 	$L__BB18_115;
	setp.neu.f32 	%p59, %f143, %f152;
	mov.pred 	%p194, %p52;
	@%p59 bra 	$L__BB18_115;
	setp.lt.f32 	%p61, %f144, %f153;
	mov.pred 	%p194, %p54;
	@%p61 bra 	$L__BB18_115;
	setp.neu.f32 	%p63, %f144, %f153;
	mov.pred 	%p194, %p52;
	@%p63 bra 	$L__BB18_115;
	setp.lt.f32 	%p194, %f145, %f154;
$L__BB18_115:
	selp.b32 	%r278, %r714, %r717, %p194;
	selp.f32 	%f73, %f145, %f154, %p194;
	selp.f32 	%f74, %f144, %f153, %p194;
	selp.f32 	%f75, %f143, %f152, %p194;
	selp.u32 	%r390, 1, 0, %p194;
	add.s32 	%r279, %r273, %r390;
	not.pred 	%p64, %p194;
	selp.u32 	%r391, 1, 0, %p64;
	add.s32 	%r280, %r713, %r391;
	@%p64 bra 	$L__BB18_117;
	ld.shared.v4.u32 	{%r395, %r396, %r397, %r714}, [%r274+16];
	mov.b32 	%f143, %r395;
	mov.b32 	%f144, %r396;
	mov.b32 	%f145, %r397;
	bra.uni 	$L__BB18_118;
$L__BB18_117:
	ld.shared.v4.u32 	{%r392, %r393, %r394, %r717}, [%r276+16];
	mov.b32 	%f152, %r392;
	mov.b32 	%f153, %r393;
	mov.b32 	%f154, %r394;
$L__BB18_118:
	setp.ge.s32 	%p66, %r279, %r261;
	mov.pred 	%p65, 0;
	mov.pred 	%p195, %p65;
	@%p66 bra 	$L__BB18_124;
	setp.ge.s32 	%p68, %r280, %r147;
	setp.lt.f32 	%p69, %f143, %f152;
	or.pred  	%p70, %p68, %p69;
	mov.pred 	%p67, -1;
	mov.pred 	%p195, %p67;
	@%p70 bra 	$L__BB18_124;
	setp.neu.f32 	%p72, %f143, %f152;
	mov.pred 	%p195, %p65;
	@%p72 bra 	$L__BB18_124;
	setp.lt.f32 	%p74, %f144, %f153;
	mov.pred 	%p195, %p67;
	@%p74 bra 	$L__BB18_124;
	setp.neu.f32 	%p76, %f144, %f153;
	mov.pred 	%p195, %p65;
	@%p76 bra 	$L__BB18_124;
	setp.lt.f32 	%p195, %f145, %f154;
$L__BB18_124:
	selp.b32 	%r285, %r714, %r717, %p195;
	selp.f32 	%f88, %f145, %f154, %p195;
	selp.f32 	%f89, %f144, %f153, %p195;
	selp.f32 	%f90, %f143, %f152, %p195;
	selp.u32 	%r398, 1, 0, %p195;
	add.s32 	%r286, %r279, %r398;
	not.pred 	%p77, %p195;
	selp.u32 	%r399, 1, 0, %p77;
	add.s32 	%r287, %r280, %r399;
	@%p195 bra 	$L__BB18_126;
	shl.b32 	%r400, %r287, 4;
	add.s32 	%r402, %r364, %r400;
	ld.shared.v4.u32 	{%r403, %r404, %r405, %r717}, [%r402];
	mov.b32 	%f152, %r403;
	mov.b32 	%f153, %r404;
	mov.b32 	%f154, %r405;
	bra.uni 	$L__BB18_127;
$L__BB18_126:
	shl.b32 	%r406, %r286, 4;
	add.s32 	%r408, %r364, %r406;
	ld.shared.v4.u32 	{%r409, %r410, %r411, %r714}, [%r408];
	mov.b32 	%f143, %r409;
	mov.b32 	%f144, %r410;
	mov.b32 	%f145, %r411;
$L__BB18_127:
	setp.ge.s32 	%p79, %r286, %r261;
	mov.pred 	%p78, 0;
	mov.pred 	%p196, %p78;
	@%p79 bra 	$L__BB18_133;
	setp.ge.s32 	%p81, %r287, %r147;
	setp.lt.f32 	%p82, %f143, %f152;
	or.pred  	%p83, %p81, %p82;
	mov.pred 	%p80, -1;
	mov.pred 	%p196, %p80;
	@%p83 bra 	$L__BB18_133;
	setp.neu.f32 	%p85, %f143, %f152;
	mov.pred 	%p196, %p78;
	@%p85 bra 	$L__BB18_133;
	setp.lt.f32 	%p87, %f144, %f153;
	mov.pred 	%p196, %p80;
	@%p87 bra 	$L__BB18_133;
	setp.neu.f32 	%p89, %f144, %f153;
	mov.pred 	%p196, %p78;
	@%p89 bra 	$L__BB18_133;
	setp.lt.f32 	%p196, %f145, %f154;
$L__BB18_133:
	selp.b32 	%r292, %r714, %r717, %p196;
	selp.f32 	%f103, %f145, %f154, %p196;
	selp.f32 	%f104, %f144, %f153, %p196;
	selp.f32 	%f105, %f143, %f152, %p196;
	selp.u32 	%r412, 1, 0, %p196;
	add.s32 	%r293, %r286, %r412;
	not.pred 	%p90, %p196;
	selp.u32 	%r413, 1, 0, %p90;
	add.s32 	%r294, %r287, %r413;
	@%p196 bra 	$L__BB18_135;
	shl.b32 	%r414, %r294, 4;
	mov.u32 	%r415, _ZZN3cub18CUB_300001_SM_10006detail10merge_sort26DeviceMergeSortMergeKernelINS2_10policy_hubIN6thrust24THRUST_300001_SM_1000_NS6detail15normal_iteratorINS6_10device_ptrI14TriangleVertexEEEEE9Policy600ESC_PNS0_8NullTypeESC_SG_m15CompareVerticesSA_SF_EEvbT2_T3_T4_PT6_PT7_T5_PSK_SK_NS1_7vsmem_tEE19static_temp_storage;
	add.s32 	%r416, %r415, %r414;
	ld.shared.v4.u32 	{%r417, %r418, %r419, %r717}, [%r416];
	mov.b32 	%f152, %r417;
	mov.b32 	%f153, %r418;
	mov.b32 	%f154, %r419;
	bra.uni 	$L__BB18_136;
$L__BB18_135:
	shl.b32 	%r420, %r293, 4;
	mov.u32 	%r421, _ZZN3cub18CUB_300001_SM_10006detail10merge_sort26DeviceMergeSortMergeKernelINS2_10policy_hubIN6thrust24THRUST_300001_SM_1000_NS6detail15normal_iteratorINS6_10device_ptrI14TriangleVertexEEEEE9Policy600ESC_PNS0_8NullTypeESC_SG_m15CompareVerticesSA_SF_EEvbT2_T3_T4_PT6_PT7_T5_PSK_SK_NS1_7vsmem_tEE19static_temp_storage;
	add.s32 	%r422, %r421, %r420;
	ld.shared.v4.u32 	{%r423, %r424, %r425, %r714}, [%r422];
	mov.b32 	%f143, %r423;
	mov.b32 	%f144, %r424;
	mov.b32 	%f145, %r425;
$L__BB18_136:
	setp.ge.s32 	%p92, %r293, %r261;
	mov.pred 	%p91, 0;
	mov.pred 	%p197, %p91;
	@%p92 bra 	$L__BB18_142;
	setp.ge.s32 	%p94, %r294, %r147;
	setp.lt.f32 	%p95, %f143, %f152;
	or.pred  	%p96, %p94, %p95;
	mov.pred 	%p93, -1;
	mov.pred 	%p197, %p93;
	@%p96 bra 	$L__BB18_142;
	setp.neu.f32 	%p98, %f143, %f152;
	mov.pred 	%p197, %p91;
	@%p98 bra 	$L__BB18_142;
	setp.lt.f32 	%p100, %f144, %f153;
	mov.pred 	%p197, %p93;
	@%p100 bra 	$L__BB18_142;
	setp.neu.f32 	%p102, %f144, %f153;
	mov.pred 	%p197, %p91;
	@%p102 bra 	$L__BB18_142;
	setp.lt.f32 	%p197, %f145, %f154;
$L__BB18_142:
	ld.param.s8 	%rs3, [_ZN3cub18CUB_300001_SM_10006detail10merge_sort26DeviceMergeSortMergeKernelINS2_10policy_hubIN6thrust24THRUST_300001_SM_1000_NS6detail15normal_iteratorINS6_10device_ptrI14TriangleVertexEEEEE9Policy600ESC_PNS0_8NullTypeESC_SG_m15CompareVerticesSA_SF_EEvbT2_T3_T4_PT6_PT7_T5_PSK_SK_NS1_7vsmem_tE_param_0];
	setp.eq.s16 	%p103, %rs3, 0;
	selp.b32 	%r299, %r714, %r717, %p197;
	selp.f32 	%f118, %f145, %f154, %p197;
	selp.f32 	%f119, %f144, %f153, %p197;
	selp.f32 	%f120, %f143, %f152, %p197;
	bar.sync 	0;
	@%p103 bra 	$L__BB18_153;
	// begin inline asm
	mov.u32 %r426, %laneid;
	// end inline asm
	and.b32  	%r300, %r262, 3968;
	shl.b32 	%r427, %r426, 2;
	add.s32 	%r428, %r427, %r300;
	shl.b32 	%r429, %r428, 4;
	mov.u32 	%r430, _ZZN3cub18CUB_300001_SM_10006detail10merge_sort26DeviceMergeSortMergeKernelINS2_10policy_hubIN6thrust24THRUST_300001_SM_1000_NS6detail15normal_iteratorINS6_10device_ptrI14TriangleVertexEEEEE9Policy600ESC_PNS0_8NullTypeESC_SG_m15CompareVerticesSA_SF_EEvbT2_T3_T4_PT6_PT7_T5_PSK_SK_NS1_7vsmem_tEE19static_temp_storage;
	add.s32 	%r431, %r430, %r429;
	mov.b32 	%r432, %f73;
	mov.b32 	%r433, %f74;
	mov.b32 	%r434, %f75;
	st.shared.v4.u32 	[%r431], {%r434, %r433, %r432, %r278};
	mov.b32 	%r435, %f88;
	mov.b32 	%r436, %f89;
	mov.b32 	%r437, %f90;
	st.shared.v4.u32 	[%r431+16], {%r437, %r436, %r435, %r285};
	mov.b32 	%r438, %f103;
	mov.b32 	%r439, %f104;
	mov.b32 	%r440, %f105;
	st.shared.v4.u32 	[%r431+32], {%r440, %r439, %r438, %r292};
	mov.b32 	%r441, %f118;
	mov.b32 	%r442, %f119;
	mov.b32 	%r443, %f120;
	st.shared.v4.u32 	[%r431+48], {%r443, %r442, %r441, %r299};
	bar.warp.sync 	-1;
	mad.lo.s32 	%r444, %r426, -48, %r431;
	ld.shared.v4.u32 	{%r301, %r302, %r303, %r305}, [%r444];
	ld.shared.v4.u32 	{%r306, %r307, %r308, %r310}, [%r444+512];
	ld.shared.v4.u32 	{%r311, %r312, %r313, %r315}, [%r444+1024];
	ld.shared.v4.u32 	{%r316, %r317, %r318, %r320}, [%r444+1536];
	setp.ne.s32 	%p104, %r1, 0;
	@%p104 bra 	$L__BB18_145;
	st.volatile.shared.u32 	[_ZZN3cub18CUB_300001_SM_10006detail10merge_sort26DeviceMergeSortMergeKernelINS2_10policy_hubIN6thrust24THRUST_300001_SM_1000_NS6detail15normal_iteratorINS6_10device_ptrI14TriangleVertexEEEEE9Policy600ESC_PNS0_8NullTypeESC_SG_m15CompareVerticesSA_SF_EEvbT2_T3_T4_PT6_PT7_T5_PSK_SK_NS1_7vsmem_tEE19static_temp_storage+16384], %r261;
$L__BB18_145:
	ld.param.u64 	%rd130, [_ZN3cub18CUB_300001_SM_10006detail10merge_sort26DeviceMergeSortMergeKernelINS2_10policy_hubIN6thrust24THRUST_300001_SM_1000_NS6detail15normal_iteratorINS6_10device_ptrI14TriangleVertexEEEEE9Policy600ESC_PNS0_8NullTypeESC_SG_m15CompareVerticesSA_SF_EEvbT2_T3_T4_PT6_PT7_T5_PSK_SK_NS1_7vsmem_tE_param_4];
	bar.sync 	0;
	ld.volatile.shared.u32 	%r321, [_ZZN3cub18CUB_300001_SM_10006detail10merge_sort26DeviceMergeSortMergeKernelINS2_10policy_hubIN6thrust24THRUST_300001_SM_1000_NS6detail15normal_iteratorINS6_10device_ptrI14TriangleVertexEEEEE9Policy600ESC_PNS0_8NullTypeESC_SG_m15CompareVerticesSA_SF_EEvbT2_T3_T4_PT6_PT7_T5_PSK_SK_NS1_7vsmem_tEE19static_temp_storage+16384];
	and.b32  	%r445, %r1, 31;
	add.s32 	%r322, %r300, %r445;
	setp.ge.s32 	%p105, %r322, %r321;
	cvt.u64.u32 	%rd67, %r322;
	add.s64 	%rd68, %rd3, %rd67;
	cvta.to.global.u64 	%rd69, %rd130;
	shl.b64 	%rd70, %rd68, 4;
	add.s64 	%rd20, %rd69, %rd70;
	@%p105 bra 	$L__BB18_147;
	st.global.u32 	[%rd20], %r301;
	st.global.u32 	[%rd20+4], %r302;
	st.global.u32 	[%rd20+8], %r303;
	st.global.u32 	[%rd20+12], %r305;
$L__BB18_147:
	add.s32 	%r446, %r322, 32;
	setp.ge.s32 	%p106, %r446, %r321;
	@%p106 bra 	$L__BB18_149;
	st.global.u32 	[%rd20+512], %r306;
	st.global.u32 	[%rd20+516], %r307;
	st.global.u32 	[%rd20+520], %r308;
	st.global.u32 	[%rd20+524], %r310;
$L__BB18_149:
	add.s32 	%r447, %r322, 64;
	setp.ge.s32 	%p107, %r447, %r321;
	@%p107 bra 	$L__BB18_151;
	st.global.u32 	[%rd20+1024], %r311;
	st.global.u32 	[%rd20+1028], %r312;
	st.global.u32 	[%rd20+1032], %r313;
	st.global.u32 	[%rd20+1036], %r315;
$L__BB18_151:
	add.s32 	%r448, %r322, 96;
	setp.ge.s32 	%p108, %r448, %r321;
	@%p108 bra 	$L__BB18_163;
	st.global.u32 	[%rd20+1536], %r316;
	st.global.u32 	[%rd20+1540], %r317;
	st.global.u32 	[%rd20+1544], %r318;
	st.global.u32 	[%rd20+1548], %r320;
	bra.uni 	$L__BB18_163;
$L__BB18_153:
	// begin inline asm
	mov.u32 %r449, %laneid;
	// end inline asm
	and.b32  	%r323, %r262, 3968;
	shl.b32 	%r450, %r449, 2;
	add.s32 	%r451, %r450, %r323;
	shl.b32 	%r452, %r451, 4;
	mov.u32 	%r453, _ZZN3cub18CUB_300001_SM_10006detail10merge_sort26DeviceMergeSortMergeKernelINS2_10policy_hubIN6thrust24THRUST_300001_SM_1000_NS6detail15normal_iteratorINS6_10device_ptrI14TriangleVertexEEEEE9Policy600ESC_PNS0_8NullTypeESC_SG_m15CompareVerticesSA_SF_EEvbT2_T3_T4_PT6_PT7_T5_PSK_SK_NS1_7vsmem_tEE19static_temp_storage;
	add.s32 	%r454, %r453, %r452;
	mov.b32 	%r455, %f73;
	mov.b32 	%r456, %f74;
	mov.b32 	%r457, %f75;
	st.shared.v4.u32 	[%r454], {%r457, %r456, %r455, %r278};
	mov.b32 	%r458, %f88;
	mov.b32 	%r459, %f89;
	mov.b32 	%r460, %f90;
	st.shared.v4.u32 	[%r454+16], {%r460, %r459, %r458, %r285};
	mov.b32 	%r461, %f103;
	mov.b32 	%r462, %f104;
	mov.b32 	%r463, %f105;
	st.shared.v4.u32 	[%r454+32], {%r463, %r462, %r461, %r292};
	mov.b32 	%r464, %f118;
	mov.b32 	%r465, %f119;
	mov.b32 	%r466, %f120;
	st.shared.v4.u32 	[%r454+48], {%r466, %r465, %r464, %r299};
	bar.warp.sync 	-1;
	mad.lo.s32 	%r467, %r449, -48, %r454;
	ld.shared.v4.u32 	{%r324, %r325, %r326, %r328}, [%r467];
	ld.shared.v4.u32 	{%r329, %r330, %r331, %r333}, [%r467+512];
	ld.shared.v4.u32 	{%r334, %r335, %r336, %r338}, [%r467+1024];
	ld.shared.v4.u32 	{%r339, %r340, %r341, %r343}, [%r467+1536];
	setp.ne.s32 	%p109, %r1, 0;
	@%p109 bra 	$L__BB18_155;
	st.volatile.shared.u32 	[_ZZN3cub18CUB_300001_SM_10006detail10merge_sort26DeviceMergeSortMergeKernelINS2_10policy_hubIN6thrust24THRUST_300001_SM_1000_NS6detail15normal_iteratorINS6_10device_ptrI14TriangleVertexEEEEE9Policy600ESC_PNS0_8NullTypeESC_SG_m15CompareVerticesSA_SF_EEvbT2_T3_T4_PT6_PT7_T5_PSK_SK_NS1_7vsmem_tEE19static_temp_storage+16384], %r261;
$L__BB18_155:
	bar.sync 	0;
	ld.volatile.shared.u32 	%r344, [_ZZN3cub18CUB_300001_SM_10006detail10merge_sort26DeviceMergeSortMergeKernelINS2_10policy_hubIN6thrust24THRUST_300001_SM_1000_NS6detail15normal_iteratorINS6_10device_ptrI14TriangleVertexEEEEE9Policy600ESC_PNS0_8NullTypeESC_SG_m15CompareVerticesSA_SF_EEvbT2_T3_T4_PT6_PT7_T5_PSK_SK_NS1_7vsmem_tEE19static_temp_storage+16384];
	and.b32  	%r468, %r1, 31;
	cvt.u64.u32 	%rd71, %r323;
	cvt.u64.u32 	%rd72, %r468;
	add.s32 	%r345, %r323, %r468;
	add.s64 	%rd73, %rd3, %rd72;
	add.s64 	%rd74, %rd73, %rd71;
	setp.ge.s32 	%p110, %r345, %r344;
	shl.b64 	%rd75, %rd74, 4;
	add.s64 	%rd21, %rd1, %rd75;
	@%p110 bra 	$L__BB18_157;
	st.global.u32 	[%rd21], %r324;
	st.global.u32 	[%rd21+4], %r325;
	st.global.u32 	[%rd21+8], %r326;
	st.global.u32 	[%rd21+12], %r328;
$L__BB18_157:
	add.s32 	%r469, %r345, 32;
	setp.ge.s32 	%p111, %r469, %r344;
	@%p111 bra 	$L__BB18_159;
	st.global.u32 	[%rd21+512], %r329;
	st.global.u32 	[%rd21+516], %r330;
	st.global.u32 	[%rd21+520], %r331;
	st.global.u32 	[%rd21+524], %r333;
$L__BB18_159:
	add.s32 	%r470, %r345, 64;
	setp.ge.s32 	%p112, %r470, %r344;
	@%p112 bra 	$L__BB18_161;
	st.global.u32 	[%rd21+1024], %r334;
	st.global.u32 	[%rd21+1028], %r335;
	st.global.u32 	[%rd21+1032], %r336;
	st.global.u32 	[%rd21+1036], %r338;
$L__BB18_161:
	add.s32 	%r471, %r345, 96;
	setp.ge.s32 	%p113, %r471, %r344;
	@%p113 bra 	$L__BB18_163;
	st.global.u32 	[%rd21+1536], %r339;
	st.global.u32 	[%rd21+1540], %r340;
	st.global.u32 	[%rd21+1544], %r341;
	st.global.u32 	[%rd21+1548], %r343;
$L__BB18_163:
	ret;

}


// ===== COMPILED SASS (sm_100) =====

	.target	sm_100

	.elftype	@"ET_EXEC"


//--------------------- .note.nv.tkinfo           --------------------------
	.section	.note.nv.tkinfo,"",@"SHT_NOTE"
	.sectionflags	@"SHF_NOTE_NV_TKINFO"
	.tkinfo
        /*0018*/ 	.word	0x00000002
        /*0030*/ 	.string	""
        /*0030*/ 	.string	"ptxas"
        /*0030*/ 	.string	"Cuda compilation tools, release 13.0, V13.0.88"
        /*0030*/ 	.string	"Build cuda_13.0.r13.0/compiler.36424714_0"
        /*0030*/ 	.string	"-arch sm_100 -m 64 "



//--------------------- .note.nv.cuinfo           --------------------------
	.section	.note.nv.cuinfo,"",@"SHT_NOTE"
	.sectionflags	@"SHF_NOTE_NV_CUINFO"
        /*0018*/ 	.short	0x0002
        /*001a*/ 	.short	0x0064
        /*001c*/ 	.short	0x0082
	.zero		2


//--------------------- .nv.info                  --------------------------
	.section	.nv.info,"",@"SHT_CUDA_INFO"
	.align	4


	//----- nvinfo : EIATTR_REGCOUNT
	.align		4
        /*0000*/ 	.byte	0x04, 0x2f
        /*0002*/ 	.short	(.L_48 - .L_47)
	.align		4
.L_47:
        /*0004*/ 	.word	index@(_Z16extractTriangles5vec3iPK4CelliifP14TriangleVertexiPi)
        /*0008*/ 	.word	0x0000002e


	//----- nvinfo : EIATTR_FRAME_SIZE
	.align		4
.L_48:
        /*000c*/ 	.byte	0x04, 0x11
        /*000e*/ 	.short	(.L_50 - .L_49)
	.align		4
.L_49:
        /*0010*/ 	.word	index@($__internal_0_$__cuda_sm3x_div_rn_noftz_f32_slowpath)
        /*0014*/ 	.word	0x00000120


	//----- nvinfo : EIATTR_FRAME_SIZE
	.align		4
.L_50:
        /*0018*/ 	.byte	0x04, 0x11
        /*001a*/ 	.short	(.L_52 - .L_51)
	.align		4
.L_51:
        /*001c*/ 	.word	index@(_Z16extractTriangles5vec3iPK4CelliifP14TriangleVertexiPi)
        /*0020*/ 	.word	0x00000120


	//----- nvinfo : EIATTR_REGCOUNT
	.align		4
.L_52:
        /*0024*/ 	.byte	0x04, 0x2f
        /*0026*/ 	.short	(.L_54 - .L_53)
	.align		4
.L_53:
        /*0028*/ 	.word	index@(_Z17createVertexArrayPiPK14TriangleVertexiP6float3iP4int3)
        /*002c*/ 	.word	0x00000014


	//----- nvinfo : EIATTR_FRAME_SIZE
	.align		4
.L_54:
        /*0030*/ 	.byte	0x04, 0x11
        /*0032*/ 	.short	(.L_56 - .L_55)
	.align		4
.L_55:
        /*0034*/ 	.word	index@(_Z17createVertexArrayPiPK14TriangleVertexiP6float3iP4int3)
        /*0038*/ 	.word	0x00000000


	//----- nvinfo : EIATTR_REGCOUNT
	.align		4
.L_56:
        /*003c*/ 	.byte	0x04, 0x2f
        /*003e*/ 	.short	(.L_58 - .L_57)
	.align		4
.L_57:
        /*0040*/ 	.word	index@(_ZN3cub18CUB_300001_SM_10006detail11EmptyKernelIvEEvv)
        /*0044*/ 	.word	0x00000004


	//----- nvinfo : EIATTR_FRAME_SIZE
	.align		4
.L_58:
        /*0048*/ 	.byte	0x04, 0x11
        /*004a*/ 	.short	(.L_60 - .L_59)
	.align		4
.L_59:
        /*004c*/ 	.word	index@(_ZN3cub18CUB_300001_SM_10006detail11EmptyKernelIvEEvv)
        /*0050*/ 	.word	0x00000000


	//----- nvinfo : EIATTR_REGCOUNT
	.align		4
.L_60:
        /*0054*/ 	.byte	0x04, 0x2f
        /*0056*/ 	.short	(.L_62 - .L_61)
	.align		4
.L_61:
        /*0058*/ 	.word	index@(_ZN3cub18CUB_300001_SM_10006detail8for_each13static_kernelINS2_12policy_hub_t12policy_500_tEmN6thrust24THRUST_300001_SM_1000_NS8cuda_cub20__uninitialized_fill7functorINS7_10device_ptrIiEEiEEEEvT0_T1_)
        /*005c*/ 	.word	0x00000008


	//----- nvinfo : EIATTR_FRAME_SIZE
	.align		4
.L_62:
        /*0060*/ 	.byte	0x04, 0x11
        /*0062*/ 	.short	(.L_64 - .L_63)
	.align		4
.L_63:
        /*0064*/ 	.word	index@(_ZN3cub18CUB_300001_SM_10006detail8for_each13static_kernelINS2_12policy_hub_t12policy_500_tEmN6thrust24THRUST_300001_SM_1000_NS8cuda_cub20__uninitialized_fill7functorINS7_10device_ptrIiEEiEEEEvT0_T1_)
        /*0068*/ 	.word	0x00000000


	//----- nvinfo : EIATTR_REGCOUNT
	.align		4
.L_64:
        /*006c*/ 	.byte	0x04, 0x2f
        /*006e*/ 	.short	(.L_66 - .L_65)
	.align		4
.L_65:
        /*0070*/ 	.word	index@(_ZN3cub18CUB_300001_SM_10006detail8for_each13static_kernelINS2_12policy_hub_t12policy_500_tEmNS2_12op_wrapper_tImN6thrust24THRUST_300001_SM_1000_NS6detail23allocator_traits_detail24construct1_via_allocatorINS8_16device_allocatorI14TriangleVertexEEEENS8_10device_ptrISD_EEEEEEvT0_T1_)
        /*0074*/ 	.word	0x00000008


	//----- nvinfo : EIATTR_FRAME_SIZE
	.align		4
.L_66:
        /*0078*/ 	.byte	0x04, 0x11
        /*007a*/ 	.short	(.L_68 - .L_67)
	.align		4
.L_67:
        /*007c*/ 	.word	index@(_ZN3cub18CUB_300001_SM_10006detail8for_each13static_kernelINS2_12policy_hub_t12policy_500_tEmNS2_12op_wrapper_tImN6thrust24THRUST_300001_SM_1000_NS6detail23allocator_traits_detail24construct1_via_allocatorINS8_16device_allocatorI14TriangleVertexEEEENS8_10device_ptrISD_EEEEEEvT0_T1_)
        /*0080*/ 	.word	0x00000000


	//----- nvinfo : EIATTR_REGCOUNT
	.align		4
.L_68:
        /*0084*/ 	.byte	0x04, 0x2f
        /*0086*/ 	.short	(.L_70 - .L_69)
	.align		4
.L_69:
        /*0088*/ 	.word	index@(_ZN3cub18CUB_300001_SM_10006detail8for_each13static_kernelINS2_12policy_hub_t12policy_500_tEmN6thrust24THRUST_300001_SM_1000_NS8cuda_cub20__uninitialized_fill7functorINS7_10device_ptrI6float3EESC_EEEEvT0_T1_)
        /*008c*/ 	.word	0x0000000c


	//----- nvinfo : EIATTR_FRAME_SIZE
	.align		4
.L_70:
        /*0090*/ 	.byte	0x04, 0x11
        /*0092*/ 	.short	(.L_72 - .L_71)
	.align		4
.L_71:
        /*0094*/ 	.word	index@(_ZN3cub18CUB_300001_SM_10006detail8for_each13static_kernelINS2_12policy_hub_t12policy_500_tEmN6thrust24THRUST_300001_SM_1000_NS8cuda_cub20__uninitialized_fill7functorINS7_10device_ptrI6float3EESC_EEEEvT0_T1_)
        /*0098*/ 	.word	0x00000000


	//----- nvinfo : EIATTR_REGCOUNT
	.align		4
.L_72:
        /*009c*/ 	.byte	0x04, 0x2f
        /*009e*/ 	.short	(.L_74 - .L_73)
	.align		4
.L_73:
        /*00a0*/ 	.word	index@(_ZN3cub18CUB_300001_SM_10006detail8for_each13static_kernelINS2_12policy_hub_t12policy_500_tEmN6thrust24THRUST_300001_SM_1000_NS8cuda_cub20__uninitialized_fill7functorINS7_10device_ptrI4int3EESC_EEEEvT0_T1_)
        /*00a4*/ 	.word	0x0000000c


	//----- nvinfo : EIATTR_FRAME_SIZE
	.align		4
.L_74:
        /*00a8*/ 	.byte	0x04, 0x11
        /*00aa*/ 	.short	(.L_76 - .L_75)
	.align		4
.L_75:
        /*00ac*/ 	.word	index@(_ZN3cub18CUB_300001_SM_10006detail8for_each13static_kernelINS2_12policy_hub_t12policy_500_tEmN6thrust24THRUST_300001_SM_1000_NS8cuda_cub20__uninitialized_fill7functorINS7_10device_ptrI4int3EESC_EEEEvT0_T1_)
        /*00b0*/ 	.word	0x00000000


	//----- nvinfo : EIATTR_REGCOUNT
	.align		4
.L_76:
        /*00b4*/ 	.byte	0x04, 0x2f
        /*00b6*/ 	.short	(.L_78 - .L_77)
	.align		4
.L_77:
        /*00b8*/ 	.word	index@(_ZN3cub18CUB_300001_SM_10006detail10merge_sort30DeviceMergeSortBlockSortKernelINS2_10policy_hubIN6thrust24THRUST_300001_SM_1000_NS6detail15normal_iteratorINS6_10device_ptrI4CellEEEEE9Policy600ESC_PNS0_8NullTypeESC_SG_j24CompareByCoordsLowerOnlySA_SF_EEvbT0_T1_T2_T3_T4_PT6_PT7_T5_NS1_7vsmem_tE)
        /*00bc*/ 	.word	0x00000028


	//----- nvinfo : EIATTR_FRAME_SIZE
	.align		4
.L_78:
        /*00c0*/ 	.byte	0x04, 0x11
        /*00c2*/ 	.short	(.L_80 - .L_79)
	.align		4
.L_79:
        /*00c4*/ 	.word	index@(_ZN3cub18CUB_300001_SM_10006detail10merge_sort30DeviceMergeSortBlockSortKernelINS2_10policy_hubIN6thrust24THRUST_300001_SM_1000_NS6detail15normal_iteratorINS6_10device_ptrI4CellEEEEE9Policy600ESC_PNS0_8NullTypeESC_SG_j24CompareByCoordsLowerOnlySA_SF_EEvbT0_T1_T2_T3_T4_PT6_PT7_T5_NS1_7vsmem_tE)
        /*00c8*/ 	.word	0x00000000


	//----- nvinfo : EIATTR_REGCOUNT
	.align		4
.L_80:
        /*00cc*/ 	.byte	0x04, 0x2f
        /*00ce*/ 	.short	(.L_82 - .L_81)
	.align		4
.L_81:
        /*00d0*/ 	.word	index@(_ZN3cub18CUB_300001_SM_10006detail10merge_sort30DeviceMergeSortPartitionKernelIN6thrust24THRUST_300001_SM_1000_NS6detail15normal_iteratorINS5_10device_ptrI4CellEEEEj24CompareByCoordsLowerOnlyS9_EEvbT_PT2_T0_SG_PSG_T1_SG_i)
        /*00d4*/ 	.word	0x0000001d


	//----- nvinfo : EIATTR_FRAME_SIZE
	.align		4
.L_82:
        /*00d8*/ 	.byte	0x04, 0x11
        /*00da*/ 	.short	(.L_84 - .L_83)
	.align		4
.L_83:
        /*00dc*/ 	.word	index@(_ZN3cub18CUB_300001_SM_10006detail10merge_sort30DeviceMergeSortPartitionKernelIN6thrust24THRUST_300001_SM_1000_NS6detail15normal_iteratorINS5_10device_ptrI4CellEEEEj24CompareByCoordsLowerOnlyS9_EEvbT_PT2_T0_SG_PSG_T1_SG_i)
        /*00e0*/ 	.word	0x00000000


	//----- nvinfo : EIATTR_REGCOUNT
	.align		4
.L_84:
        /*00e4*/ 	.byte	0x04, 0x2f
        /*00e6*/ 	.short	(.L_86 - .L_85)
	.align		4
.L_85:
        /*00e8*/ 	.word	index@(_ZN3cub18CUB_300001_SM_10006detail10merge_sort26DeviceMergeSortMergeKernelINS2_10policy_hubIN6thrust24THRUST_300001_SM_1000_NS6detail15normal_iteratorINS6_10device_ptrI4CellEEEEE9Policy600ESC_PNS0_8NullTypeESC_SG_j24CompareByCoordsLowerOnlySA_SF_EEvbT2_T3_T4_PT6_PT7_T5_PSK_SK_NS1_7vsmem_tE)
        /*00ec*/ 	.word	0x00000028


	//----- nvinfo : EIATTR_FRAME_SIZE
	.align		4
.L_86:
        /*00f0*/ 	.byte	0x04, 0x11
        /*00f2*/ 	.short	(.L_88 - .L_87)
	.align		4
.L_87:
        /*00f4*/ 	.word	index@(_ZN3cub18CUB_300001_SM_10006detail10merge_sort26DeviceMergeSortMergeKernelINS2_10policy_hubIN6thrust24THRUST_300001_SM_1000_NS6detail15normal_iteratorINS6_10device_ptrI4CellEEEEE9Policy600ESC_PNS0_8NullTypeESC_SG_j24CompareByCoordsLowerOnlySA_SF_EEvbT2_T3_T4_PT6_PT7_T5_PSK_SK_NS1_7vsmem_tE)
        /*00f8*/ 	.word	0x00000000


	//----- nvinfo : EIATTR_REGCOUNT
	.align		4
.L_88:
        /*00fc*/ 	.byte	0x04, 0x2f
        /*00fe*/ 	.short	(.L_90 - .L_89)
	.align		4
.L_89:
        /*0100*/ 	.word	index@(_ZN3cub18CUB_300001_SM_10006detail10merge_sort30DeviceMergeSortBlockSortKernelINS2_10policy_hubIN6thrust24THRUST_300001_SM_1000_NS6detail15normal_iteratorINS6_10device_ptrI4CellEEEEE9Policy600ESC_PNS0_8NullTypeESC_SG_m24CompareByCoordsLowerOnlySA_SF_EEvbT0_T1_T2_T3_T4_PT6_PT7_T5_NS1_7vsmem_tE)
        /*0104*/ 	.word	0x00000028


	//----- nvinfo : EIATTR_FRAME_SIZE
	.align		4
.L_90:
        /*0108*/ 	.byte	0x04, 0x11
        /*010a*/ 	.short	(.L_92 - .L_91)
	.align		4
.L_91:
        /*010c*/ 	.word	index@(_ZN3cub18CUB_300001_SM_10006detail10merge_sort30DeviceMergeSortBlockSortKernelINS2_10policy_hubIN6thrust24THRUST_300001_SM_1000_NS6detail15normal_iteratorINS6_10device_ptrI4CellEEEEE9Policy600ESC_PNS0_8NullTypeESC_SG_m24CompareByCoordsLowerOnlySA_SF_EEvbT0_T1_T2_T3_T4_PT6_PT7_T5_NS1_7vsmem_tE)
        /*0110*/ 	.word	0x00000000


	//----- nvinfo : EIATTR_REGCOUNT
	.align		4
.L_92:
        /*0114*/ 	.byte	0x04, 0x2f
        /*0116*/ 	.short	(.L_94 - .L_93)
	.align		4
.L_93:
        /*0118*/ 	.word	index@(_ZN3cub18CUB_300001_SM_10006detail10merge_sort30DeviceMergeSortPartitionKernelIN6thrust24THRUST_300001_SM_1000_NS6detail15normal_iteratorINS5_10device_ptrI4CellEEEEm24CompareByCoordsLowerOnlyS9_EEvbT_PT2_T0_SG_PSG_T1_SG_i)
        /*011c*/ 	.word	0x0000001e


	//----- nvinfo : EIATTR_FRAME_SIZE
	.align		4
.L_94:
        /*0120*/ 	.byte	0x04, 0x11
        /*0122*/ 	.short	(.L_96 - .L_95)
	.align		4
.L_95:
        /*0124*/ 	.word	index@(_ZN3cub18CUB_300001_SM_10006detail10merge_sort30DeviceMergeSortPartitionKernelIN6thrust24THRUST_300001_SM_1000_NS6detail15normal_iteratorINS5_10device_ptrI4CellEEEEm24CompareByCoordsLowerOnlyS9_EEvbT_PT2_T0_SG_PSG_T1_SG_i)
        /*0128*/ 	.word	0x00000000


	//----- nvinfo : EIATTR_REGCOUNT
	.align		4
.L_96:
        /*012c*/ 	.byte	0x04, 0x2f
        /*012e*/ 	.short	(.L_98 - .L_97)
	.align		4
.L_97:
        /*0130*/ 	.word	index@(_ZN3cub18CUB_300001_SM_10006detail10merge_sort26DeviceMergeSortMergeKernelINS2_10policy_hubIN6thrust24THRUST_300001_SM_1000_NS6detail15normal_iteratorINS6_10device_ptrI4CellEEEEE9Policy600ESC_PNS0_8NullTypeESC_SG_m24CompareByCoordsLowerOnlySA_SF_EEvbT2_T3_T4_PT6_PT7_T5_PSK_SK_NS1_7vsmem_tE)
        /*0134*/ 	.word	0x00000028


	//----- nvinfo : EIATTR_FRAME_SIZE
	.align		4
.L_98:
        /*0138*/ 	.byte	0x04, 0x11
        /*013a*/ 	.short	(.L_100 - .L_99)
	.align		4
.L_99:
        /*013c*/ 	.word	index@(_ZN3cub18CUB_300001_SM_10006detail10merge_sort26DeviceMergeSortMergeKernelINS2_10policy_hubIN6thrust24THRUST_300001_SM_1000_NS6detail15normal_iteratorINS6_10device_ptrI4CellEEEEE9Policy600ESC_PNS0_8NullTypeESC_SG_m24CompareByCoordsLowerOnlySA_SF_EEvbT2_T3_T4_PT6_PT7_T5_PSK_SK_NS1_7vsmem_tE)
        /*0140*/ 	.word	0x00000000


	//----- nvinfo : EIATTR_REGCOUNT
	.align		4
.L_100:
        /*0144*/ 	.byte	0x04, 0x2f
        /*0146*/ 	.short	(.L_102 - .L_101)
	.align		4
.L_101:
        /*0148*/ 	.word	index@(_ZN3cub18CUB_300001_SM_10006detail10merge_sort30DeviceMergeSortBlockSortKernelINS2_10policy_hubIN6thrust24THRUST_300001_SM_1000_NS6detail15normal_iteratorINS6_10device_ptrI14TriangleVertexEEEEE9Policy600ESC_PNS0_8NullTypeESC_SG_j15CompareVerticesSA_SF_EEvbT0_T1_T2_T3_T4_PT6_PT7_T5_NS1_7vsmem_tE)
        /*014c*/ 	.word	0x0000002e


	//----- nvinfo : EIATTR_FRAME_SIZE
	.align		4
.L_102:
        /*0150*/ 	.byte	0x04, 0x11
        /*0152*/ 	.short	(.L_104 - .L_103)
	.align		4
.L_103:
        /*0154*/ 	.word	index@(_ZN3cub18CUB_300001_SM_10006detail10merge_sort30DeviceMergeSortBlockSortKernelINS2_10policy_hubIN6thrust24THRUST_300001_SM_1000_NS6detail15normal_iteratorINS6_10device_ptrI14TriangleVertexEEEEE9Policy600ESC_PNS0_8NullTypeESC_SG_j15CompareVerticesSA_SF_EEvbT0_T1_T2_T3_T4_PT6_PT7_T5_NS1_7vsmem_tE)
        /*0158*/ 	.word	0x00000000


	//----- nvinfo : EIATTR_REGCOUNT
	.align		4
.L_104:
        /*015c*/ 	.byte	0x04, 0x2f
        /*015e*/ 	.short	(.L_106 - .L_105)
	.align		4
.L_105:
        /*0160*/ 	.word	index@(_ZN3cub18CUB_300001_SM_10006detail10merge_sort30DeviceMergeSortPartitionKernelIN6thrust24THRUST_300001_SM_1000_NS6detail15normal_iteratorINS5_10device_ptrI14TriangleVertexEEEEj15CompareVerticesS9_EEvbT_PT2_T0_SG_PSG_T1_SG_i)
        /*0164*/ 	.word	0x00000013


	//----- nvinfo : EIATTR_FRAME_SIZE
	.align		4
.L_106:
        /*0168*/ 	.byte	0x04, 0x11
        /*016a*/ 	.short	(.L_108 - .L_107)
	.align		4
.L_107:
        /*016c*/ 	.word	index@(_ZN3cub18CUB_300001_SM_10006detail10merge_sort30DeviceMergeSortPartitionKernelIN6thrust24THRUST_300001_SM_1000_NS6detail15normal_iteratorINS5_10device_ptrI14TriangleVertexEEEEj15CompareVerticesS9_EEvbT_PT2_T0_SG_PSG_T1_SG_i)
        /*0170*/ 	.word	0x00000000


	//----- nvinfo : EIATTR_REGCOUNT
	.align		4
.L_108:
        /*0174*/ 	.byte	0x04, 0x2f
        /*0176*/ 	.short	(.L_110 - .L_109)
	.align		4
.L_109:
        /*0178*/ 	.word	index@(_ZN3cub18CUB_300001_SM_10006detail10merge_sort26DeviceMergeSortMergeKernelINS2_10policy_hubIN6thrust24THRUST_300001_SM_1000_NS6detail15normal_iteratorINS6_10device_ptrI14TriangleVertexEEEEE9Policy600ESC_PNS0_8NullTypeESC_SG_j15CompareVerticesSA_SF_EEvbT2_T3_T4_PT6_PT7_T5_PSK_SK_NS1_7vsmem_tE)
        /*017c*/ 	.word	0x0000001f


	//----- nvinfo : EIATTR_FRAME_SIZE
	.align		4
.L_110:
        /*0180*/ 	.byte	0x04, 0x11
        /*0182*/ 	.short	(.L_112 - .L_111)
	.align		4
.L_111:
        /*0184*/ 	.word	index@(_ZN3cub18CUB_300001_SM_10006detail10merge_sort26DeviceMergeSortMergeKernelINS2_10policy_hubIN6thrust24THRUST_300001_SM_1000_NS6detail15normal_iteratorINS6_10device_ptrI14TriangleVertexEEEEE9Policy600ESC_PNS0_8NullTypeESC_SG_j15CompareVerticesSA_SF_EEvbT2_T3_T4_PT6_PT7_T5_PSK_SK_NS1_7vsmem_tE)
        /*0188*/ 	.word	0x00000000


	//----- nvinfo : EIATTR_REGCOUNT
	.align		4
.L_112:
        /*018c*/ 	.byte	0x04, 0x2f
        /*018e*/ 	.short	(.L_114 - .L_113)
	.align		4
.L_113:
        /*0190*/ 	.word	index@(_ZN3cub18CUB_300001_SM_10006detail10merge_sort30DeviceMergeSortBlockSortKernelINS2_10policy_hubIN6thrust24THRUST_300001_SM_1000_NS6detail15normal_iteratorINS6_10device_ptrI14TriangleVertexEEEEE9Policy600ESC_PNS0_8NullTypeESC_SG_m15CompareVerticesSA_SF_EEvbT0_T1_T2_T3_T4_PT6_PT7_T5_NS1_7vsmem_tE)
        /*0194*/ 	.word	0x00000030


	//----- nvinfo : EIATTR_FRAME_SIZE
	.align		4
.L_114:
        /*0198*/ 	.byte	0x04, 0x11
        /*019a*/ 	.short	(.L_116 - .L_115)
	.align		4
.L_115:
        /*019c*/ 	.word	index@(_ZN3cub18CUB_300001_SM_10006detail10merge_sort30DeviceMergeSortBlockSortKernelINS2_10policy_hubIN6thrust24THRUST_300001_SM_1000_NS6detail15normal_iteratorINS6_10device_ptrI14TriangleVertexEEEEE9Policy600ESC_PNS0_8NullTypeESC_SG_m15CompareVerticesSA_SF_EEvbT0_T1_T2_T3_T4_PT6_PT7_T5_NS1_7vsmem_tE)
        /*01a0*/ 	.word	0x00000000


	//----- nvinfo : EIATTR_REGCOUNT
	.align		4
.L_116:
        /*01a4*/ 	.byte	0x04, 0x2f
        /*01a6*/ 	.short	(.L_118 - .L_117)
	.align		4
.L_117:
        /*01a8*/ 	.word	index@(_ZN3cub18CUB_300001_SM_10006detail10merge_sort30DeviceMergeSortPartitionKernelIN6thrust24THRUST_300001_SM_1000_NS6detail15normal_iteratorINS5_10device_ptrI14TriangleVertexEEEEm15CompareVerticesS9_EEvbT_PT2_T0_SG_PSG_T1_SG_i)
        /*01ac*/ 	.word	0x00000017


	//----- nvinfo : EIATTR_FRAME_SIZE
	.align		4
.L_118:
        /*01b0*/ 	.byte	0x04, 0x11
        /*01b2*/ 	.short	(.L_120 - .L_119)
	.align		4
.L_119:
        /*01b4*/ 	.word	index@(_ZN3cub18CUB_300001_SM_10006detail10merge_sort30DeviceMergeSortPartitionKernelIN6thrust24THRUST_300001_SM_1000_NS6detail15normal_iteratorINS5_10device_ptrI14TriangleVertexEEEEm15CompareVerticesS9_EEvbT_PT2_T0_SG_PSG_T1_SG_i)
        /*01b8*/ 	.word	0x00000000


	//----- nvinfo : EIATTR_REGCOUNT
	.align		4
.L_120:
        /*01bc*/ 	.byte	0x04, 0x2f
        /*01be*/ 	.short	(.L_122 - .L_121)
	.align		4
.L_121:
        /*01c0*/ 	.word	index@(_ZN3cub18CUB_300001_SM_10006detail10merge_sort26DeviceMergeSortMergeKernelINS2_10policy_hubIN6thrust24THRUST_300001_SM_1000_NS6detail15normal_iteratorINS6_10device_ptrI14TriangleVertexEEEEE9Policy600ESC_PNS0_8NullTypeESC_SG_m15CompareVerticesSA_SF_EEvbT2_T3_T4_PT6_PT7_T5_PSK_SK_NS1_7vsmem_tE)
        /*01c4*/ 	.word	0x00000020


	//----- nvinfo : EIATTR_FRAME_SIZE
	.align		4
.L_122:
        /*01c8*/ 	.byte	0x04, 0x11
        /*01ca*/ 	.short	(.L_124 - .L_123)
	.align		4
.L_123:
        /*01cc*/ 	.word	index@(_ZN3cub18CUB_300001_SM_10006detail10merge_sort26DeviceMergeSortMergeKernelINS2_10policy_hubIN6thrust24THRUST_300001_SM_1000_NS6detail15normal_iteratorINS6_10device_ptrI14TriangleVertexEEEEE9Policy600ESC_PNS0_8NullTypeESC_SG_m15CompareVerticesSA_SF_EEvbT2_T3_T4_PT6_PT7_T5_PSK_SK_NS1_7vsmem_tE)
        /*01d0*/ 	.word	0x00000000


	//----- nvinfo : EIATTR_MIN_STACK_SIZE
	.align		4
.L_124:
        /*01d4*/ 	.byte	0x04, 0x12
        /*01d6*/ 	.short	(.L_126 - .L_125)
	.align		4
.L_125:
        /*01d8*/ 	.word	index@(_ZN3cub18CUB_300001_SM_10006detail10merge_sort26DeviceMergeSortMergeKernelINS2_10policy_hubIN6thrust24THRUST_300001_SM_1000_NS6detail15normal_iteratorINS6_10device_ptrI14TriangleVertexEEEEE9Policy600ESC_PNS0_8NullTypeESC_SG_m15CompareVerticesSA_SF_EEvbT2_T3_T4_PT6_PT7_T5_PSK_SK_NS1_7vsmem_tE)
        /*01dc*/ 	.word	0x00000000


	//----- nvinfo : EIATTR_MIN_STACK_SIZE
	.align		4
.L_126:
        /*01e0*/ 	.byte	0x04, 0x12
        /*01e2*/ 	.short	(.L_128 - .L_127)
	.align		4
.L_127:
        /*01e4*/ 	.word	index@(_ZN3cub18CUB_300001_SM_10006detail10merge_sort30DeviceMergeSortPartitionKernelIN6thrust24THRUST_300001_SM_1000_NS6detail15normal_iteratorINS5_10device_ptrI14TriangleVertexEEEEm15CompareVerticesS9_EEvbT_PT2_T0_SG_PSG_T1_SG_i)
        /*01e8*/ 	.word	0x00000000


	//----- nvinfo : EIATTR_MIN_STACK_SIZE
	.align		4
.L_128:
        /*01ec*/ 	.byte	0x04, 0x12
        /*01ee*/ 	.short	(.L_130 - .L_129)
	.align		4
.L_129:
        /*01f0*/ 	.word	index@(_ZN3cub18CUB_300001_SM_10006detail10merge_sort30DeviceMergeSortBlockSortKernelINS2_10policy_hubIN6thrust24THRUST_300001_SM_1000_NS6detail15normal_iteratorINS6_10device_ptrI14TriangleVertexEEEEE9Policy600ESC_PNS0_8NullTypeESC_SG_m15CompareVerticesSA_SF_EEvbT0_T1_T2_T3_T4_PT6_PT7_T5_NS1_7vsmem_tE)
        /*01f4*/ 	.word	0x00000000


	//----- nvinfo : EIATTR_MIN_STACK_SIZE
	.align		4
.L_130:
        /*01f8*/ 	.byte	0x04, 0x12
        /*01fa*/ 	.short	(.L_132 - .L_131)
	.align		4
.L_131:
        /*01fc*/ 	.word	index@(_ZN3cub18CUB_300001_SM_10006detail10merge_sort26DeviceMergeSortMergeKernelINS2_10policy_hubIN6thrust24THRUST_300001_SM_1000_NS6detail15normal_iteratorINS6_10device_ptrI14TriangleVertexEEEEE9Policy600ESC_PNS0_8NullTypeESC_SG_j15CompareVerticesSA_SF_EEvbT2_T3_T4_PT6_PT7_T5_PSK_SK_NS1_7vsmem_tE)
        /*0200*/ 	.word	0x00000000


	//----- nvinfo : EIATTR_MIN_STACK_SIZE
	.align		4
.L_132:
        /*0204*/ 	.byte	0x04, 0x12
        /*0206*/ 	.short	(.L_134 - .L_133)
	.align		4
.L_133:
        /*0208*/ 	.word	index@(_ZN3cub18CUB_300001_SM_10006detail10merge_sort30DeviceMergeSortPartitionKernelIN6thrust24THRUST_300001_SM_1000_NS6detail15normal_iteratorINS5_10device_ptrI14TriangleVertexEEEEj15CompareVerticesS9_EEvbT_PT2_T0_SG_PSG_T1_SG_i)
        /*020c*/ 	.word	0x00000000


	//----- nvinfo : EIATTR_MIN_STACK_SIZE
	.align		4
.L_134:
        /*0210*/ 	.byte	0x04, 0x12
        /*0212*/ 	.short	(.L_136 - .L_135)
	.align		4
.L_135:
        /*0214*/ 	.word	index@(_ZN3cub18CUB_300001_SM_10006detail10merge_sort30DeviceMergeSortBlockSortKernelINS2_10policy_hubIN6thrust24THRUST_300001_SM_1000_NS6detail15normal_iteratorINS6_10device_ptrI14TriangleVertexEEEEE9Policy600ESC_PNS0_8NullTypeESC_SG_j15CompareVerticesSA_SF_EEvbT0_T1_T2_T3_T4_PT6_PT7_T5_NS1_7vsmem_tE)
        /*0218*/ 	.word	0x00000000


	//----- nvinfo : EIATTR_MIN_STACK_SIZE
	.align		4
.L_136:
        /*021c*/ 	.byte	0x04, 0x12
        /*021e*/ 	.short	(.L_138 - .L_137)
	.align		4
.L_137:
        /*0220*/ 	.word	index@(_ZN3cub18CUB_300001_SM_10006detail10merge_sort26DeviceMergeSortMergeKernelINS2_10policy_hubIN6thrust24THRUST_300001_SM_1000_NS6detail15normal_iteratorINS6_10device_ptrI4CellEEEEE9Policy600ESC_PNS0_8NullTypeESC_SG_m24CompareByCoordsLowerOnlySA_SF_EEvbT2_T3_T4_PT6_PT7_T5_PSK_SK_NS1_7vsmem_tE)
        /*0224*/ 	.word	0x00000000


	//----- nvinfo : EIATTR_MIN_STACK_SIZE
	.align		4
.L_138:
        /*0228*/ 	.byte	0x04, 0x12
        /*022a*/ 	.short	(.L_140 - .L_139)
	.align		4
.L_139:
        /*022c*/ 	.word	index@(_ZN3cub18CUB_300001_SM_10006detail10merge_sort30DeviceMergeSortPartitionKernelIN6thrust24THRUST_300001_SM_1000_NS6detail15normal_iteratorINS5_10device_ptrI4CellEEEEm24CompareByCoordsLowerOnlyS9_EEvbT_PT2_T0_SG_PSG_T1_SG_i)
        /*0230*/ 	.word	0x00000000


	//----- nvinfo : EIATTR_MIN_STACK_SIZE
	.align		4
.L_140:
        /*0234*/ 	.byte	0x04, 0x12
        /*0236*/ 	.short	(.L_142 - .L_141)
	.align		4
.L_141:
        /*0238*/ 	.word	index@(_ZN3cub18CUB_300001_SM_10006detail10merge_sort30DeviceMergeSortBlockSortKernelINS2_10policy_hubIN6thrust24THRUST_300001_SM_1000_NS6detail15normal_iteratorINS6_10device_ptrI4CellEEEEE9Policy600ESC_PNS0_8NullTypeESC_SG_m24CompareByCoordsLowerOnlySA_SF_EEvbT0_T1_T2_T3_T4_PT6_PT7_T5_NS1_7vsmem_tE)
        /*023c*/ 	.word	0x00000000


	//----- nvinfo : EIATTR_MIN_STACK_SIZE
	.align		4
.L_142:
        /*0240*/ 	.byte	0x04, 0x12
        /*0242*/ 	.short	(.L_144 - .L_143)
	.align		4
.L_143:
        /*0244*/ 	.word	index@(_ZN3cub18CUB_300001_SM_10006detail10merge_sort26DeviceMergeSortMergeKernelINS2_10policy_hubIN6thrust24THRUST_300001_SM_1000_NS6detail15normal_iteratorINS6_10device_ptrI4CellEEEEE9Policy600ESC_PNS0_8NullTypeESC_SG_j24CompareByCoordsLowerOnlySA_SF_EEvbT2_T3_T4_PT6_PT7_T5_PSK_SK_NS1_7vsmem_tE)
        /*0248*/ 	.word	0x00000000


	//----- nvinfo : EIATTR_MIN_STACK_SIZE
	.align		4
.L_144:
        /*024c*/ 	.byte	0x04, 0x12
        /*024e*/ 	.short	(.L_146 - .L_145)
	.align		4
.L_145:
        /*0250*/ 	.word	index@(_ZN3cub18CUB_300001_SM_10006detail10merge_sort30DeviceMergeSortPartitionKernelIN6thrust24THRUST_300001_SM_1000_NS6detail15normal_iteratorINS5_10device_ptrI4CellEEEEj24CompareByCoordsLowerOnlyS9_EEvbT_PT2_T0_SG_PSG_T1_SG_i)
        /*0254*/ 	.word	0x00000000


	//----- nvinfo : EIATTR_MIN_STACK_SIZE
	.align		4
.L_146:
        /*0258*/ 	.byte	0x04, 0x12
        /*025a*/ 	.short	(.L_148 - .L_147)
	.align		4
.L_147:
        /*025c*/ 	.word	index@(_ZN3cub18CUB_300001_SM_10006detail10merge_sort30DeviceMergeSortBlockSortKernelINS2_10policy_hubIN6thrust24THRUST_300001_SM_1000_NS6detail15normal_iteratorINS6_10device_ptrI4CellEEEEE9Policy600ESC_PNS0_8NullTypeESC_SG_j24CompareByCoordsLowerOnlySA_SF_EEvbT0_T1_T2_T3_T4_PT6_PT7_T5_NS1_7vsmem_tE)
        /*0260*/ 	.word	0x00000000


	//----- nvinfo : EIATTR_MIN_STACK_SIZE
	.align		4
.L_148:
        /*0264*/ 	.byte	0x04, 0x12
        /*0266*/ 	.short	(.L_150 - .L_149)
	.align		4
.L_149:
        /*0268*/ 	.word	index@(_ZN3cub18CUB_300001_SM_10006detail8for_each13static_kernelINS2_12policy_hub_t12policy_500_tEmN6thrust24THRUST_300001_SM_1000_NS8cuda_cub20__uninitialized_fill7functorINS7_10device_ptrI4int3EESC_EEEEvT0_T1_)
        /*026c*/ 	.word	0x00000000


	//----- nvinfo : EIATTR_MIN_STACK_SIZE
	.align		4
.L_150:
        /*0270*/ 	.byte	0x04, 0x12
        /*0272*/ 	.short	(.L_152 - .L_151)
	.align		4
.L_151:
        /*0274*/ 	.word	index@(_ZN3cub18CUB_300001_SM_10006detail8for_each13static_kernelINS2_12policy_hub_t12policy_500_tEmN6thrust24THRUST_300001_SM_1000_NS8cuda_cub20__uninitialized_fill7functorINS7_10device_ptrI6float3EESC_EEEEvT0_T1_)
        /*0278*/ 	.word	0x00000000


	//----- nvinfo : EIATTR_MIN_STACK_SIZE
	.align		4
.L_152:
        /*027c*/ 	.byte	0x04, 0x12
        /*027e*/ 	.short	(.L_154 - .L_153)
	.align		4
.L_153:
        /*0280*/ 	.word	index@(_ZN3cub18CUB_300001_SM_10006detail8for_each13static_kernelINS2_12policy_hub_t12policy_500_tEmNS2_12op_wrapper_tImN6thrust24THRUST_300001_SM_1000_NS6detail23allocator_traits_detail24construct1_via_allocatorINS8_16device_allocatorI14TriangleVertexEEEENS8_10device_ptrISD_EEEEEEvT0_T1_)
        /*0284*/ 	.word	0x00000000


	//----- nvinfo : EIATTR_MIN_STACK_SIZE
	.align		4
.L_154:
        /*0288*/ 	.byte	0x04, 0x12
        /*028a*/ 	.short	(.L_156 - .L_155)
	.align		4
.L_155:
        /*028c*/ 	.word	index@(_ZN3cub18CUB_300001_SM_10006detail8for_each13static_kernelINS2_12policy_hub_t12policy_500_tEmN6thrust24THRUST_300001_SM_1000_NS8cuda_cub20__uninitialized_fill7functorINS7_10device_ptrIiEEiEEEEvT0_T1_)
        /*0290*/ 	.word	0x00000000


	//----- nvinfo : EIATTR_MIN_STACK_SIZE
	.align		4
.L_156:
        /*0294*/ 	.byte	0x04, 0x12
        /*0296*/ 	.short	(.L_158 - .L_157)
	.align		4
.L_157:
        /*0298*/ 	.word	index@(_ZN3cub18CUB_300001_SM_10006detail11EmptyKernelIvEEvv)
        /*029c*/ 	.word	0x00000000


	//----- nvinfo : EIATTR_MIN_STACK_SIZE
	.align		4
.L_158:
        /*02a0*/ 	.byte	0x04, 0x12
        /*02a2*/ 	.short	(.L_160 - .L_159)
	.align		4
.L_159:
        /*02a4*/ 	.word	index@(_Z17createVertexArrayPiPK14TriangleVertexiP6float3iP4int3)
        /*02a8*/ 	.word	0x00000000


	//----- nvinfo : EIATTR_MIN_STACK_SIZE
	.align		4
.L_160:
        /*02ac*/ 	.byte	0x04, 0x12
        /*02ae*/ 	.short	(.L_162 - .L_161)
	.align		4
.L_161:
        /*02b0*/ 	.word	index@(_Z16extractTriangles5vec3iPK4CelliifP14TriangleVertexiPi)
        /*02b4*/ 	.word	0x00000120
.L_162:


//--------------------- .nv.compat                --------------------------
	.section	.nv.compat,"",@"SHT_CUDA_COMPAT_INFO"
	.align	4
        /*0000*/ 	.byte	0x02, 0x09, 0x00, 0x00, 0x02, 0x02, 0x01, 0x00, 0x02, 0x05, 0x05, 0x00, 0x03, 0x07, 0x01, 0x01
        /*0010*/ 	.byte	0x02, 0x03, 0x00, 0x00, 0x02, 0x06, 0x01, 0x00, 0x04, 0x0b, 0x08, 0x00, 0x01, 0x00, 0x00, 0x00
        /*0020*/ 	.byte	0x00, 0x00, 0x00, 0x00


//--------------------- .nv.info._ZN3cub18CUB_300001_SM_10006detail10merge_sort26DeviceMergeSortMergeKernelINS2_10policy_hubIN6thrust24THRUST_300001_SM_1000_NS6detail15normal_iteratorINS6_10device_ptrI14TriangleVertexEEEEE9Policy600ESC_PNS0_8NullTypeESC_SG_m15CompareVerticesSA_SF_EEvbT2_T3_T4_PT6_PT7_T5_PSK_SK_NS1_7vsmem_tE --------------------------
	.section	.nv.info._ZN3cub18CUB_300001_SM_10006detail10merge_sort26DeviceMergeSortMergeKernelINS2_10policy_hubIN6thrust24THRUST_300001_SM_1000_NS6detail15normal_iteratorINS6_10device_ptrI14TriangleVertexEEEEE9Policy600ESC_PNS0_8NullTypeESC_SG_m15CompareVerticesSA_SF_EEvbT2_T3_T4_PT6_PT7_T5_PSK_SK_NS1_7vsmem_tE,"",@"SHT_CUDA_INFO"
	.sectionflags	@""
	.align	4


	//----- nvinfo : EIATTR_CUDA_API_VERSION
	.align		4
        /*0000*/ 	.byte	0x04, 0x37
        /*0002*/ 	.short	(.L_164 - .L_163)
.L_163:
        /*0004*/ 	.word	0x00000082


	//----- nvinfo : EIATTR_KPARAM_INFO
	.align		4
.L_164:
        /*0008*/ 	.byte	0x04, 0x17
        /*000a*/ 	.short	(.L_166 - .L_165)
.L_165:
        /*000c*/ 	.word	0x00000000
        /*0010*/ 	.short	0x0009
        /*0012*/ 	.short	0x0048
        /*0014*/ 	.byte	0x00, 0xf0, 0x21, 0x00


	//----- nvinfo : EIATTR_KPARAM_INFO
	.align		4
.L_166:
        /*0018*/ 	.byte	0x04, 0x17
        /*001a*/ 	.short	(.L_168 - .L_167)
.L_167:
        /*001c*/ 	.word	0x00000000
        /*0020*/ 	.short	0x0008
        /*0022*/ 	.short	0x0040
        /*0024*/ 	.byte	0x00, 0xf0, 0x21, 0x00


	//----- nvinfo : EIATTR_KPARAM_INFO
	.align		4
.L_168:
        /*0028*/ 	.byte	0x04, 0x17
        /*002a*/ 	.short	(.L_170 - .L_169)
.L_169:
        /*002c*/ 	.word	0x00000000
        /*0030*/ 	.short	0x0007
        /*0032*/ 	.short	0x0038
        /*0034*/ 	.byte	0x00, 0xf5, 0x21, 0x00


	//----- nvinfo : EIATTR_KPARAM_INFO
	.align		4
.L_170:
        /*0038*/ 	.byte	0x04, 0x17
        /*003a*/ 	.short	(.L_172 - .L_171)
.L_171:
        /*003c*/ 	.word	0x00000000
        /*0040*/ 	.short	0x0006
        /*0042*/ 	.short	0x0030
        /*0044*/ 	.byte	0x00, 0xf0, 0x05, 0x00


	//----- nvinfo : EIATTR_KPARAM_INFO
	.align		4
.L_172:
        /*0048*/ 	.byte	0x04, 0x17
        /*004a*/ 	.short	(.L_174 - .L_173)
.L_173:
        /*004c*/ 	.word	0x00000000
        /*0050*/ 	.short	0x0005
        /*0052*/ 	.short	0x0028
        /*0054*/ 	.byte	0x00, 0xf5, 0x21, 0x00


	//----- nvinfo : EIATTR_KPARAM_INFO
	.align		4
.L_174:
        /*0058*/ 	.byte	0x04, 0x17
        /*005a*/ 	.short	(.L_176 - .L_175)
.L_175:
        /*005c*/ 	.word	0x00000000
        /*0060*/ 	.short	0x0004
        /*0062*/ 	.short	0x0020
        /*0064*/ 	.byte	0x00, 0xf5, 0x21, 0x00


	//----- nvinfo : EIATTR_KPARAM_INFO
	.align		4
.L_176:
        /*0068*/ 	.byte	0x04, 0x17
        /*006a*/ 	.short	(.L_178 - .L_177)
.L_177:
        /*006c*/ 	.word	0x00000000
        /*0070*/ 	.short	0x0003
        /*0072*/ 	.short	0x0018
        /*0074*/ 	.byte	0x00, 0xf0, 0x21, 0x00


	//----- nvinfo : EIATTR_KPARAM_INFO
	.align		4
.L_178:
        /*0078*/ 	.byte	0x04, 0x17
        /*007a*/ 	.short	(.L_180 - .L_179)
.L_179:
        /*007c*/ 	.word	0x00000000
        /*0080*/ 	.short	0x0002
        /*0082*/ 	.short	0x0010
        /*0084*/ 	.byte	0x00, 0xf5, 0x21, 0x00


	//----- nvinfo : EIATTR_KPARAM_INFO
	.align		4
.L_180:
        /*0088*/ 	.byte	0x04, 0x17
        /*008a*/ 	.short	(.L_182 - .L_181)
.L_181:
        /*008c*/ 	.word	0x00000000
        /*0090*/ 	.short	0x0001
        /*0092*/ 	.short	0x0008
        /*0094*/ 	.byte	0x00, 0xf0, 0x21, 0x00


	//----- nvinfo : EIATTR_KPARAM_INFO
	.align		4
.L_182:
        /*0098*/ 	.byte	0x04, 0x17
        /*009a*/ 	.short	(.L_184 - .L_183)
.L_183:
        /*009c*/ 	.word	0x00000000
        /*00a0*/ 	.short	0x0000
        /*00a2*/ 	.short	0x0000
        /*00a4*/ 	.byte	0x00, 0xf0, 0x05, 0x00


	//----- nvinfo : EIATTR_SPARSE_MMA_MASK
	.align		4
.L_184:
        /*00a8*/ 	.byte	0x03, 0x50
        /*00aa*/ 	.short	0x0000


	//----- nvinfo : EIATTR_MAXREG_COUNT
	.align		4
        /*00ac*/ 	.byte	0x03, 0x1b
        /*00ae*/ 	.short	0x00ff


	//----- nvinfo : EIATTR_NUM_BARRIERS
	.align		4
        /*00b0*/ 	.byte	0x02, 0x4c
        /*00b2*/ 	.byte	0x01
	.zero		1


	//----- nvinfo : EIATTR_MERCURY_ISA_VERSION
	.align		4
        /*00b4*/ 	.byte	0x03, 0x5f
        /*00b6*/ 	.short	0x0101


	//----- nvinfo : EIATTR_UNUSED_LOAD_BYTE_OFFSET
	.align		4
        /*00b8*/ 	.byte	0x04, 0x44
        /*00ba*/ 	.short	(.L_186 - .L_185)


	//   ....[0]....
.L_185:
        /*00bc*/ 	.word	0x00000cc0
        /*00c0*/ 	.word	0x00000fff


	//   ....[1]....
        /*00c4*/ 	.word	0x00000cd0
        /*00c8*/ 	.word	0x00000fff


	//   ....[2]....
        /*00cc*/ 	.word	0x00002860
        /*00d0*/ 	.word	0x00000fff


	//   ....[3]....
        /*00d4*/ 	.word	0x00002870
        /*00d8*/ 	.word	0x00000fff


	//----- nvinfo : EIATTR_COOP_GROUP_MASK_REGIDS
	.align		4
.L_186:
        /*00dc*/ 	.byte	0x04, 0x29
        /*00de*/ 	.short	(.L_188 - .L_187)


	//   ....[0]....
.L_187:
        /*00e0*/ 	.word	0xffffffff


	//   ....[1]....
        /*00e4*/ 	.word	0xffffffff


	//   ....[2]....
        /*00e8*/ 	.word	0xffffffff


	//   ....[3]....
        /*00ec*/ 	.word	0xffffffff


	//----- nvinfo : EIATTR_COOP_GROUP_INSTR_OFFSETS
	.align		4
.L_188:
        /*00f0*/ 	.byte	0x04, 0x28
        /*00f2*/ 	.short	(.L_190 - .L_189)


	//   ....[0]....
.L_189:
        /*00f4*/ 	.word	0x00001660


	//   ....[1]....
        /*00f8*/ 	.word	0x000018d0


	//   ....[2]....
        /*00fc*/ 	.word	0x000031f0


	//   ....[3]....
        /*0100*/ 	.word	0x00003510


	//----- nvinfo : EIATTR_VRC_CTA_INIT_COUNT
	.align		4
.L_190:
        /*0104*/ 	.byte	0x02, 0x4a
	.zero		1
	.zero		1


	//----- nvinfo : EIATTR_EXIT_INSTR_OFFSETS
	.align		4
        /*0108*/ 	.byte	0x04, 0x1c
        /*010a*/ 	.short	(.L_192 - .L_191)


	//   ....[0]....
.L_191:
        /*010c*/ 	.word	0x000017d0


	//   ....[1]....
        /*0110*/ 	.word	0x00001a40


	//   ....[2]....
        /*0114*/ 	.word	0x000033f0


	//   ....[3]....
        /*0118*/ 	.word	0x00003440


	//   ....[4]....
        /*011c*/ 	.word	0x00003730


	//   ....[5]....
        /*0120*/ 	.word	0x00003780


	//----- nvinfo : EIATTR_MAX_THREADS
	.align		4
.L_192:
        /*0124*/ 	.byte	0x04, 0x05
        /*0126*/ 	.short	(.L_194 - .L_193)
.L_193:
        /*0128*/ 	.word	0x00000100
        /*012c*/ 	.word	0x00000001
        /*0130*/ 	.word	0x00000001


	//----- nvinfo : EIATTR_CRS_STACK_SIZE
	.align		4
.L_194:
        /*0134*/ 	.byte	0x04, 0x1e
        /*0136*/ 	.short	(.L_196 - .L_195)
.L_195:
        /*0138*/ 	.word	0x00000000


	//----- nvinfo : EIATTR_CBANK_PARAM_SIZE
	.align		4
.L_196:
        /*013c*/ 	.byte	0x03, 0x19
        /*013e*/ 	.short	0x0050


	//----- nvinfo : EIATTR_PARAM_CBANK
	.align		4
        /*0140*/ 	.byte	0x04, 0x0a
        /*0142*/ 	.short	(.L_198 - .L_197)
	.align		4
.L_197:
        /*0144*/ 	.word	index@(.nv.constant0._ZN3cub18CUB_300001_SM_10006detail10merge_sort26DeviceMergeSortMergeKernelINS2_10policy_hubIN6thrust24THRUST_300001_SM_1000_NS6detail15normal_iteratorINS6_10device_ptrI14TriangleVertexEEEEE9Policy600ESC_PNS0_8NullTypeESC_SG_m15CompareVerticesSA_SF_EEvbT2_T3_T4_PT6_PT7_T5_PSK_SK_NS1_7vsmem_tE)
        /*0148*/ 	.short	0x0380
        /*014a*/ 	.short	0x0050


	//----- nvinfo : EIATTR_SW_WAR
	.align		4
.L_198:
        /*014c*/ 	.byte	0x04, 0x36
        /*014e*/ 	.short	(.L_200 - .L_199)
.L_199:
        /*0150*/ 	.word	0x00000008
.L_200:


//--------------------- .nv.info._ZN3cub18CUB_300001_SM_10006detail10merge_sort30DeviceMergeSortPartitionKernelIN6thrust24THRUST_300001_SM_1000_NS6detail15normal_iteratorINS5_10device_ptrI14TriangleVertexEEEEm15CompareVerticesS9_EEvbT_PT2_T0_SG_PSG_T1_SG_i --------------------------
	.section	.nv.info._ZN3cub18CUB_300001_SM_10006detail10merge_sort30DeviceMergeSortPartitionKernelIN6thrust24THRUST_300001_SM_1000_NS6detail15normal_iteratorINS5_10device_ptrI14TriangleVertexEEEEm15CompareVerticesS9_EEvbT_PT2_T0_SG_PSG_T1_SG_i,"",@"SHT_CUDA_INFO"
	.sectionflags	@""
	.align	4


	//----- nvinfo : EIATTR_CUDA_API_VERSION
	.align		4
        /*0000*/ 	.byte	0x04, 0x37
        /*0002*/ 	.short	(.L_202 - .L_201)
.L_201:
        /*0004*/ 	.word	0x00000082


	//----- nvinfo : EIATTR_KPARAM_INFO
	.align		4
.L_202:
        /*0008*/ 	.byte	0x04, 0x17
        /*000a*/ 	.short	(.L_204 - .L_203)
.L_203:
        /*000c*/ 	.word	0x00000000
        /*0010*/ 	.short	0x0008
        /*0012*/ 	.short	0x0040
        /*0014*/ 	.byte	0x00, 0xf0, 0x11, 0x00


	//----- nvinfo : EIATTR_KPARAM_INFO
	.align		4
.L_204:
        /*0018*/ 	.byte	0x04, 0x17
        /*001a*/ 	.short	(.L_206 - .L_205)
.L_205:
        /*001c*/ 	.word	0x00000000
        /*0020*/ 	.short	0x0007
        /*0022*/ 	.short	0x0038
        /*0024*/ 	.byte	0x00, 0xf0, 0x21, 0x00


	//----- nvinfo : EIATTR_KPARAM_INFO
	.align		4
.L_206:
        /*0028*/ 	.byte	0x04, 0x17
        /*002a*/ 	.short	(.L_208 - .L_207)
.L_207:
        /*002c*/ 	.word	0x00000000
        /*0030*/ 	.short	0x0006
        /*0032*/ 	.short	0x0030
        /*0034*/ 	.byte	0x00, 0xf0, 0x05, 0x00


	//----- nvinfo : EIATTR_KPARAM_INFO
	.align		4
.L_208:
        /*0038*/ 	.byte	0x04, 0x17
        /*003a*/ 	.short	(.L_210 - .L_209)
.L_209:
        /*003c*/ 	.word	0x00000000
        /*0040*/ 	.short	0x0005
        /*0042*/ 	.short	0x0028
        /*0044*/ 	.byte	0x00, 0xf5, 0x21, 0x00


	//----- nvinfo : EIATTR_KPARAM_INFO
	.align		4
.L_210:
        /*0048*/ 	.byte	0x04, 0x17
        /*004a*/ 	.short	(.L_212 - .L_211)
.L_211:
        /*004c*/ 	.word	0x00000000
        /*0050*/ 	.short	0x0004
        /*0052*/ 	.short	0x0020
        /*0054*/ 	.byte	0x00, 0xf0, 0x21, 0x00


	//----- nvinfo : EIATTR_KPARAM_INFO
	.align		4
.L_212:
        /*0058*/ 	.byte	0x04, 0x17
        /*005a*/ 	.short	(.L_214 - .L_213)
.L_213:
        /*005c*/ 	.word	0x00000000
        /*0060*/ 	.short	0x0003
        /*0062*/ 	.short	0x0018
        /*0064*/ 	.byte	0x00, 0xf0, 0x21, 0x00


	//----- nvinfo : EIATTR_KPARAM_INFO
	.align		4
.L_214:
        /*0068*/ 	.byte	0x04, 0x17
        /*006a*/ 	.short	(.L_216 - .L_215)
.L_215:
        /*006c*/ 	.word	0x00000000
        /*0070*/ 	.short	0x0002
        /*0072*/ 	.short	0x0010
        /*0074*/ 	.byte	0x00, 0xf5, 0x21, 0x00


	//----- nvinfo : EIATTR_KPARAM_INFO
	.align		4
.L_216:
        /*0078*/ 	.byte	0x04, 0x17
        /*007a*/ 	.short	(.L_218 - .L_217)
.L_217:
        /*007c*/ 	.word	0x00000000
        /*0080*/ 	.short	0x0001
        /*0082*/ 	.short	0x0008
        /*0084*/ 	.byte	0x00, 0xf0, 0x21, 0x00


	//----- nvinfo : EIATTR_KPARAM_INFO
	.align		4
.L_218:
        /*0088*/ 	.byte	0x04, 0x17
        /*008a*/ 	.short	(.L_220 - .L_219)
.L_219:
        /*008c*/ 	.word	0x00000000
        /*0090*/ 	.short	0x0000
        /*0092*/ 	.short	0x0000
        /*0094*/ 	.byte	0x00, 0xf0, 0x05, 0x00


	//----- nvinfo : EIATTR_SPARSE_MMA_MASK
	.align		4
.L_220:
        /*0098*/ 	.byte	0x03, 0x50
        /*009a*/ 	.short	0x0000


	//----- nvinfo : EIATTR_MAXREG_COUNT
	.align		4
        /*009c*/ 	.byte	0x03, 0x1b
        /*009e*/ 	.short	0x00ff


	//----- nvinfo : EIATTR_MERCURY_ISA_VERSION
	.align		4
        /*00a0*/ 	.byte	0x03, 0x5f
        /*00a2*/ 	.short	0x0101


	//----- nvinfo : EIATTR_VRC_CTA_INIT_COUNT
	.align		4
        /*00a4*/ 	.byte	0x02, 0x4a
	.zero		1
	.zero		1


	//----- nvinfo : EIATTR_EXIT_INSTR_OFFSETS
	.align		4
        /*00a8*/ 	.byte	0x04, 0x1c
        /*00aa*/ 	.short	(.L_222 - .L_221)


	//   ....[0]....
.L_221:
        /*00ac*/ 	.word	0x00000080


	//   ....[1]....
        /*00b0*/ 	.word	0x000003d0


	//   ....[2]....
        /*00b4*/ 	.word	0x00000d90


	//----- nvinfo : EIATTR_CRS_STACK_SIZE
	.align		4
.L_222:
        /*00b8*/ 	.byte	0x04, 0x1e
        /*00ba*/ 	.short	(.L_224 - .L_223)
.L_223:
        /*00bc*/ 	.word	0x00000000


	//----- nvinfo : EIATTR_CBANK_PARAM_SIZE
	.align		4
.L_224:
        /*00c0*/ 	.byte	0x03, 0x19
        /*00c2*/ 	.short	0x0044


	//----- nvinfo : EIATTR_PARAM_CBANK
	.align		4
        /*00c4*/ 	.byte	0x04, 0x0a
        /*00c6*/ 	.short	(.L_226 - .L_225)
	.align		4
.L_225:
        /*00c8*/ 	.word	index@(.nv.constant0._ZN3cub18CUB_300001_SM_10006detail10merge_sort30DeviceMergeSortPartitionKernelIN6thrust24THRUST_300001_SM_1000_NS6detail15normal_iteratorINS5_10device_ptrI14TriangleVertexEEEEm15CompareVerticesS9_EEvbT_PT2_T0_SG_PSG_T1_SG_i)
        /*00cc*/ 	.short	0x0380
        /*00ce*/ 	.short	0x0044


	//----- nvinfo : EIATTR_SW_WAR
	.align		4
.L_226:
        /*00d0*/ 	.byte	0x04, 0x36
        /*00d2*/ 	.short	(.L_228 - .L_227)
.L_227:
        /*00d4*/ 	.word	0x00000008
.L_228:


//--------------------- .nv.info._ZN3cub18CUB_300001_SM_10006detail10merge_sort30DeviceMergeSortBlockSortKernelINS2_10policy_hubIN6thrust24THRUST_300001_SM_1000_NS6detail15normal_iteratorINS6_10device_ptrI14TriangleVertexEEEEE9Policy600ESC_PNS0_8NullTypeESC_SG_m15CompareVerticesSA_SF_EEvbT0_T1_T2_T3_T4_PT6_PT7_T5_NS1_7vsmem_tE --------------------------
	.section	.nv.info._ZN3cub18CUB_300001_SM_10006detail10merge_sort30DeviceMergeSortBlockSortKernelINS2_10policy_hubIN6thrust24THRUST_300001_SM_1000_NS6detail15normal_iteratorINS6_10device_ptrI14TriangleVertexEEEEE9Policy600ESC_PNS0_8NullTypeESC_SG_m15CompareVerticesSA_SF_EEvbT0_T1_T2_T3_T4_PT6_PT7_T5_NS1_7vsmem_tE,"",@"SHT_CUDA_INFO"
	.sectionflags	@""
	.align	4


	//----- nvinfo : EIATTR_CUDA_API_VERSION
	.align		4
        /*0000*/ 	.byte	0x04, 0x37
        /*0002*/ 	.short	(.L_230 - .L_229)
.L_229:
        /*0004*/ 	.word	0x00000082


	//----- nvinfo : EIATTR_KPARAM_INFO
	.align		4
.L_230:
        /*0008*/ 	.byte	0x04, 0x17
        /*000a*/ 	.short	(.L_232 - .L_231)
.L_231:
        /*000c*/ 	.word	0x00000000
        /*0010*/ 	.short	0x0009
        /*0012*/ 	.short	0x0048
        /*0014*/ 	.byte	0x00, 0xf0, 0x21, 0x00


	//----- nvinfo : EIATTR_KPARAM_INFO
	.align		4
.L_232:
        /*0018*/ 	.byte	0x04, 0x17
        /*001a*/ 	.short	(.L_234 - .L_233)
.L_233:
        /*001c*/ 	.word	0x00000000
        /*0020*/ 	.short	0x0008
        /*0022*/ 	.short	0x0040
        /*0024*/ 	.byte	0x00, 0xf0, 0x05, 0x00


	//----- nvinfo : EIATTR_KPARAM_INFO
	.align		4
.L_234:
        /*0028*/ 	.byte	0x04, 0x17
        /*002a*/ 	.short	(.L_236 - .L_235)
.L_235:
        /*002c*/ 	.word	0x00000000
        /*0030*/ 	.short	0x0007
        /*0032*/ 	.short	0x0038
        /*0034*/ 	.byte	0x00, 0xf5, 0x21, 0x00


	//----- nvinfo : EIATTR_KPARAM_INFO
	.align		4
.L_236:
        /*0038*/ 	.byte	0x04, 0x17
        /*003a*/ 	.short	(.L_238 - .L_237)
.L_237:
        /*003c*/ 	.word	0x00000000
        /*0040*/ 	.short	0x0006
        /*0042*/ 	.short	0x0030
        /*0044*/ 	.byte	0x00, 0xf5, 0x21, 0x00


	//----- nvinfo : EIATTR_KPARAM_INFO
	.align		4
.L_238:
        /*0048*/ 	.byte	0x04, 0x17
        /*004a*/ 	.short	(.L_240 - .L_239)
.L_239:
        /*004c*/ 	.word	0x00000000
        /*0050*/ 	.short	0x0005
        /*0052*/ 	.short	0x0028
        /*0054*/ 	.byte	0x00, 0xf0, 0x21, 0x00


	//----- nvinfo : EIATTR_KPARAM_INFO
	.align		4
.L_240:
        /*0058*/ 	.byte	0x04, 0x17
        /*005a*/ 	.short	(.L_242 - .L_241)
.L_241:
        /*005c*/ 	.word	0x00000000
        /*0060*/ 	.short	0x0004
        /*0062*/ 	.short	0x0020
        /*0064*/ 	.byte	0x00, 0xf5, 0x21, 0x00


	//----- nvinfo : EIATTR_KPARAM_INFO
	.align		4
.L_242:
        /*0068*/ 	.byte	0x04, 0x17
        /*006a*/ 	.short	(.L_244 - .L_243)
.L_243:
        /*006c*/ 	.word	0x00000000
        /*0070*/ 	.short	0x0003
        /*0072*/ 	.short	0x0018
        /*0074*/ 	.byte	0x00, 0xf0, 0x21, 0x00


	//----- nvinfo : EIATTR_KPARAM_INFO
	.align		4
.L_244:
        /*0078*/ 	.byte	0x04, 0x17
        /*007a*/ 	.short	(.L_246 - .L_245)
.L_245:
        /*007c*/ 	.word	0x00000000
        /*0080*/ 	.short	0x0002
        /*0082*/ 	.short	0x0010
        /*0084*/ 	.byte	0x00, 0xf5, 0x21, 0x00


	//----- nvinfo : EIATTR_KPARAM_INFO
	.align		4
.L_246:
        /*0088*/ 	.byte	0x04, 0x17
        /*008a*/ 	.short	(.L_248 - .L_247)
.L_247:
        /*008c*/ 	.word	0x00000000
        /*0090*/ 	.short	0x0001
        /*0092*/ 	.short	0x0008
        /*0094*/ 	.byte	0x00, 0xf0, 0x21, 0x00


	//----- nvinfo : EIATTR_KPARAM_INFO
	.align		4
.L_248:
        /*0098*/ 	.byte	0x04, 0x17
        /*009a*/ 	.short	(.L_250 - .L_249)
.L_249:
        /*009c*/ 	.word	0x00000000
        /*00a0*/ 	.short	0x0000
        /*00a2*/ 	.short	0x0000
        /*00a4*/ 	.byte	0x00, 0xf0, 0x05, 0x00


	//----- nvinfo : EIATTR_SPARSE_MMA_MASK
	.align		4
.L_250:
        /*00a8*/ 	.byte	0x03, 0x50
        /*00aa*/ 	.short	0x0000


	//----- nvinfo : EIATTR_MAXREG_COUNT
	.align		4
        /*00ac*/ 	.byte	0x03, 0x1b
        /*00ae*/ 	.short	0x00ff


	//----- nvinfo : EIATTR_NUM_BARRIERS
	.align		4
        /*00b0*/ 	.byte	0x02, 0x4c
        /*00b2*/ 	.byte	0x01
	.zero		1


	//----- nvinfo : EIATTR_MERCURY_ISA_VERSION
	.align		4
        /*00b4*/ 	.byte	0x03, 0x5f
        /*00b6*/ 	.short	0x0101


	//----- nvinfo : EIATTR_UNUSED_LOAD_BYTE_OFFSET
	.align		4
        /*00b8*/ 	.byte	0x04, 0x44
        /*00ba*/ 	.short	(.L_252 - .L_251)


	//   ....[0]....
.L_251:
        /*00bc*/ 	.word	0x00001060
        /*00c0*/ 	.word	0x00000fff


	//   ....[1]....
        /*00c4*/ 	.word	0x00001070
        /*00c8*/ 	.word	0x00000fff


	//   ....[2]....
        /*00cc*/ 	.word	0x00003410
        /*00d0*/ 	.word	0x00000fff


	//   ....[3]....
        /*00d4*/ 	.word	0x00003420
        /*00d8*/ 	.word	0x00000fff


	//----- nvinfo : EIATTR_COOP_GROUP_MASK_REGIDS
	.align		4
.L_252:
        /*00dc*/ 	.byte	0x04, 0x29
        /*00de*/ 	.short	(.L_254 - .L_253)


	//   ....[0]....
.L_253:
        /*00e0*/ 	.word	0xffffffff


	//   ....[1]....
        /*00e4*/ 	.word	0xffffffff


	//   ....[2]....
        /*00e8*/ 	.word	0xffffffff


	//   ....[3]....
        /*00ec*/ 	.word	0xffffffff


	//   ....[4]....
        /*00f0*/ 	.word	0xffffffff


	//   ....[5]....
        /*00f4*/ 	.word	0xffffffff


	//----- nvinfo : EIATTR_COOP_GROUP_INSTR_OFFSETS
	.align		4
.L_254:
        /*00f8*/ 	.byte	0x04, 0x28
        /*00fa*/ 	.short	(.L_256 - .L_255)


	//   ....[0]....
.L_255:
        /*00fc*/ 	.word	0x00000320


	//   ....[1]....
        /*0100*/ 	.word	0x000019b0


	//   ....[2]....
        /*0104*/ 	.word	0x00001be0


	//   ....[3]....
        /*0108*/ 	.word	0x00002140


	//   ....[4]....
        /*010c*/ 	.word	0x00003e10


	//   ....[5]....
        /*0110*/ 	.word	0x00004090


	//----- nvinfo : EIATTR_VRC_CTA_INIT_COUNT
	.align		4
.L_256:
        /*0114*/ 	.byte	0x02, 0x4a
	.zero		1
	.zero		1


	//----- nvinfo : EIATTR_EXIT_INSTR_OFFSETS
	.align		4
        /*0118*/ 	.byte	0x04, 0x1c
        /*011a*/ 	.short	(.L_258 - .L_257)


	//   ....[0]....
.L_257:
        /*011c*/ 	.word	0x00001b80


	//   ....[1]....
        /*0120*/ 	.word	0x00001d50


	//   ....[2]....
        /*0124*/ 	.word	0x00003fd0


	//   ....[3]....
        /*0128*/ 	.word	0x00004020


	//   ....[4]....
        /*012c*/ 	.word	0x00004250


	//   ....[5]....
        /*0130*/ 	.word	0x000042a0


	//----- nvinfo : EIATTR_MAX_THREADS
	.align		4
.L_258:
        /*0134*/ 	.byte	0x04, 0x05
        /*0136*/ 	.short	(.L_260 - .L_259)
.L_259:
        /*0138*/ 	.word	0x00000100
        /*013c*/ 	.word	0x00000001
        /*0140*/ 	.word	0x00000001


	//----- nvinfo : EIATTR_CRS_STACK_SIZE
	.align		4
.L_260:
        /*0144*/ 	.byte	0x04, 0x1e
        /*0146*/ 	.short	(.L_262 - .L_261)
.L_261:
        /*0148*/ 	.word	0x00000000


	//----- nvinfo : EIATTR_CBANK_PARAM_SIZE
	.align		4
.L_262:
        /*014c*/ 	.byte	0x03, 0x19
        /*014e*/ 	.short	0x0050


	//----- nvinfo : EIATTR_PARAM_CBANK
	.align		4
        /*0150*/ 	.byte	0x04, 0x0a
        /*0152*/ 	.short	(.L_264 - .L_263)
	.align		4
.L_263:
        /*0154*/ 	.word	index@(.nv.constant0._ZN3cub18CUB_300001_SM_10006detail10merge_sort30DeviceMergeSortBlockSortKernelINS2_10policy_hubIN6thrust24THRUST_300001_SM_1000_NS6detail15normal_iteratorINS6_10device_ptrI14TriangleVertexEEEEE9Policy600ESC_PNS0_8NullTypeESC_SG_m15CompareVerticesSA_SF_EEvbT0_T1_T2_T3_T4_PT6_PT7_T5_NS1_7vsmem_tE)
        /*0158*/ 	.short	0x0380
        /*015a*/ 	.short	0x0050


	//----- nvinfo : EIATTR_SW_WAR
	.align		4
.L_264:
        /*015c*/ 	.byte	0x04, 0x36
        /*015e*/ 	.short	(.L_266 - .L_265)
.L_265:
        /*0160*/ 	.word	0x00000008
.L_266:


//--------------------- .nv.info._ZN3cub18CUB_300001_SM_10006detail10merge_sort26DeviceMergeSortMergeKernelINS2_10policy_hubIN6thrust24THRUST_300001_SM_1000_NS6detail15normal_iteratorINS6_10device_ptrI14TriangleVertexEEEEE9Policy600ESC_PNS0_8NullTypeESC_SG_j15CompareVerticesSA_SF_EEvbT2_T3_T4_PT6_PT7_T5_PSK_SK_NS1_7vsmem_tE --------------------------
	.section	.nv.info._ZN3cub18CUB_300001_SM_10006detail10merge_sort26DeviceMergeSortMergeKernelINS2_10policy_hubIN6thrust24THRUST_300001_SM_1000_NS6detail15normal_iteratorINS6_10device_ptrI14TriangleVertexEEEEE9Policy600ESC_PNS0_8NullTypeESC_SG_j15CompareVerticesSA_SF_EEvbT2_T3_T4_PT6_PT7_T5_PSK_SK_NS1_7vsmem_tE,"",@"SHT_CUDA_INFO"
	.sectionflags	@""
	.align	4


	//----- nvinfo : EIATTR_CUDA_API_VERSION
	.align		4
        /*0000*/ 	.byte	0x04, 0x37
        /*0002*/ 	.short	(.L_268 - .L_267)
.L_267:
        /*0004*/ 	.word	0x00000082


	//----- nvinfo : EIATTR_KPARAM_INFO
	.align		4
.L_268:
        /*0008*/ 	.byte	0x04, 0x17
        /*000a*/ 	.short	(.L_270 - .L_269)
.L_269:
        /*000c*/ 	.word	0x00000000
        /*0010*/ 	.short	0x0009
        /*0012*/ 	.short	0x0048
        /*0014*/ 	.byte	0x00, 0xf0, 0x21, 0x00


	//----- nvinfo : EIATTR_KPARAM_INFO
	.align		4
.L_270:
        /*0018*/ 	.byte	0x04, 0x17
        /*001a*/ 	.short	(.L_272 - .L_271)
.L_271:
        /*001c*/ 	.word	0x00000000
        /*0020*/ 	.short	0x0008
        /*0022*/ 	.short	0x0040
        /*0024*/ 	.byte	0x00, 0xf0, 0x11, 0x00


	//----- nvinfo : EIATTR_KPARAM_INFO
	.align		4
.L_272:
        /*0028*/ 	.byte	0x04, 0x17
        /*002a*/ 	.short	(.L_274 - .L_273)
.L_273:
        /*002c*/ 	.word	0x00000000
        /*0030*/ 	.short	0x0007
        /*0032*/ 	.short	0x0038
        /*0034*/ 	.byte	0x00, 0xf5, 0x21, 0x00


	//----- nvinfo : EIATTR_KPARAM_INFO
	.align		4
.L_274:
        /*0038*/ 	.byte	0x04, 0x17
        /*003a*/ 	.short	(.L_276 - .L_275)
.L_275:
        /*003c*/ 	.word	0x00000000
        /*0040*/ 	.short	0x0006
        /*0042*/ 	.short	0x0030
        /*0044*/ 	.byte	0x00, 0xf0, 0x05, 0x00


	//----- nvinfo : EIATTR_KPARAM_INFO
	.align		4
.L_276:
        /*0048*/ 	.byte	0x04, 0x17
        /*004a*/ 	.short	(.L_278 - .L_277)
.L_277:
        /*004c*/ 	.word	0x00000000
        /*0050*/ 	.short	0x0005
        /*0052*/ 	.short	0x0028
        /*0054*/ 	.byte	0x00, 0xf5, 0x21, 0x00


	//----- nvinfo : EIATTR_KPARAM_INFO
	.align		4
.L_278:
        /*0058*/ 	.byte	0x04, 0x17
        /*005a*/ 	.short	(.L_280 - .L_279)
.L_279:
        /*005c*/ 	.word	0x00000000
        /*0060*/ 	.short	0x0004
        /*0062*/ 	.short	0x0020
        /*0064*/ 	.byte	0x00, 0xf5, 0x21, 0x00


	//----- nvinfo : EIATTR_KPARAM_INFO
	.align		4
.L_280:
        /*0068*/ 	.byte	0x04, 0x17
        /*006a*/ 	.short	(.L_282 - .L_281)
.L_281:
        /*006c*/ 	.word	0x00000000
        /*0070*/ 	.short	0x0003
        /*0072*/ 	.short	0x0018
        /*0074*/ 	.byte	0x00, 0xf0, 0x11, 0x00


	//----- nvinfo : EIATTR_KPARAM_INFO
	.align		4
.L_282:
        /*0078*/ 	.byte	0x04, 0x17
        /*007a*/ 	.short	(.L_284 - .L_283)
.L_283:
        /*007c*/ 	.word	0x00000000
        /*0080*/ 	.short	0x0002
        /*0082*/ 	.short	0x0010
        /*0084*/ 	.byte	0x00, 0xf5, 0x21, 0x00


	//----- nvinfo : EIATTR_KPARAM_INFO
	.align		4
.L_284:
        /*0088*/ 	.byte	0x04, 0x17
        /*008a*/ 	.short	(.L_286 - .L_285)
.L_285:
        /*008c*/ 	.word	0x00000000
        /*0090*/ 	.short	0x0001
        /*0092*/ 	.short	0x0008
        /*0094*/ 	.byte	0x00, 0xf0, 0x21, 0x00


	//----- nvinfo : EIATTR_KPARAM_INFO
	.align		4
.L_286:
        /*0098*/ 	.byte	0x04, 0x17
        /*009a*/ 	.short	(.L_288 - .L_287)
.L_287:
        /*009c*/ 	.word	0x00000000
        /*00a0*/ 	.short	0x0000
        /*00a2*/ 	.short	0x0000
        /*00a4*/ 	.byte	0x00, 0xf0, 0x05, 0x00


	//----- nvinfo : EIATTR_SPARSE_MMA_MASK
	.align		4
.L_288:
        /*00a8*/ 	.byte	0x03, 0x50
        /*00aa*/ 	.short	0x0000


	//----- nvinfo : EIATTR_MAXREG_COUNT
	.align		4
        /*00ac*/ 	.byte	0x03, 0x1b
        /*00ae*/ 	.short	0x00ff


	//----- nvinfo : EIATTR_NUM_BARRIERS
	.align		4
        /*00b0*/ 	.byte	0x02, 0x4c
        /*00b2*/ 	.byte	0x01
	.zero		1


	//----- nvinfo : EIATTR_MERCURY_ISA_VERSION
	.align		4
        /*00b4*/ 	.byte	0x03, 0x5f
        /*00b6*/ 	.short	0x0101


	//----- nvinfo : EIATTR_UNUSED_LOAD_BYTE_OFFSET
	.align		4
        /*00b8*/ 	.byte	0x04, 0x44
        /*00ba*/ 	.short	(.L_290 - .L_289)


	//   ....[0]....
.L_289:
        /*00bc*/ 	.word	0x00000b20
        /*00c0*/ 	.word	0x00000fff


	//   ....[1]....
        /*00c4*/ 	.word	0x00000b30
        /*00c8*/ 	.word	0x00000fff


	//   ....[2]....
        /*00cc*/ 	.word	0x000024a0
        /*00d0*/ 	.word	0x00000fff


	//   ....[3]....
        /*00d4*/ 	.word	0x000024b0
        /*00d8*/ 	.word	0x00000fff


	//----- nvinfo : EIATTR_COOP_GROUP_MASK_REGIDS
	.align		4
.L_290:
        /*00dc*/ 	.byte	0x04, 0x29
        /*00de*/ 	.short	(.L_292 - .L_291)


	//   ....[0]....
.L_291:
        /*00e0*/ 	.word	0xffffffff


	//   ....[1]....
        /*00e4*/ 	.word	0xffffffff


	//   ....[2]....
        /*00e8*/ 	.word	0xffffffff


	//   ....[3]....
        /*00ec*/ 	.word	0xffffffff


	//----- nvinfo : EIATTR_COOP_GROUP_INSTR_OFFSETS
	.align		4
.L_292:
        /*00f0*/ 	.byte	0x04, 0x28
        /*00f2*/ 	.short	(.L_294 - .L_293)


	//   ....[0]....
.L_293:
        /*00f4*/ 	.word	0x00001480


	//   ....[1]....
        /*00f8*/ 	.word	0x000016e0


	//   ....[2]....
        /*00fc*/ 	.word	0x00002df0


	//   ....[3]....
        /*0100*/ 	.word	0x00003140


	//----- nvinfo : EIATTR_VRC_CTA_INIT_COUNT
	.align		4
.L_294:
        /*0104*/ 	.byte	0x02, 0x4a
	.zero		1
	.zero		1


	//----- nvinfo : EIATTR_EXIT_INSTR_OFFSETS
	.align		4
        /*0108*/ 	.byte	0x04, 0x1c
        /*010a*/ 	.short	(.L_296 - .L_295)


	//   ....[0]....
.L_295:
        /*010c*/ 	.word	0x000015d0


	//   ....[1]....
        /*0110*/ 	.word	0x00001830


	//   ....[2]....
        /*0114*/ 	.word	0x00003000


	//   ....[3]....
        /*0118*/ 	.word	0x00003050


	//   ....[4]....
        /*011c*/ 	.word	0x00003360


	//   ....[5]....
        /*0120*/ 	.word	0x000033b0


	//----- nvinfo : EIATTR_MAX_THREADS
	.align		4
.L_296:
        /*0124*/ 	.byte	0x04, 0x05
        /*0126*/ 	.short	(.L_298 - .L_297)
.L_297:
        /*0128*/ 	.word	0x00000100
        /*012c*/ 	.word	0x00000001
        /*0130*/ 	.word	0x00000001


	//----- nvinfo : EIATTR_CRS_STACK_SIZE
	.align		4
.L_298:
        /*0134*/ 	.byte	0x04, 0x1e
        /*0136*/ 	.short	(.L_300 - .L_299)
.L_299:
        /*0138*/ 	.word	0x00000000


	//----- nvinfo : EIATTR_CBANK_PARAM_SIZE
	.align		4
.L_300:
        /*013c*/ 	.byte	0x03, 0x19
        /*013e*/ 	.short	0x0050


	//----- nvinfo : EIATTR_PARAM_CBANK
	.align		4
        /*0140*/ 	.byte	0x04, 0x0a
        /*0142*/ 	.short	(.L_302 - .L_301)
	.align		4
.L_301:
        /*0144*/ 	.word	index@(.nv.constant0._ZN3cub18CUB_300001_SM_10006detail10merge_sort26DeviceMergeSortMergeKernelINS2_10policy_hubIN6thrust24THRUST_300001_SM_1000_NS6detail15normal_iteratorINS6_10device_ptrI14TriangleVertexEEEEE9Policy600ESC_PNS0_8NullTypeESC_SG_j15CompareVerticesSA_SF_EEvbT2_T3_T4_PT6_PT7_T5_PSK_SK_NS1_7vsmem_tE)
        /*0148*/ 	.short	0x0380
        /*014a*/ 	.short	0x0050


	//----- nvinfo : EIATTR_SW_WAR
	.align		4
.L_302:
        /*014c*/ 	.byte	0x04, 0x36
        /*014e*/ 	.short	(.L_304 - .L_303)
.L_303:
        /*0150*/ 	.word	0x00000008
.L_304:


//--------------------- .nv.info._ZN3cub18CUB_300001_SM_10006detail10merge_sort30DeviceMergeSortPartitionKernelIN6thrust24THRUST_300001_SM_1000_NS6detail15normal_iteratorINS5_10device_ptrI14TriangleVertexEEEEj15CompareVerticesS9_EEvbT_PT2_T0_SG_PSG_T1_SG_i --------------------------
	.section	.nv.info._ZN3cub18CUB_300001_SM_10006detail10merge_sort30DeviceMergeSortPartitionKernelIN6thrust24THRUST_300001_SM_1000_NS6detail15normal_iteratorINS5_10device_ptrI14TriangleVertexEEEEj15CompareVerticesS9_EEvbT_PT2_T0_SG_PSG_T1_SG_i,"",@"SHT_CUDA_INFO"
	.sectionflags	@""
	.align	4


	//----- nvinfo : EIATTR_CUDA_API_VERSION
	.align		4
        /*0000*/ 	.byte	0x04, 0x37
        /*0002*/ 	.short	(.L_306 - .L_305)
.L_305:
        /*0004*/ 	.word	0x00000082


	//----- nvinfo : EIATTR_KPARAM_INFO
	.align		4
.L_306:
        /*0008*/ 	.byte	0x04, 0x17
        /*000a*/ 	.short	(.L_308 - .L_307)
.L_307:
        /*000c*/ 	.word	0x00000000
        /*0010*/ 	.short	0x0008
        /*0012*/ 	.short	0x0030
        /*0014*/ 	.byte	0x00, 0xf0, 0x11, 0x00


	//----- nvinfo : EIATTR_KPARAM_INFO
	.align		4
.L_308:
        /*0018*/ 	.byte	0x04, 0x17
        /*001a*/ 	.short	(.L_310 - .L_309)
.L_309:
        /*001c*/ 	.word	0x00000000
        /*0020*/ 	.short	0x0007
        /*0022*/ 	.short	0x002c
        /*0024*/ 	.byte	0x00, 0xf0, 0x11, 0x00


	//----- nvinfo : EIATTR_KPARAM_INFO
	.align		4
.L_310:
        /*0028*/ 	.byte	0x04, 0x17
        /*002a*/ 	.short	(.L_312 - .L_311)
.L_311:
        /*002c*/ 	.word	0x00000000
        /*0030*/ 	.short	0x0006
        /*0032*/ 	.short	0x0028
        /*0034*/ 	.byte	0x00, 0xf0, 0x05, 0x00


	//----- nvinfo : EIATTR_KPARAM_INFO
	.align		4
.L_312:
        /*0038*/ 	.byte	0x04, 0x17
        /*003a*/ 	.short	(.L_314 - .L_313)
.L_313:
        /*003c*/ 	.word	0x00000000
        /*0040*/ 	.short	0x0005
        /*0042*/ 	.short	0x0020
        /*0044*/ 	.byte	0x00, 0xf5, 0x21, 0x00


	//----- nvinfo : EIATTR_KPARAM_INFO
	.align		4
.L_314:
        /*0048*/ 	.byte	0x04, 0x17
        /*004a*/ 	.short	(.L_316 - .L_315)
.L_315:
        /*004c*/ 	.word	0x00000000
        /*0050*/ 	.short	0x0004
        /*0052*/ 	.short	0x001c
        /*0054*/ 	.byte	0x00, 0xf0, 0x11, 0x00


	//----- nvinfo : EIATTR_KPARAM_INFO
	.align		4
.L_316:
        /*0058*/ 	.byte	0x04, 0x17
        /*005a*/ 	.short	(.L_318 - .L_317)
.L_317:
        /*005c*/ 	.word	0x00000000
        /*0060*/ 	.short	0x0003
        /*0062*/ 	.short	0x0018
        /*0064*/ 	.byte	0x00, 0xf0, 0x11, 0x00


	//----- nvinfo : EIATTR_KPARAM_INFO
	.align		4
.L_318:
        /*0068*/ 	.byte	0x04, 0x17
        /*006a*/ 	.short	(.L_320 - .L_319)
.L_319:
        /*006c*/ 	.word	0x00000000
        /*0070*/ 	.short	0x0002
        /*0072*/ 	.short	0x0010
        /*0074*/ 	.byte	0x00, 0xf5, 0x21, 0x00


	//----- nvinfo : EIATTR_KPARAM_INFO
	.align		4
.L_320:
        /*0078*/ 	.byte	0x04, 0x17
        /*007a*/ 	.short	(.L_322 - .L_321)
.L_321:
        /*007c*/ 	.word	0x00000000
        /*0080*/ 	.short	0x0001
        /*0082*/ 	.short	0x0008
        /*0084*/ 	.byte	0x00, 0xf0, 0x21, 0x00


	//----- nvinfo : EIATTR_KPARAM_INFO
	.align		4
.L_322:
        /*0088*/ 	.byte	0x04, 0x17
        /*008a*/ 	.short	(.L_324 - .L_323)
.L_323:
        /*008c*/ 	.word	0x00000000
        /*0090*/ 	.short	0x0000
        /*0092*/ 	.short	0x0000
        /*0094*/ 	.byte	0x00, 0xf0, 0x05, 0x00


	//----- nvinfo : EIATTR_SPARSE_MMA_MASK
	.align		4
.L_324:
        /*0098*/ 	.byte	0x03, 0x50
        /*009a*/ 	.short	0x0000


	//----- nvinfo : EIATTR_MAXREG_COUNT
	.align		4
        /*009c*/ 	.byte	0x03, 0x1b
        /*009e*/ 	.short	0x00ff


	//----- nvinfo : EIATTR_MERCURY_ISA_VERSION
	.align		4
        /*00a0*/ 	.byte	0x03, 0x5f
        /*00a2*/ 	.short	0x0101


	//----- nvinfo : EIATTR_VRC_CTA_INIT_COUNT
	.align		4
        /*00a4*/ 	.byte	0x02, 0x4a
	.zero		1
	.zero		1


	//----- nvinfo : EIATTR_EXIT_INSTR_OFFSETS
	.align		4
        /*00a8*/ 	.byte	0x04, 0x1c
        /*00aa*/ 	.short	(.L_326 - .L_325)


	//   ....[0]....
.L_325:
        /*00ac*/ 	.word	0x00000070


	//   ....[1]....
        /*00b0*/ 	.word	0x000001e0


	//   ....[2]....
        /*00b4*/ 	.word	0x00000890


	//----- nvinfo : EIATTR_CRS_STACK_SIZE
	.align		4
.L_326:
        /*00b8*/ 	.byte	0x04, 0x1e
        /*00ba*/ 	.short	(.L_328 - .L_327)
.L_327:
        /*00bc*/ 	.word	0x00000000


	//----- nvinfo : EIATTR_CBANK_PARAM_SIZE
	.align		4
.L_328:
        /*00c0*/ 	.byte	0x03, 0x19
        /*00c2*/ 	.short	0x0034


	//----- nvinfo : EIATTR_PARAM_CBANK
	.align		4
        /*00c4*/ 	.byte	0x04, 0x0a
        /*00c6*/ 	.short	(.L_330 - .L_329)
	.align		4
.L_329:
        /*00c8*/ 	.word	index@(.nv.constant0._ZN3cub18CUB_300001_SM_10006detail10merge_sort30DeviceMergeSortPartitionKernelIN6thrust24THRUST_300001_SM_1000_NS6detail15normal_iteratorINS5_10device_ptrI14TriangleVertexEEEEj15CompareVerticesS9_EEvbT_PT2_T0_SG_PSG_T1_SG_i)
        /*00cc*/ 	.short	0x0380
        /*00ce*/ 	.short	0x0034


	//----- nvinfo : EIATTR_SW_WAR
	.align		4
.L_330:
        /*00d0*/ 	.byte	0x04, 0x36
        /*00d2*/ 	.short	(.L_332 - .L_331)
.L_331:
        /*00d4*/ 	.word	0x00000008
.L_332:


//--------------------- .nv.info._ZN3cub18CUB_300001_SM_10006detail10merge_sort30DeviceMergeSortBlockSortKernelINS2_10policy_hubIN6thrust24THRUST_300001_SM_1000_NS6detail15normal_iteratorINS6_10device_ptrI14TriangleVertexEEEEE9Policy600ESC_PNS0_8NullTypeESC_SG_j15CompareVerticesSA_SF_EEvbT0_T1_T2_T3_T4_PT6_PT7_T5_NS1_7vsmem_tE --------------------------
	.section	.nv.info._ZN3cub18CUB_300001_SM_10006detail10merge_sort30DeviceMergeSortBlockSortKernelINS2_10policy_hubIN6thrust24THRUST_300001_SM_1000_NS6detail15normal_iteratorINS6_10device_ptrI14TriangleVertexEEEEE9Policy600ESC_PNS0_8NullTypeESC_SG_j15CompareVerticesSA_SF_EEvbT0_T1_T2_T3_T4_PT6_PT7_T5_NS1_7vsmem_tE,"",@"SHT_CUDA_INFO"
	.sectionflags	@""
	.align	4


	//----- nvinfo : EIATTR_CUDA_API_VERSION
	.align		4
        /*0000*/ 	.byte	0x04, 0x37
        /*0002*/ 	.short	(.L_334 - .L_333)
.L_333:
        /*0004*/ 	.word	0x00000082


	//----- nvinfo : EIATTR_KPARAM_INFO
	.align		4
.L_334:
        /*0008*/ 	.byte	0x04, 0x17
        /*000a*/ 	.short	(.L_336 - .L_335)
.L_335:
        /*000c*/ 	.word	0x00000000
        /*0010*/ 	.short	0x0009
        /*0012*/ 	.short	0x0048
        /*0014*/ 	.byte	0x00, 0xf0, 0x21, 0x00


	//----- nvinfo : EIATTR_KPARAM_INFO
	.align		4
.L_336:
        /*0018*/ 	.byte	0x04, 0x17
        /*001a*/ 	.short	(.L_338 - .L_337)
.L_337:
        /*001c*/ 	.word	0x00000000
        /*0020*/ 	.short	0x0008
        /*0022*/ 	.short	0x0040
        /*0024*/ 	.byte	0x00, 0xf0, 0x05, 0x00


	//----- nvinfo : EIATTR_KPARAM_INFO
	.align		4
.L_338:
        /*0028*/ 	.byte	0x04, 0x17
        /*002a*/ 	.short	(.L_340 - .L_339)
.L_339:
        /*002c*/ 	.word	0x00000000
        /*0030*/ 	.short	0x0007
        /*0032*/ 	.short	0x0038
        /*0034*/ 	.byte	0x00, 0xf5, 0x21, 0x00


	//----- nvinfo : EIATTR_KPARAM_INFO
	.align		4
.L_340:
        /*0038*/ 	.byte	0x04, 0x17
        /*003a*/ 	.short	(.L_342 - .L_341)
.L_341:
        /*003c*/ 	.word	0x00000000
        /*0040*/ 	.short	0x0006
        /*0042*/ 	.short	0x0030
        /*0044*/ 	.byte	0x00, 0xf5, 0x21, 0x00


	//----- nvinfo : EIATTR_KPARAM_INFO
	.align		4
.L_342:
        /*0048*/ 	.byte	0x04, 0x17
        /*004a*/ 	.short	(.L_344 - .L_343)
.L_343:
        /*004c*/ 	.word	0x00000000
        /*0050*/ 	.short	0x0005
        /*0052*/ 	.short	0x0028
        /*0054*/ 	.byte	0x00, 0xf0, 0x11, 0x00


	//----- nvinfo : EIATTR_KPARAM_INFO
	.align		4
.L_344:
        /*0058*/ 	.byte	0x04, 0x17
        /*005a*/ 	.short	(.L_346 - .L_345)
.L_345:
        /*005c*/ 	.word	0x00000000
        /*0060*/ 	.short	0x0004
        /*0062*/ 	.short	0x0020
        /*0064*/ 	.byte	0x00, 0xf5, 0x21, 0x00


	//----- nvinfo : EIATTR_KPARAM_INFO
	.align		4
.L_346:
        /*0068*/ 	.byte	0x04, 0x17
        /*006a*/ 	.short	(.L_348 - .L_347)
.L_347:
        /*006c*/ 	.word	0x00000000
        /*0070*/ 	.short	0x0003
        /*0072*/ 	.short	0x0018
        /*0074*/ 	.byte	0x00, 0xf0, 0x21, 0x00


	//----- nvinfo : EIATTR_KPARAM_INFO
	.align		4
.L_348:
        /*0078*/ 	.byte	0x04, 0x17
        /*007a*/ 	.short	(.L_350 - .L_349)
.L_349:
        /*007c*/ 	.word	0x00000000
        /*0080*/ 	.short	0x0002
        /*0082*/ 	.short	0x0010
        /*0084*/ 	.byte	0x00, 0xf5, 0x21, 0x00


	//----- nvinfo : EIATTR_KPARAM_INFO
	.align		4
.L_350:
        /*0088*/ 	.byte	0x04, 0x17
        /*008a*/ 	.short	(.L_352 - .L_351)
.L_351:
        /*008c*/ 	.word	0x00000000
        /*0090*/ 	.short	0x0001
        /*0092*/ 	.short	0x0008
        /*0094*/ 	.byte	0x00, 0xf0, 0x21, 0x00


	//----- nvinfo : EIATTR_KPARAM_INFO
	.align		4
.L_352:
        /*0098*/ 	.byte	0x04, 0x17
        /*009a*/ 	.short	(.L_354 - .L_353)
.L_353:
        /*009c*/ 	.word	0x00000000
        /*00a0*/ 	.short	0x0000
        /*00a2*/ 	.short	0x0000
        /*00a4*/ 	.byte	0x00, 0xf0, 0x05, 0x00


	//----- nvinfo : EIATTR_SPARSE_MMA_MASK
	.align		4
.L_354:
        /*00a8*/ 	.byte	0x03, 0x50
        /*00aa*/ 	.short	0x0000


	//----- nvinfo : EIATTR_MAXREG_COUNT
	.align		4
        /*00ac*/ 	.byte	0x03, 0x1b
        /*00ae*/ 	.short	0x00ff


	//----- nvinfo : EIATTR_NUM_BARRIERS
	.align		4
        /*00b0*/ 	.byte	0x02, 0x4c
        /*00b2*/ 	.byte	0x01
	.zero		1


	//----- nvinfo : EIATTR_MERCURY_ISA_VERSION
	.align		4
        /*00b4*/ 	.byte	0x03, 0x5f
        /*00b6*/ 	.short	0x0101


	//----- nvinfo : EIATTR_UNUSED_LOAD_BYTE_OFFSET
	.align		4
        /*00b8*/ 	.byte	0x04, 0x44
        /*00ba*/ 	.short	(.L_356 - .L_355)


	//   ....[0]....
.L_355:
        /*00bc*/ 	.word	0x00001030
        /*00c0*/ 	.word	0x00000fff


	//   ....[1]....
        /*00c4*/ 	.word	0x00001040
        /*00c8*/ 	.word	0x00000fff


	//   ....[2]....
        /*00cc*/ 	.word	0x000033e0
        /*00d0*/ 	.word	0x00000fff


	//   ....[3]....
        /*00d4*/ 	.word	0x000033f0
        /*00d8*/ 	.word	0x00000fff


	//----- nvinfo : EIATTR_COOP_GROUP_MASK_REGIDS
	.align		4
.L_356:
        /*00dc*/ 	.byte	0x04, 0x29
        /*00de*/ 	.short	(.L_358 - .L_357)


	//   ....[0]....
.L_357:
        /*00e0*/ 	.word	0xffffffff


	//   ....[1]....
        /*00e4*/ 	.word	0xffffffff


	//   ....[2]....
        /*00e8*/ 	.word	0xffffffff


	//   ....[3]....
        /*00ec*/ 	.word	0xffffffff


	//   ....[4]....
        /*00f0*/ 	.word	0xffffffff


	//   ....[5]....
        /*00f4*/ 	.word	0xffffffff


	//----- nvinfo : EIATTR_COOP_GROUP_INSTR_OFFSETS
	.align		4
.L_358:
        /*00f8*/ 	.byte	0x04, 0x28
        /*00fa*/ 	.short	(.L_360 - .L_359)


	//   ....[0]....
.L_359:
        /*00fc*/ 	.word	0x000002f0


	//   ....[1]....
        /*0100*/ 	.word	0x00001980


	//   ....[2]....
        /*0104*/ 	.word	0x00001bb0


	//   ....[3]....
        /*0108*/ 	.word	0x00002110


	//   ....[4]....
        /*010c*/ 	.word	0x00003da0


	//   ....[5]....
        /*0110*/ 	.word	0x00004050


	//----- nvinfo : EIATTR_VRC_CTA_INIT_COUNT
	.align		4
.L_360:
        /*0114*/ 	.byte	0x02, 0x4a
	.zero		1
	.zero		1


	//----- nvinfo : EIATTR_EXIT_INSTR_OFFSETS
	.align		4
        /*0118*/ 	.byte	0x04, 0x1c
        /*011a*/ 	.short	(.L_362 - .L_361)


	//   ....[0]....
.L_361:
        /*011c*/ 	.word	0x00001b50


	//   ....[1]....
        /*0120*/ 	.word	0x00001d20


	//   ....[2]....
        /*0124*/ 	.word	0x00003f90


	//   ....[3]....
        /*0128*/ 	.word	0x00003fe0


	//   ....[4]....
        /*012c*/ 	.word	0x00004220


	//   ....[5]....
        /*0130*/ 	.word	0x00004270


	//----- nvinfo : EIATTR_MAX_THREADS
	.align		4
.L_362:
        /*0134*/ 	.byte	0x04, 0x05
        /*0136*/ 	.short	(.L_364 - .L_363)
.L_363:
        /*0138*/ 	.word	0x00000100
        /*013c*/ 	.word	0x00000001
        /*0140*/ 	.word	0x00000001


	//----- nvinfo : EIATTR_CRS_STACK_SIZE
	.align		4
.L_364:
        /*0144*/ 	.byte	0x04, 0x1e
        /*0146*/ 	.short	(.L_366 - .L_365)
.L_365:
        /*0148*/ 	.word	0x00000000


	//----- nvinfo : EIATTR_CBANK_PARAM_SIZE
	.align		4
.L_366:
        /*014c*/ 	.byte	0x03, 0x19
        /*014e*/ 	.short	0x0050


	//----- nvinfo : EIATTR_PARAM_CBANK
	.align		4
        /*0150*/ 	.byte	0x04, 0x0a
        /*0152*/ 	.short	(.L_368 - .L_367)
	.align		4
.L_367:
        /*0154*/ 	.word	index@(.nv.constant0._ZN3cub18CUB_300001_SM_10006detail10merge_sort30DeviceMergeSortBlockSortKernelINS2_10policy_hubIN6thrust24THRUST_300001_SM_1000_NS6detail15normal_iteratorINS6_10device_ptrI14TriangleVertexEEEEE9Policy600ESC_PNS0_8NullTypeESC_SG_j15CompareVerticesSA_SF_EEvbT0_T1_T2_T3_T4_PT6_PT7_T5_NS1_7vsmem_tE)
        /*0158*/ 	.short	0x0380
        /*015a*/ 	.short	0x0050


	//----- nvinfo : EIATTR_SW_WAR
	.align		4
.L_368:
        /*015c*/ 	.byte	0x04, 0x36
        /*015e*/ 	.short	(.L_370 - .L_369)
.L_369:
        /*0160*/ 	.word	0x00000008
.L_370:


//--------------------- .nv.info._ZN3cub18CUB_300001_SM_10006detail10merge_sort26DeviceMergeSortMergeKernelINS2_10policy_hubIN6thrust24THRUST_300001_SM_1000_NS6detail15normal_iteratorINS6_10device_ptrI4CellEEEEE9Policy600ESC_PNS0_8NullTypeESC_SG_m24CompareByCoordsLowerOnlySA_SF_EEvbT2_T3_T4_PT6_PT7_T5_PSK_SK_NS1_7vsmem_tE --------------------------
	.section	.nv.info._ZN3cub18CUB_300001_SM_10006detail10merge_sort26DeviceMergeSortMergeKernelINS2_10policy_hubIN6thrust24THRUST_300001_SM_1000_NS6detail15normal_iteratorINS6_10device_ptrI4CellEEEEE9Policy600ESC_PNS0_8NullTypeESC_SG_m24CompareByCoordsLowerOnlySA_SF_EEvbT2_T3_T4_PT6_PT7_T5_PSK_SK_NS1_7vsmem_tE,"",@"SHT_CUDA_INFO"
	.sectionflags	@""
	.align	4


	//----- nvinfo : EIATTR_CUDA_API_VERSION
	.align		4
        /*0000*/ 	.byte	0x04, 0x37
        /*0002*/ 	.short	(.L_372 - .L_371)
.L_371:
        /*0004*/ 	.word	0x00000082


	//----- nvinfo : EIATTR_KPARAM_INFO
	.align		4
.L_372:
        /*0008*/ 	.byte	0x04, 0x17
        /*000a*/ 	.short	(.L_374 - .L_373)
.L_373:
        /*000c*/ 	.word	0x00000000
        /*0010*/ 	.short	0x0009
        /*0012*/ 	.short	0x0050
        /*0014*/ 	.byte	0x00, 0xf0, 0x21, 0x00


	//----- nvinfo : EIATTR_KPARAM_INFO
	.align		4
.L_374:
        /*0018*/ 	.byte	0x04, 0x17
        /*001a*/ 	.short	(.L_376 - .L_375)
.L_375:
        /*001c*/ 	.word	0x00000000
        /*0020*/ 	.short	0x0008
        /*0022*/ 	.short	0x0048
        /*0024*/ 	.byte	0x00, 0xf0, 0x21, 0x00


	//----- nvinfo : EIATTR_KPARAM_INFO
	.align		4
.L_376:
        /*0028*/ 	.byte	0x04, 0x17
        /*002a*/ 	.short	(.L_378 - .L_377)
.L_377:
        /*002c*/ 	.word	0x00000000
        /*0030*/ 	.short	0x0007
        /*0032*/ 	.short	0x0040
        /*0034*/ 	.byte	0x00, 0xf5, 0x21, 0x00


	//----- nvinfo : EIATTR_KPARAM_INFO
	.align		4
.L_378:
        /*0038*/ 	.byte	0x04, 0x17
        /*003a*/ 	.short	(.L_380 - .L_379)
.L_379:
        /*003c*/ 	.word	0x00000000
        /*0040*/ 	.short	0x0006
        /*0042*/ 	.short	0x0030
        /*0044*/ 	.byte	0x00, 0xf0, 0x31, 0x00


	//----- nvinfo : EIATTR_KPARAM_INFO
	.align		4
.L_380:
        /*0048*/ 	.byte	0x04, 0x17
        /*004a*/ 	.short	(.L_382 - .L_381)
.L_381:
        /*004c*/ 	.word	0x00000000
        /*0050*/ 	.short	0x0005
        /*0052*/ 	.short	0x0028
        /*0054*/ 	.byte	0x00, 0xf5, 0x21, 0x00


	//----- nvinfo : EIATTR_KPARAM_INFO
	.align		4
.L_382:
        /*0058*/ 	.byte	0x04, 0x17
        /*005a*/ 	.short	(.L_384 - .L_383)
.L_383:
        /*005c*/ 	.word	0x00000000
        /*0060*/ 	.short	0x0004
        /*0062*/ 	.short	0x0020
        /*0064*/ 	.byte	0x00, 0xf5, 0x21, 0x00


	//----- nvinfo : EIATTR_KPARAM_INFO
	.align		4
.L_384:
        /*0068*/ 	.byte	0x04, 0x17
        /*006a*/ 	.short	(.L_386 - .L_385)
.L_385:
        /*006c*/ 	.word	0x00000000
        /*0070*/ 	.short	0x0003
        /*0072*/ 	.short	0x0018
        /*0074*/ 	.byte	0x00, 0xf0, 0x21, 0x00


	//----- nvinfo : EIATTR_KPARAM_INFO
	.align		4
.L_386:
        /*0078*/ 	.byte	0x04, 0x17
        /*007a*/ 	.short	(.L_388 - .L_387)
.L_387:
        /*007c*/ 	.word	0x00000000
        /*0080*/ 	.short	0x0002
        /*0082*/ 	.short	0x0010
        /*0084*/ 	.byte	0x00, 0xf5, 0x21, 0x00


	//----- nvinfo : EIATTR_KPARAM_INFO
	.align		4
.L_388:
        /*0088*/ 	.byte	0x04, 0x17
        /*008a*/ 	.short	(.L_390 - .L_389)
.L_389:
        /*008c*/ 	.word	0x00000000
        /*0090*/ 	.short	0x0001
        /*0092*/ 	.short	0x0008
        /*0094*/ 	.byte	0x00, 0xf0, 0x21, 0x00


	//----- nvinfo : EIATTR_KPARAM_INFO
	.align		4
.L_390:
        /*0098*/ 	.byte	0x04, 0x17
        /*009a*/ 	.short	(.L_392 - .L_391)
.L_391:
        /*009c*/ 	.word	0x00000000
        /*00a0*/ 	.short	0x0000
        /*00a2*/ 	.short	0x0000
        /*00a4*/ 	.byte	0x00, 0xf0, 0x05, 0x00


	//----- nvinfo : EIATTR_SPARSE_MMA_MASK
	.align		4
.L_392:
        /*00a8*/ 	.byte	0x03, 0x50
        /*00aa*/ 	.short	0x0000


	//----- nvinfo : EIATTR_MAXREG_COUNT
	.align		4
        /*00ac*/ 	.byte	0x03, 0x1b
        /*00ae*/ 	.short	0x00ff


	//----- nvinfo : EIATTR_NUM_BARRIERS
	.align		4
        /*00b0*/ 	.byte	0x02, 0x4c
        /*00b2*/ 	.byte	0x01
	.zero		1


	//----- nvinfo : EIATTR_MERCURY_ISA_VERSION
	.align		4
        /*00b4*/ 	.byte	0x03, 0x5f
        /*00b6*/ 	.short	0x0101


	//----- nvinfo : EIATTR_COOP_GROUP_MASK_REGIDS
	.align		4
        /*00b8*/ 	.byte	0x04, 0x29
        /*00ba*/ 	.short	(.L_394 - .L_393)


	//   ....[0]....
.L_393:
        /*00bc*/ 	.word	0xffffffff


	//   ....[1]....
        /*00c0*/ 	.word	0xffffffff


	//   ....[2]....
        /*00c4*/ 	.word	0xffffffff


	//   ....[3]....
        /*00c8*/ 	.word	0xffffffff


	//----- nvinfo : EIATTR_COOP_GROUP_INSTR_OFFSETS
	.align		4
.L_394:
        /*00cc*/ 	.byte	0x04, 0x28
        /*00ce*/ 	.short	(.L_396 - .L_395)


	//   ....[0]....
.L_395:
        /*00d0*/ 	.word	0x00003bc0


	//   ....[1]....
        /*00d4*/ 	.word	0x00004030


	//   ....[2]....
        /*00d8*/ 	.word	0x00007ee0


	//   ....[3]....
        /*00dc*/ 	.word	0x00008380


	//----- nvinfo : EIATTR_VRC_CTA_INIT_COUNT
	.align		4
.L_396:
        /*00e0*/ 	.byte	0x02, 0x4a
	.zero		1
	.zero		1


	//----- nvinfo : EIATTR_EXIT_INSTR_OFFSETS
	.align		4
        /*00e4*/ 	.byte	0x04, 0x1c
        /*00e6*/ 	.short	(.L_398 - .L_397)


	//   ....[0]....
.L_397:
        /*00e8*/ 	.word	0x00003e10


	//   ....[1]....
        /*00ec*/ 	.word	0x00004220


	//   ....[2]....
        /*00f0*/ 	.word	0x00008170


	//   ....[3]....
        /*00f4*/ 	.word	0x000081d0


	//   ....[4]....
        /*00f8*/ 	.word	0x00008630


	//   ....[5]....
        /*00fc*/ 	.word	0x00008690


	//----- nvinfo : EIATTR_MAX_THREADS
	.align		4
.L_398:
        /*0100*/ 	.byte	0x04, 0x05
        /*0102*/ 	.short	(.L_400 - .L_399)
.L_399:
        /*0104*/ 	.word	0x00000100
        /*0108*/ 	.word	0x00000001
        /*010c*/ 	.word	0x00000001


	//----- nvinfo : EIATTR_CRS_STACK_SIZE
	.align		4
.L_400:
        /*0110*/ 	.byte	0x04, 0x1e
        /*0112*/ 	.short	(.L_402 - .L_401)
.L_401:
        /*0114*/ 	.word	0x00000000


	//----- nvinfo : EIATTR_CBANK_PARAM_SIZE
	.align		4
.L_402:
        /*0118*/ 	.byte	0x03, 0x19
        /*011a*/ 	.short	0x0058


	//----- nvinfo : EIATTR_PARAM_CBANK
	.align		4
        /*011c*/ 	.byte	0x04, 0x0a
        /*011e*/ 	.short	(.L_404 - .L_403)
	.align		4
.L_403:
        /*0120*/ 	.word	index@(.nv.constant0._ZN3cub18CUB_300001_SM_10006detail10merge_sort26DeviceMergeSortMergeKernelINS2_10policy_hubIN6thrust24THRUST_300001_SM_1000_NS6detail15normal_iteratorINS6_10device_ptrI4CellEEEEE9Policy600ESC_PNS0_8NullTypeESC_SG_m24CompareByCoordsLowerOnlySA_SF_EEvbT2_T3_T4_PT6_PT7_T5_PSK_SK_NS1_7vsmem_tE)
        /*0124*/ 	.short	0x0380
        /*0126*/ 	.short	0x0058


	//----- nvinfo : EIATTR_SW_WAR
	.align		4
.L_404:
        /*0128*/ 	.byte	0x04, 0x36
        /*012a*/ 	.short	(.L_406 - .L_405)
.L_405:
        /*012c*/ 	.word	0x00000008
.L_406:


//--------------------- .nv.info._ZN3cub18CUB_300001_SM_10006detail10merge_sort30DeviceMergeSortPartitionKernelIN6thrust24THRUST_300001_SM_1000_NS6detail15normal_iteratorINS5_10device_ptrI4CellEEEEm24CompareByCoordsLowerOnlyS9_EEvbT_PT2_T0_SG_PSG_T1_SG_i --------------------------
	.section	.nv.info._ZN3cub18CUB_300001_SM_10006detail10merge_sort30DeviceMergeSortPartitionKernelIN6thrust24THRUST_300001_SM_1000_NS6detail15normal_iteratorINS5_10device_ptrI4CellEEEEm24CompareByCoordsLowerOnlyS9_EEvbT_PT2_T0_SG_PSG_T1_SG_i,"",@"SHT_CUDA_INFO"
	.sectionflags	@""
	.align	4


	//----- nvinfo : EIATTR_CUDA_API_VERSION
	.align		4
        /*0000*/ 	.byte	0x04, 0x37
        /*0002*/ 	.short	(.L_408 - .L_407)
.L_407:
        /*0004*/ 	.word	0x00000082


	//----- nvinfo : EIATTR_KPARAM_INFO
	.align		4
.L_408:
        /*0008*/ 	.byte	0x04, 0x17
        /*000a*/ 	.short	(.L_410 - .L_409)
.L_409:
        /*000c*/ 	.word	0x00000000
        /*0010*/ 	.short	0x0008
        /*0012*/ 	.short	0x0048
        /*0014*/ 	.byte	0x00, 0xf0, 0x11, 0x00


	//----- nvinfo : EIATTR_KPARAM_INFO
	.align		4
.L_410:
        /*0018*/ 	.byte	0x04, 0x17
        /*001a*/ 	.short	(.L_412 - .L_411)
.L_411:
        /*001c*/ 	.word	0x00000000
        /*0020*/ 	.short	0x0007
        /*0022*/ 	.short	0x0040
        /*0024*/ 	.byte	0x00, 0xf0, 0x21, 0x00


	//----- nvinfo : EIATTR_KPARAM_INFO
	.align		4
.L_412:
        /*0028*/ 	.byte	0x04, 0x17
        /*002a*/ 	.short	(.L_414 - .L_413)
.L_413:
        /*002c*/ 	.word	0x00000000
        /*0030*/ 	.short	0x0006
        /*0032*/ 	.short	0x0030
        /*0034*/ 	.byte	0x00, 0xf0, 0x31, 0x00


	//----- nvinfo : EIATTR_KPARAM_INFO
	.align		4
.L_414:
        /*0038*/ 	.byte	0x04, 0x17
        /*003a*/ 	.short	(.L_416 - .L_415)
.L_415:
        /*003c*/ 	.word	0x00000000
        /*0040*/ 	.short	0x0005
        /*0042*/ 	.short	0x0028
        /*0044*/ 	.byte	0x00, 0xf5, 0x21, 0x00


	//----- nvinfo : EIATTR_KPARAM_INFO
	.align		4
.L_416:
        /*0048*/ 	.byte	0x04, 0x17
        /*004a*/ 	.short	(.L_418 - .L_417)
.L_417:
        /*004c*/ 	.word	0x00000000
        /*0050*/ 	.short	0x0004
        /*0052*/ 	.short	0x0020
        /*0054*/ 	.byte	0x00, 0xf0, 0x21, 0x00


	//----- nvinfo : EIATTR_KPARAM_INFO
	.align		4
.L_418:
        /*0058*/ 	.byte	0x04, 0x17
        /*005a*/ 	.short	(.L_420 - .L_419)
.L_419:
        /*005c*/ 	.word	0x00000000
        /*0060*/ 	.short	0x0003
        /*0062*/ 	.short	0x0018
        /*0064*/ 	.byte	0x00, 0xf0, 0x21, 0x00


	//----- nvinfo : EIATTR_KPARAM_INFO
	.align		4
.L_420:
        /*0068*/ 	.byte	0x04, 0x17
        /*006a*/ 	.short	(.L_422 - .L_421)
.L_421:
        /*006c*/ 	.word	0x00000000
        /*0070*/ 	.short	0x0002
        /*0072*/ 	.short	0x0010
        /*0074*/ 	.byte	0x00, 0xf5, 0x21, 0x00


	//----- nvinfo : EIATTR_KPARAM_INFO
	.align		4
.L_422:
        /*0078*/ 	.byte	0x04, 0x17
        /*007a*/ 	.short	(.L_424 - .L_423)
.L_423:
        /*007c*/ 	.word	0x00000000
        /*0080*/ 	.short	0x0001
        /*0082*/ 	.short	0x0008
        /*0084*/ 	.byte	0x00, 0xf0, 0x21, 0x00


	//----- nvinfo : EIATTR_KPARAM_INFO
	.align		4
.L_424:
        /*0088*/ 	.byte	0x04, 0x17
        /*008a*/ 	.short	(.L_426 - .L_425)
.L_425:
        /*008c*/ 	.word	0x00000000
        /*0090*/ 	.short	0x0000
        /*0092*/ 	.short	0x0000
        /*0094*/ 	.byte	0x00, 0xf0, 0x05, 0x00


	//----- nvinfo : EIATTR_SPARSE_MMA_MASK
	.align		4
.L_426:
        /*0098*/ 	.byte	0x03, 0x50
        /*009a*/ 	.short	0x0000


	//----- nvinfo : EIATTR_MAXREG_COUNT
	.align		4
        /*009c*/ 	.byte	0x03, 0x1b
        /*009e*/ 	.short	0x00ff


	//----- nvinfo : EIATTR_MERCURY_ISA_VERSION
	.align		4
        /*00a0*/ 	.byte	0x03, 0x5f
        /*00a2*/ 	.short	0x0101


	//----- nvinfo : EIATTR_VRC_CTA_INIT_COUNT
	.align		4
        /*00a4*/ 	.byte	0x02, 0x4a
	.zero		1
	.zero		1


	//----- nvinfo : EIATTR_EXIT_INSTR_OFFSETS
	.align		4
        /*00a8*/ 	.byte	0x04, 0x1c
        /*00aa*/ 	.short	(.L_428 - .L_427)


	//   ....[0]....
.L_427:
        /*00ac*/ 	.word	0x00000080


	//   ....[1]....
        /*00b0*/ 	.word	0x000003d0


	//   ....[2]....
        /*00b4*/ 	.word	0x00001f60


	//----- nvinfo : EIATTR_CRS_STACK_SIZE
	.align		4
.L_428:
        /*00b8*/ 	.byte	0x04, 0x1e
        /*00ba*/ 	.short	(.L_430 - .L_429)
.L_429:
        /*00bc*/ 	.word	0x00000000


	//----- nvinfo : EIATTR_CBANK_PARAM_SIZE
	.align		4
.L_430:
        /*00c0*/ 	.byte	0x03, 0x19
        /*00c2*/ 	.short	0x004c


	//----- nvinfo : EIATTR_PARAM_CBANK
	.align		4
        /*00c4*/ 	.byte	0x04, 0x0a
        /*00c6*/ 	.short	(.L_432 - .L_431)
	.align		4
.L_431:
        /*00c8*/ 	.word	index@(.nv.constant0._ZN3cub18CUB_300001_SM_10006detail10merge_sort30DeviceMergeSortPartitionKernelIN6thrust24THRUST_300001_SM_1000_NS6detail15normal_iteratorINS5_10device_ptrI4CellEEEEm24CompareByCoordsLowerOnlyS9_EEvbT_PT2_T0_SG_PSG_T1_SG_i)
        /*00cc*/ 	.short	0x0380
        /*00ce*/ 	.short	0x004c


	//----- nvinfo : EIATTR_SW_WAR
	.align		4
.L_432:
        /*00d0*/ 	.byte	0x04, 0x36
        /*00d2*/ 	.short	(.L_434 - .L_433)
.L_433:
        /*00d4*/ 	.word	0x00000008
.L_434:


//--------------------- .nv.info._ZN3cub18CUB_300001_SM_10006detail10merge_sort30DeviceMergeSortBlockSortKernelINS2_10policy_hubIN6thrust24THRUST_300001_SM_1000_NS6detail15normal_iteratorINS6_10device_ptrI4CellEEEEE9Policy600ESC_PNS0_8NullTypeESC_SG_m24CompareByCoordsLowerOnlySA_SF_EEvbT0_T1_T2_T3_T4_PT6_PT7_T5_NS1_7vsmem_tE --------------------------
	.section	.nv.info._ZN3cub18CUB_300001_SM_10006detail10merge_sort30DeviceMergeSortBlockSortKernelINS2_10policy_hubIN6thrust24THRUST_300001_SM_1000_NS6detail15normal_iteratorINS6_10device_ptrI4CellEEEEE9Policy600ESC_PNS0_8NullTypeESC_SG_m24CompareByCoordsLowerOnlySA_SF_EEvbT0_T1_T2_T3_T4_PT6_PT7_T5_NS1_7vsmem_tE,"",@"SHT_CUDA_INFO"
	.sectionflags	@""
	.align	4


	//----- nvinfo : EIATTR_CUDA_API_VERSION
	.align		4
        /*0000*/ 	.byte	0x04, 0x37
        /*0002*/ 	.short	(.L_436 - .L_435)
.L_435:
        /*0004*/ 	.word	0x00000082


	//----- nvinfo : EIATTR_KPARAM_INFO
	.align		4
.L_436:
        /*0008*/ 	.byte	0x04, 0x17
        /*000a*/ 	.short	(.L_438 - .L_437)
.L_437:
        /*000c*/ 	.word	0x00000000
        /*0010*/ 	.short	0x0009
        /*0012*/ 	.short	0x0050
        /*0014*/ 	.byte	0x00, 0xf0, 0x21, 0x00


	//----- nvinfo : EIATTR_KPARAM_INFO
	.align		4
.L_438:
        /*0018*/ 	.byte	0x04, 0x17
        /*001a*/ 	.short	(.L_440 - .L_439)
.L_439:
        /*001c*/ 	.word	0x00000000
        /*0020*/ 	.short	0x0008
        /*0022*/ 	.short	0x0040
        /*0024*/ 	.byte	0x00, 0xf0, 0x31, 0x00


	//----- nvinfo : EIATTR_KPARAM_INFO
	.align		4
.L_440:
        /*0028*/ 	.byte	0x04, 0x17
        /*002a*/ 	.short	(.L_442 - .L_441)
.L_441:
        /*002c*/ 	.word	0x00000000
        /*0030*/ 	.short	0x0007
        /*0032*/ 	.short	0x0038
        /*0034*/ 	.byte	0x00, 0xf5, 0x21, 0x00


	//----- nvinfo : EIATTR_KPARAM_INFO
	.align		4
.L_442:
        /*0038*/ 	.byte	0x04, 0x17
        /*003a*/ 	.short	(.L_444 - .L_443)
.L_443:
        /*003c*/ 	.word	0x00000000
        /*0040*/ 	.short	0x0006
        /*0042*/ 	.short	0x0030
        /*0044*/ 	.byte	0x00, 0xf5, 0x21, 0x00


	//----- nvinfo : EIATTR_KPARAM_INFO
	.align		4
.L_444:
        /*0048*/ 	.byte	0x04, 0x17
        /*004a*/ 	.short	(.L_446 - .L_445)
.L_445:
        /*004c*/ 	.word	0x00000000
        /*0050*/ 	.short	0x0005
        /*0052*/ 	.short	0x0028
        /*0054*/ 	.byte	0x00, 0xf0, 0x21, 0x00


	//----- nvinfo : EIATTR_KPARAM_INFO
	.align		4
.L_446:
        /*0058*/ 	.byte	0x04, 0x17
        /*005a*/ 	.short	(.L_448 - .L_447)
.L_447:
        /*005c*/ 	.word	0x00000000
        /*0060*/ 	.short	0x0004
        /*0062*/ 	.short	0x0020
        /*0064*/ 	.byte	0x00, 0xf5, 0x21, 0x00


	//----- nvinfo : EIATTR_KPARAM_INFO
	.align		4
.L_448:
        /*0068*/ 	.byte	0x04, 0x17
        /*006a*/ 	.short	(.L_450 - .L_449)
.L_449:
        /*006c*/ 	.word	0x00000000
        /*0070*/ 	.short	0x0003
        /*0072*/ 	.short	0x0018
        /*0074*/ 	.byte	0x00, 0xf0, 0x21, 0x00


	//----- nvinfo : EIATTR_KPARAM_INFO
	.align		4
.L_450:
        /*0078*/ 	.byte	0x04, 0x17
        /*007a*/ 	.short	(.L_452 - .L_451)
.L_451:
        /*007c*/ 	.word	0x00000000
        /*0080*/ 	.short	0x0002
        /*0082*/ 	.short	0x0010
        /*0084*/ 	.byte	0x00, 0xf5, 0x21, 0x00


	//----- nvinfo : EIATTR_KPARAM_INFO
	.align		4
.L_452:
        /*0088*/ 	.byte	0x04, 0x17
        /*008a*/ 	.short	(.L_454 - .L_453)
.L_453:
        /*008c*/ 	.word	0x00000000
        /*0090*/ 	.short	0x0001
        /*0092*/ 	.short	0x0008
        /*0094*/ 	.byte	0x00, 0xf0, 0x21, 0x00


	//----- nvinfo : EIATTR_KPARAM_INFO
	.align		4
.L_454:
        /*0098*/ 	.byte	0x04, 0x17
        /*009a*/ 	.short	(.L_456 - .L_455)
.L_455:
        /*009c*/ 	.word	0x00000000
        /*00a0*/ 	.short	0x0000
        /*00a2*/ 	.short	0x0000
        /*00a4*/ 	.byte	0x00, 0xf0, 0x05, 0x00


	//----- nvinfo : EIATTR_SPARSE_MMA_MASK
	.align		4
.L_456:
        /*00a8*/ 	.byte	0x03, 0x50
        /*00aa*/ 	.short	0x0000


	//----- nvinfo : EIATTR_MAXREG_COUNT
	.align		4
        /*00ac*/ 	.byte	0x03, 0x1b
        /*00ae*/ 	.short	0x00ff


	//----- nvinfo : EIATTR_NUM_BARRIERS
	.align		4
        /*00b0*/ 	.byte	0x02, 0x4c
        /*00b2*/ 	.byte	0x01
	.zero		1


	//----- nvinfo : EIATTR_MERCURY_ISA_VERSION
	.align		4
        /*00b4*/ 	.byte	0x03, 0x5f
        /*00b6*/ 	.short	0x0101


	//----- nvinfo : EIATTR_COOP_GROUP_MASK_REGIDS
	.align		4
        /*00b8*/ 	.byte	0x04, 0x29
        /*00ba*/ 	.short	(.L_458 - .L_457)


	//   ....[0]....
.L_457:
        /*00bc*/ 	.word	0xffffffff


	//   ....[1]....
        /*00c0*/ 	.word	0xffffffff


	//   ....[2]....
        /*00c4*/ 	.word	0xffffffff


	//   ....[3]....
        /*00c8*/ 	.word	0xffffffff


	//   ....[4]....
        /*00cc*/ 	.word	0xffffffff


	//   ....[5]....
        /*00d0*/ 	.word	0xffffffff


	//----- nvinfo : EIATTR_COOP_GROUP_INSTR_OFFSETS
	.align		4
.L_458:
        /*00d4*/ 	.byte	0x04, 0x28
        /*00d6*/ 	.short	(.L_460 - .L_459)


	//   ....[0]....
.L_459:
        /*00d8*/ 	.word	0x000003c0


	//   ....[1]....
        /*00dc*/ 	.word	0x00005650


	//   ....[2]....
        /*00e0*/ 	.word	0x00005980


	//   ....[3]....
        /*00e4*/ 	.word	0x00006020


	//   ....[4]....
        /*00e8*/ 	.word	0x0000bea0


	//   ....[5]....
        /*00ec*/ 	.word	0x0000c270


	//----- nvinfo : EIATTR_VRC_CTA_INIT_COUNT
	.align		4
.L_460:
        /*00f0*/ 	.byte	0x02, 0x4a
	.zero		1
	.zero		1


	//----- nvinfo : EIATTR_EXIT_INSTR_OFFSETS
	.align		4
        /*00f4*/ 	.byte	0x04, 0x1c
        /*00f6*/ 	.short	(.L_462 - .L_461)


	//   ....[0]....
.L_461:
        /*00f8*/ 	.word	0x00005840


	//   ....[1]....
        /*00fc*/ 	.word	0x00005b70


	//   ....[2]....
        /*0100*/ 	.word	0x0000c0f0


	//   ....[3]....
        /*0104*/ 	.word	0x0000c150


	//   ....[4]....
        /*0108*/ 	.word	0x0000c4c0


	//   ....[5]....
        /*010c*/ 	.word	0x0000c520


	//----- nvinfo : EIATTR_MAX_THREADS
	.align		4
.L_462:
        /*0110*/ 	.byte	0x04, 0x05
        /*0112*/ 	.short	(.L_464 - .L_463)
.L_463:
        /*0114*/ 	.word	0x00000100
        /*0118*/ 	.word	0x00000001
        /*011c*/ 	.word	0x00000001


	//----- nvinfo : EIATTR_CRS_STACK_SIZE
	.align		4
.L_464:
        /*0120*/ 	.byte	0x04, 0x1e
        /*0122*/ 	.short	(.L_466 - .L_465)
.L_465:
        /*0124*/ 	.word	0x00000000


	//----- nvinfo : EIATTR_CBANK_PARAM_SIZE
	.align		4
.L_466:
        /*0128*/ 	.byte	0x03, 0x19
        /*012a*/ 	.short	0x0058


	//----- nvinfo : EIATTR_PARAM_CBANK
	.align		4
        /*012c*/ 	.byte	0x04, 0x0a
        /*012e*/ 	.short	(.L_468 - .L_467)
	.align		4
.L_467:
        /*0130*/ 	.word	index@(.nv.constant0._ZN3cub18CUB_300001_SM_10006detail10merge_sort30DeviceMergeSortBlockSortKernelINS2_10policy_hubIN6thrust24THRUST_300001_SM_1000_NS6detail15normal_iteratorINS6_10device_ptrI4CellEEEEE9Policy600ESC_PNS0_8NullTypeESC_SG_m24CompareByCoordsLowerOnlySA_SF_EEvbT0_T1_T2_T3_T4_PT6_PT7_T5_NS1_7vsmem_tE)
        /*0134*/ 	.short	0x0380
        /*0136*/ 	.short	0x0058


	//----- nvinfo : EIATTR_SW_WAR
	.align		4
.L_468:
        /*0138*/ 	.byte	0x04, 0x36
        /*013a*/ 	.short	(.L_470 - .L_469)
.L_469:
        /*013c*/ 	.word	0x00000008
.L_470:


//--------------------- .nv.info._ZN3cub18CUB_300001_SM_10006detail10merge_sort26DeviceMergeSortMergeKernelINS2_10policy_hubIN6thrust24THRUST_300001_SM_1000_NS6detail15normal_iteratorINS6_10device_ptrI4CellEEEEE9Policy600ESC_PNS0_8NullTypeESC_SG_j24CompareByCoordsLowerOnlySA_SF_EEvbT2_T3_T4_PT6_PT7_T5_PSK_SK_NS1_7vsmem_tE --------------------------
	.section	.nv.info._ZN3cub18CUB_300001_SM_10006detail10merge_sort26DeviceMergeSortMergeKernelINS2_10policy_hubIN6thrust24THRUST_300001_SM_1000_NS6detail15normal_iteratorINS6_10device_ptrI4CellEEEEE9Policy600ESC_PNS0_8NullTypeESC_SG_j24CompareByCoordsLowerOnlySA_SF_EEvbT2_T3_T4_PT6_PT7_T5_PSK_SK_NS1_7vsmem_tE,"",@"SHT_CUDA_INFO"
	.sectionflags	@""
	.align	4


	//----- nvinfo : EIATTR_CUDA_API_VERSION
	.align		4
        /*0000*/ 	.byte	0x04, 0x37
        /*0002*/ 	.short	(.L_472 - .L_471)
.L_471:
        /*0004*/ 	.word	0x00000082


	//----- nvinfo : EIATTR_KPARAM_INFO
	.align		4
.L_472:
        /*0008*/ 	.byte	0x04, 0x17
        /*000a*/ 	.short	(.L_474 - .L_473)
.L_473:
        /*000c*/ 	.word	0x00000000
        /*0010*/ 	.short	0x0009
        /*0012*/ 	.short	0x0050
        /*0014*/ 	.byte	0x00, 0xf0, 0x21, 0x00


	//----- nvinfo : EIATTR_KPARAM_INFO
	.align		4
.L_474:
        /*0018*/ 	.byte	0x04, 0x17
        /*001a*/ 	.short	(.L_476 - .L_475)
.L_475:
        /*001c*/ 	.word	0x00000000
        /*0020*/ 	.short	0x0008
        /*0022*/ 	.short	0x0048
        /*0024*/ 	.byte	0x00, 0xf0, 0x11, 0x00


	//----- nvinfo : EIATTR_KPARAM_INFO
	.align		4
.L_476:
        /*0028*/ 	.byte	0x04, 0x17
        /*002a*/ 	.short	(.L_478 - .L_477)
.L_477:
        /*002c*/ 	.word	0x00000000
        /*0030*/ 	.short	0x0007
        /*0032*/ 	.short	0x0040
        /*0034*/ 	.byte	0x00, 0xf5, 0x21, 0x00


	//----- nvinfo : EIATTR_KPARAM_INFO
	.align		4
.L_478:
        /*0038*/ 	.byte	0x04, 0x17
        /*003a*/ 	.short	(.L_480 - .L_479)
.L_479:
        /*003c*/ 	.word	0x00000000
        /*0040*/ 	.short	0x0006
        /*0042*/ 	.short	0x0030
        /*0044*/ 	.byte	0x00, 0xf0, 0x31, 0x00


	//----- nvinfo : EIATTR_KPARAM_INFO
	.align		4
.L_480:
        /*0048*/ 	.byte	0x04, 0x17
        /*004a*/ 	.short	(.L_482 - .L_481)
.L_481:
        /*004c*/ 	.word	0x00000000
        /*0050*/ 	.short	0x0005
        /*0052*/ 	.short	0x0028
        /*0054*/ 	.byte	0x00, 0xf5, 0x21, 0x00


	//----- nvinfo : EIATTR_KPARAM_INFO
	.align		4
.L_482:
        /*0058*/ 	.byte	0x04, 0x17
        /*005a*/ 	.short	(.L_484 - .L_483)
.L_483:
        /*005c*/ 	.word	0x00000000
        /*0060*/ 	.short	0x0004
        /*0062*/ 	.short	0x0020
        /*0064*/ 	.byte	0x00, 0xf5, 0x21, 0x00


	//----- nvinfo : EIATTR_KPARAM_INFO
	.align		4
.L_484:
        /*0068*/ 	.byte	0x04, 0x17
        /*006a*/ 	.short	(.L_486 - .L_485)
.L_485:
        /*006c*/ 	.word	0x00000000
        /*0070*/ 	.short	0x0003
        /*0072*/ 	.short	0x0018
        /*0074*/ 	.byte	0x00, 0xf0, 0x11, 0x00


	//----- nvinfo : EIATTR_KPARAM_INFO
	.align		4
.L_486:
        /*0078*/ 	.byte	0x04, 0x17
        /*007a*/ 	.short	(.L_488 - .L_487)
.L_487:
        /*007c*/ 	.word	0x00000000
        /*0080*/ 	.short	0x0002
        /*0082*/ 	.short	0x0010
        /*0084*/ 	.byte	0x00, 0xf5, 0x21, 0x00


	//----- nvinfo : EIATTR_KPARAM_INFO
	.align		4
.L_488:
        /*0088*/ 	.byte	0x04, 0x17
        /*008a*/ 	.short	(.L_490 - .L_489)
.L_489:
        /*008c*/ 	.word	0x00000000
        /*0090*/ 	.short	0x0001
        /*0092*/ 	.short	0x0008
        /*0094*/ 	.byte	0x00, 0xf0, 0x21, 0x00


	//----- nvinfo : EIATTR_KPARAM_INFO
	.align		4
.L_490:
        /*0098*/ 	.byte	0x04, 0x17
        /*009a*/ 	.short	(.L_492 - .L_491)
.L_491:
        /*009c*/ 	.word	0x00000000
        /*00a0*/ 	.short	0x0000
        /*00a2*/ 	.short	0x0000
        /*00a4*/ 	.byte	0x00, 0xf0, 0x05, 0x00


	//----- nvinfo : EIATTR_SPARSE_MMA_MASK
	.align		4
.L_492:
        /*00a8*/ 	.byte	0x03, 0x50
        /*00aa*/ 	.short	0x0000


	//----- nvinfo : EIATTR_MAXREG_COUNT
	.align		4
        /*00ac*/ 	.byte	0x03, 0x1b
        /*00ae*/ 	.short	0x00ff


	//----- nvinfo : EIATTR_NUM_BARRIERS
	.align		4
        /*00b0*/ 	.byte	0x02, 0x4c
        /*00b2*/ 	.byte	0x01
	.zero		1


	//----- nvinfo : EIATTR_MERCURY_ISA_VERSION
	.align		4
        /*00b4*/ 	.byte	0x03, 0x5f
        /*00b6*/ 	.short	0x0101


	//----- nvinfo : EIATTR_COOP_GROUP_MASK_REGIDS
	.align		4
        /*00b8*/ 	.byte	0x04, 0x29
        /*00ba*/ 	.short	(.L_494 - .L_493)


	//   ....[0]....
.L_493:
        /*00bc*/ 	.word	0xffffffff


	//   ....[1]....
        /*00c0*/ 	.word	0xffffffff


	//   ....[2]....
        /*00c4*/ 	.word	0xffffffff


	//   ....[3]....
        /*00c8*/ 	.word	0xffffffff


	//----- nvinfo : EIATTR_COOP_GROUP_INSTR_OFFSETS
	.align		4
.L_494:
        /*00cc*/ 	.byte	0x04, 0x28
        /*00ce*/ 	.short	(.L_496 - .L_495)


	//   ....[0]....
.L_495:
        /*00d0*/ 	.word	0x000039e0


	//   ....[1]....
        /*00d4*/ 	.word	0x00003de0


	//   ....[2]....
        /*00d8*/ 	.word	0x00007a50


	//   ....[3]....
        /*00dc*/ 	.word	0x00007ef0


	//----- nvinfo : EIATTR_VRC_CTA_INIT_COUNT
	.align		4
.L_496:
        /*00e0*/ 	.byte	0x02, 0x4a
	.zero		1
	.zero		1


	//----- nvinfo : EIATTR_EXIT_INSTR_OFFSETS
	.align		4
        /*00e4*/ 	.byte	0x04, 0x1c
        /*00e6*/ 	.short	(.L_498 - .L_497)


	//   ....[0]....
.L_497:
        /*00e8*/ 	.word	0x00003bd0


	//   ....[1]....
        /*00ec*/ 	.word	0x00003fd0


	//   ....[2]....
        /*00f0*/ 	.word	0x00007ce0


	//   ....[3]....
        /*00f4*/ 	.word	0x00007d40


	//   ....[4]....
        /*00f8*/ 	.word	0x00008190


	//   ....[5]....
        /*00fc*/ 	.word	0x000081f0


	//----- nvinfo : EIATTR_MAX_THREADS
	.align		4
.L_498:
        /*0100*/ 	.byte	0x04, 0x05
        /*0102*/ 	.short	(.L_500 - .L_499)
.L_499:
        /*0104*/ 	.word	0x00000100
        /*0108*/ 	.word	0x00000001
        /*010c*/ 	.word	0x00000001


	//----- nvinfo : EIATTR_CRS_STACK_SIZE
	.align		4
.L_500:
        /*0110*/ 	.byte	0x04, 0x1e
        /*0112*/ 	.short	(.L_502 - .L_501)
.L_501:
        /*0114*/ 	.word	0x00000000


	//----- nvinfo : EIATTR_CBANK_PARAM_SIZE
	.align		4
.L_502:
        /*0118*/ 	.byte	0x03, 0x19
        /*011a*/ 	.short	0x0058


	//----- nvinfo : EIATTR_PARAM_CBANK
	.align		4
        /*011c*/ 	.byte	0x04, 0x0a
        /*011e*/ 	.short	(.L_504 - .L_503)
	.align		4
.L_503:
        /*0120*/ 	.word	index@(.nv.constant0._ZN3cub18CUB_300001_SM_10006detail10merge_sort26DeviceMergeSortMergeKernelINS2_10policy_hubIN6thrust24THRUST_300001_SM_1000_NS6detail15normal_iteratorINS6_10device_ptrI4CellEEEEE9Policy600ESC_PNS0_8NullTypeESC_SG_j24CompareByCoordsLowerOnlySA_SF_EEvbT2_T3_T4_PT6_PT7_T5_PSK_SK_NS1_7vsmem_tE)
        /*0124*/ 	.short	0x0380
        /*0126*/ 	.short	0x0058


	//----- nvinfo : EIATTR_SW_WAR
	.align		4
.L_504:
        /*0128*/ 	.byte	0x04, 0x36
        /*012a*/ 	.short	(.L_506 - .L_505)
.L_505:
        /*012c*/ 	.word	0x00000008
.L_506:


//--------------------- .nv.info._ZN3cub18CUB_300001_SM_10006detail10merge_sort30DeviceMergeSortPartitionKernelIN6thrust24THRUST_300001_SM_1000_NS6detail15normal_iteratorINS5_10device_ptrI4CellEEEEj24CompareByCoordsLowerOnlyS9_EEvbT_PT2_T0_SG_PSG_T1_SG_i --------------------------
	.section	.nv.info._ZN3cub18CUB_300001_SM_10006detail10merge_sort30DeviceMergeSortPartitionKernelIN6thrust24THRUST_300001_SM_1000_NS6detail15normal_iteratorINS5_10device_ptrI4CellEEEEj24CompareByCoordsLowerOnlyS9_EEvbT_PT2_T0_SG_PSG_T1_SG_i,"",@"SHT_CUDA_INFO"
	.sectionflags	@""
	.align	4


	//----- nvinfo : EIATTR_CUDA_API_VERSION
	.align		4
        /*0000*/ 	.byte	0x04, 0x37
        /*0002*/ 	.short	(.L_508 - .L_507)
.L_507:
        /*0004*/ 	.word	0x00000082


	//----- nvinfo : EIATTR_KPARAM_INFO
	.align		4
.L_508:
        /*0008*/ 	.byte	0x04, 0x17
        /*000a*/ 	.short	(.L_510 - .L_509)
.L_509:
        /*000c*/ 	.word	0x00000000
        /*0010*/ 	.short	0x0008
        /*0012*/ 	.short	0x0038
        /*0014*/ 	.byte	0x00, 0xf0, 0x11, 0x00


	//----- nvinfo : EIATTR_KPARAM_INFO
	.align		4
.L_510:
        /*0018*/ 	.byte	0x04, 0x17
        /*001a*/ 	.short	(.L_512 - .L_511)
.L_511:
        /*001c*/ 	.word	0x00000000
        /*0020*/ 	.short	0x0007
        /*0022*/ 	.short	0x0034
        /*0024*/ 	.byte	0x00, 0xf0, 0x11, 0x00


	//----- nvinfo : EIATTR_KPARAM_INFO
	.align		4
.L_512:
        /*0028*/ 	.byte	0x04, 0x17
        /*002a*/ 	.short	(.L_514 - .L_513)
.L_513:
        /*002c*/ 	.word	0x00000000
        /*0030*/ 	.short	0x0006
        /*0032*/ 	.short	0x0028
        /*0034*/ 	.byte	0x00, 0xf0, 0x31, 0x00


	//----- nvinfo : EIATTR_KPARAM_INFO
	.align		4
.L_514:
        /*0038*/ 	.byte	0x04, 0x17
        /*003a*/ 	.short	(.L_516 - .L_515)
.L_515:
        /*003c*/ 	.word	0x00000000
        /*0040*/ 	.short	0x0005
        /*0042*/ 	.short	0x0020
        /*0044*/ 	.byte	0x00, 0xf5, 0x21, 0x00


	//----- nvinfo : EIATTR_KPARAM_INFO
	.align		4
.L_516:
        /*0048*/ 	.byte	0x04, 0x17
        /*004a*/ 	.short	(.L_518 - .L_517)
.L_517:
        /*004c*/ 	.word	0x00000000
        /*0050*/ 	.short	0x0004
        /*0052*/ 	.short	0x001c
        /*0054*/ 	.byte	0x00, 0xf0, 0x11, 0x00


	//----- nvinfo : EIATTR_KPARAM_INFO
	.align		4
.L_518:
        /*0058*/ 	.byte	0x04, 0x17
        /*005a*/ 	.short	(.L_520 - .L_519)
.L_519:
        /*005c*/ 	.word	0x00000000
        /*0060*/ 	.short	0x0003
        /*0062*/ 	.short	0x0018
        /*0064*/ 	.byte	0x00, 0xf0, 0x11, 0x00


	//----- nvinfo : EIATTR_KPARAM_INFO
	.align		4
.L_520:
        /*0068*/ 	.byte	0x04, 0x17
        /*006a*/ 	.short	(.L_522 - .L_521)
.L_521:
        /*006c*/ 	.word	0x00000000
        /*0070*/ 	.short	0x0002
        /*0072*/ 	.short	0x0010
        /*0074*/ 	.byte	0x00, 0xf5, 0x21, 0x00


	//----- nvinfo : EIATTR_KPARAM_INFO
	.align		4
.L_522:
        /*0078*/ 	.byte	0x04, 0x17
        /*007a*/ 	.short	(.L_524 - .L_523)
.L_523:
        /*007c*/ 	.word	0x00000000
        /*0080*/ 	.short	0x0001
        /*0082*/ 	.short	0x0008
        /*0084*/ 	.byte	0x00, 0xf0, 0x21, 0x00


	//----- nvinfo : EIATTR_KPARAM_INFO
	.align		4
.L_524:
        /*0088*/ 	.byte	0x04, 0x17
        /*008a*/ 	.short	(.L_526 - .L_525)
.L_525:
        /*008c*/ 	.word	0x00000000
        /*0090*/ 	.short	0x0000
        /*0092*/ 	.short	0x0000
        /*0094*/ 	.byte	0x00, 0xf0, 0x05, 0x00


	//----- nvinfo : EIATTR_SPARSE_MMA_MASK
	.align		4
.L_526:
        /*0098*/ 	.byte	0x03, 0x50
        /*009a*/ 	.short	0x0000


	//----- nvinfo : EIATTR_MAXREG_COUNT
	.align		4
        /*009c*/ 	.byte	0x03, 0x1b
        /*009e*/ 	.short	0x00ff


	//----- nvinfo : EIATTR_MERCURY_ISA_VERSION
	.align		4
        /*00a0*/ 	.byte	0x03, 0x5f
        /*00a2*/ 	.short	0x0101


	//----- nvinfo : EIATTR_VRC_CTA_INIT_COUNT
	.align		4
        /*00a4*/ 	.byte	0x02, 0x4a
	.zero		1
	.zero		1


	//----- nvinfo : EIATTR_EXIT_INSTR_OFFSETS
	.align		4
        /*00a8*/ 	.byte	0x04, 0x1c
        /*00aa*/ 	.short	(.L_528 - .L_527)


	//   ....[0]....
.L_527:
        /*00ac*/ 	.word	0x00000070


	//   ....[1]....
        /*00b0*/ 	.word	0x000001e0


	//   ....[2]....
        /*00b4*/ 	.word	0x00001a30


	//----- nvinfo : EIATTR_CRS_STACK_SIZE
	.align		4
.L_528:
        /*00b8*/ 	.byte	0x04, 0x1e
        /*00ba*/ 	.short	(.L_530 - .L_529)
.L_529:
        /*00bc*/ 	.word	0x00000000


	//----- nvinfo : EIATTR_CBANK_PARAM_SIZE
	.align		4
.L_530:
        /*00c0*/ 	.byte	0x03, 0x19
        /*00c2*/ 	.short	0x003c


	//----- nvinfo : EIATTR_PARAM_CBANK
	.align		4
        /*00c4*/ 	.byte	0x04, 0x0a
        /*00c6*/ 	.short	(.L_532 - .L_531)
	.align		4
.L_531:
        /*00c8*/ 	.word	index@(.nv.constant0._ZN3cub18CUB_300001_SM_10006detail10merge_sort30DeviceMergeSortPartitionKernelIN6thrust24THRUST_300001_SM_1000_NS6detail15normal_iteratorINS5_10device_ptrI4CellEEEEj24CompareByCoordsLowerOnlyS9_EEvbT_PT2_T0_SG_PSG_T1_SG_i)
        /*00cc*/ 	.short	0x0380
        /*00ce*/ 	.short	0x003c


	//----- nvinfo : EIATTR_SW_WAR
	.align		4
.L_532:
        /*00d0*/ 	.byte	0x04, 0x36
        /*00d2*/ 	.short	(.L_534 - .L_533)
.L_533:
        /*00d4*/ 	.word	0x00000008
.L_534:


//--------------------- .nv.info._ZN3cub18CUB_300001_SM_10006detail10merge_sort30DeviceMergeSortBlockSortKernelINS2_10policy_hubIN6thrust24THRUST_300001_SM_1000_NS6detail15normal_iteratorINS6_10device_ptrI4CellEEEEE9Policy600ESC_PNS0_8NullTypeESC_SG_j24CompareByCoordsLowerOnlySA_SF_EEvbT0_T1_T2_T3_T4_PT6_PT7_T5_NS1_7vsmem_tE --------------------------
	.section	.nv.info._ZN3cub18CUB_300001_SM_10006detail10merge_sort30DeviceMergeSortBlockSortKernelINS2_10policy_hubIN6thrust24THRUST_300001_SM_1000_NS6detail15normal_iteratorINS6_10device_ptrI4CellEEEEE9Policy600ESC_PNS0_8NullTypeESC_SG_j24CompareByCoordsLowerOnlySA_SF_EEvbT0_T1_T2_T3_T4_PT6_PT7_T5_NS1_7vsmem_tE,"",@"SHT_CUDA_INFO"
	.sectionflags	@""
	.align	4


	//----- nvinfo : EIATTR_CUDA_API_VERSION
	.align		4
        /*0000*/ 	.byte	0x04, 0x37
        /*0002*/ 	.short	(.L_536 - .L_535)
.L_535:
        /*0004*/ 	.word	0x00000082


	//----- nvinfo : EIATTR_KPARAM_INFO
	.align		4
.L_536:
        /*0008*/ 	.byte	0x04, 0x17
        /*000a*/ 	.short	(.L_538 - .L_537)
.L_537:
        /*000c*/ 	.word	0x00000000
        /*0010*/ 	.short	0x0009
        /*0012*/ 	.short	0x0050
        /*0014*/ 	.byte	0x00, 0xf0, 0x21, 0x00


	//----- nvinfo : EIATTR_KPARAM_INFO
	.align		4
.L_538:
        /*0018*/ 	.byte	0x04, 0x17
        /*001a*/ 	.short	(.L_540 - .L_539)
.L_539:
        /*001c*/ 	.word	0x00000000
        /*0020*/ 	.short	0x0008
        /*0022*/ 	.short	0x0040
        /*0024*/ 	.byte	0x00, 0xf0, 0x31, 0x00


	//----- nvinfo : EIATTR_KPARAM_INFO
	.align		4
.L_540:
        /*0028*/ 	.byte	0x04, 0x17
        /*002a*/ 	.short	(.L_542 - .L_541)
.L_541:
        /*002c*/ 	.word	0x00000000
        /*0030*/ 	.short	0x0007
        /*0032*/ 	.short	0x0038
        /*0034*/ 	.byte	0x00, 0xf5, 0x21, 0x00


	//----- nvinfo : EIATTR_KPARAM_INFO
	.align		4
.L_542:
        /*0038*/ 	.byte	0x04, 0x17
        /*003a*/ 	.short	(.L_544 - .L_543)
.L_543:
        /*003c*/ 	.word	0x00000000
        /*0040*/ 	.short	0x0006
        /*0042*/ 	.short	0x0030
        /*0044*/ 	.byte	0x00, 0xf5, 0x21, 0x00


	//----- nvinfo : EIATTR_KPARAM_INFO
	.align		4
.L_544:
        /*0048*/ 	.byte	0x04, 0x17
        /*004a*/ 	.short	(.L_546 - .L_545)
.L_545:
        /*004c*/ 	.word	0x00000000
        /*0050*/ 	.short	0x0005
        /*0052*/ 	.short	0x0028
        /*0054*/ 	.byte	0x00, 0xf0, 0x11, 0x00


	//----- nvinfo : EIATTR_KPARAM_INFO
	.align		4
.L_546:
        /*0058*/ 	.byte	0x04, 0x17
        /*005a*/ 	.short	(.L_548 - .L_547)
.L_547:
        /*005c*/ 	.word	0x00000000
        /*0060*/ 	.short	0x0004
        /*0062*/ 	.short	0x0020
        /*0064*/ 	.byte	0x00, 0xf5, 0x21, 0x00


	//----- nvinfo : EIATTR_KPARAM_INFO
	.align		4
.L_548:
        /*0068*/ 	.byte	0x04, 0x17
        /*006a*/ 	.short	(.L_550 - .L_549)
.L_549:
        /*006c*/ 	.word	0x00000000
        /*0070*/ 	.short	0x0003
        /*0072*/ 	.short	0x0018
        /*0074*/ 	.byte	0x00, 0xf0, 0x21, 0x00


	//----- nvinfo : EIATTR_KPARAM_INFO
	.align		4
.L_550:
        /*0078*/ 	.byte	0x04, 0x17
        /*007a*/ 	.short	(.L_552 - .L_551)
.L_551:
        /*007c*/ 	.word	0x00000000
        /*0080*/ 	.short	0x0002
        /*0082*/ 	.short	0x0010
        /*0084*/ 	.byte	0x00, 0xf5, 0x21, 0x00


	//----- nvinfo : EIATTR_KPARAM_INFO
	.align		4
.L_552:
        /*0088*/ 	.byte	0x04, 0x17
        /*008a*/ 	.short	(.L_554 - .L_553)
.L_553:
        /*008c*/ 	.word	0x00000000
        /*0090*/ 	.short	0x0001
        /*0092*/ 	.short	0x0008
        /*0094*/ 	.byte	0x00, 0xf0, 0x21, 0x00


	//----- nvinfo : EIATTR_KPARAM_INFO
	.align		4
.L_554:
        /*0098*/ 	.byte	0x04, 0x17
        /*009a*/ 	.short	(.L_556 - .L_555)
.L_555:
        /*009c*/ 	.word	0x00000000
        /*00a0*/ 	.short	0x0000
        /*00a2*/ 	.short	0x0000
        /*00a4*/ 	.byte	0x00, 0xf0, 0x05, 0x00


	//----- nvinfo : EIATTR_SPARSE_MMA_MASK
	.align		4
.L_556:
        /*00a8*/ 	.byte	0x03, 0x50
        /*00aa*/ 	.short	0x0000


	//----- nvinfo : EIATTR_MAXREG_COUNT
	.align		4
        /*00ac*/ 	.byte	0x03, 0x1b
        /*00ae*/ 	.short	0x00ff


	//----- nvinfo : EIATTR_NUM_BARRIERS
	.align		4
        /*00b0*/ 	.byte	0x02, 0x4c
        /*00b2*/ 	.byte	0x01
	.zero		1


	//----- nvinfo : EIATTR_MERCURY_ISA_VERSION
	.align		4
        /*00b4*/ 	.byte	0x03, 0x5f
        /*00b6*/ 	.short	0x0101


	//----- nvinfo : EIATTR_COOP_GROUP_MASK_REGIDS
	.align		4
        /*00b8*/ 	.byte	0x04, 0x29
        /*00ba*/ 	.short	(.L_558 - .L_557)


	//   ....[0]....
.L_557:
        /*00bc*/ 	.word	0xffffffff


	//   ....[1]....
        /*00c0*/ 	.word	0xffffffff


	//   ....[2]....
        /*00c4*/ 	.word	0xffffffff


	//   ....[3]....
        /*00c8*/ 	.word	0xffffffff


	//   ....[4]....
        /*00cc*/ 	.word	0xffffffff


	//   ....[5]....
        /*00d0*/ 	.word	0xffffffff


	//----- nvinfo : EIATTR_COOP_GROUP_INSTR_OFFSETS
	.align		4
.L_558:
        /*00d4*/ 	.byte	0x04, 0x28
        /*00d6*/ 	.short	(.L_560 - .L_559)


	//   ....[0]....
.L_559:
        /*00d8*/ 	.word	0x00000390


	//   ....[1]....
        /*00dc*/ 	.word	0x00005670


	//   ....[2]....
        /*00e0*/ 	.word	0x000059a0


	//   ....[3]....
        /*00e4*/ 	.word	0x00006050


	//   ....[4]....
        /*00e8*/ 	.word	0x0000bea0


	//   ....[5]....
        /*00ec*/ 	.word	0x0000c290


	//----- nvinfo : EIATTR_VRC_CTA_INIT_COUNT
	.align		4
.L_560:
        /*00f0*/ 	.byte	0x02, 0x4a
	.zero		1
	.zero		1


	//----- nvinfo : EIATTR_EXIT_INSTR_OFFSETS
	.align		4
        /*00f4*/ 	.byte	0x04, 0x1c
        /*00f6*/ 	.short	(.L_562 - .L_561)


	//   ....[0]....
.L_561:
        /*00f8*/ 	.word	0x00005860


	//   ....[1]....
        /*00fc*/ 	.word	0x00005b90


	//   ....[2]....
        /*0100*/ 	.word	0x0000c120


	//   ....[3]....
        /*0104*/ 	.word	0x0000c180


	//   ....[4]....
        /*0108*/ 	.word	0x0000c4f0


	//   ....[5]....
        /*010c*/ 	.word	0x0000c550


	//----- nvinfo : EIATTR_MAX_THREADS
	.align		4
.L_562:
        /*0110*/ 	.byte	0x04, 0x05
        /*0112*/ 	.short	(.L_564 - .L_563)
.L_563:
        /*0114*/ 	.word	0x00000100
        /*0118*/ 	.word	0x00000001
        /*011c*/ 	.word	0x00000001


	//----- nvinfo : EIATTR_CRS_STACK_SIZE
	.align		4
.L_564:
        /*0120*/ 	.byte	0x04, 0x1e
        /*0122*/ 	.short	(.L_566 - .L_565)
.L_565:
        /*0124*/ 	.word	0x00000000


	//----- nvinfo : EIATTR_CBANK_PARAM_SIZE
	.align		4
.L_566:
        /*0128*/ 	.byte	0x03, 0x19
        /*012a*/ 	.short	0x0058


	//----- nvinfo : EIATTR_PARAM_CBANK
	.align		4
        /*012c*/ 	.byte	0x04, 0x0a
        /*012e*/ 	.short	(.L_568 - .L_567)
	.align		4
.L_567:
        /*0130*/ 	.word	index@(.nv.constant0._ZN3cub18CUB_300001_SM_10006detail10merge_sort30DeviceMergeSortBlockSortKernelINS2_10policy_hubIN6thrust24THRUST_300001_SM_1000_NS6detail15normal_iteratorINS6_10device_ptrI4CellEEEEE9Policy600ESC_PNS0_8NullTypeESC_SG_j24CompareByCoordsLowerOnlySA_SF_EEvbT0_T1_T2_T3_T4_PT6_PT7_T5_NS1_7vsmem_tE)
        /*0134*/ 	.short	0x0380
        /*0136*/ 	.short	0x0058


	//----- nvinfo : EIATTR_SW_WAR
	.align		4
.L_568:
        /*0138*/ 	.byte	0x04, 0x36
        /*013a*/ 	.short	(.L_570 - .L_569)
.L_569:
        /*013c*/ 	.word	0x00000008
.L_570:


//--------------------- .nv.info._ZN3cub18CUB_300001_SM_10006detail8for_each13static_kernelINS2_12policy_hub_t12policy_500_tEmN6thrust24THRUST_300001_SM_1000_NS8cuda_cub20__uninitialized_fill7functorINS7_10device_ptrI4int3EESC_EEEEvT0_T1_ --------------------------
	.section	.nv.info._ZN3cub18CUB_300001_SM_10006detail8for_each13static_kernelINS2_12policy_hub_t12policy_500_tEmN6thrust24THRUST_300001_SM_1000_NS8cuda_cub20__uninitialized_fill7functorINS7_10device_ptrI4int3EESC_EEEEvT0_T1_,"",@"SHT_CUDA_INFO"
	.sectionflags	@""
	.align	4


	//----- nvinfo : EIATTR_CUDA_API_VERSION
	.align		4
        /*0000*/ 	.byte	0x04, 0x37
        /*0002*/ 	.short	(.L_572 - .L_571)
.L_571:
        /*0004*/ 	.word	0x00000082


	//----- nvinfo : EIATTR_KPARAM_INFO
	.align		4
.L_572:
        /*0008*/ 	.byte	0x04, 0x17
        /*000a*/ 	.short	(.L_574 - .L_573)
.L_573:
        /*000c*/ 	.word	0x00000000
        /*0010*/ 	.short	0x0001
        /*0012*/ 	.short	0x0008
        /*0014*/ 	.byte	0x00, 0xf0, 0x61, 0x00


	//----- nvinfo : EIATTR_KPARAM_INFO
	.align		4
.L_574:
        /*0018*/ 	.byte	0x04, 0x17
        /*001a*/ 	.short	(.L_576 - .L_575)
.L_575:
        /*001c*/ 	.word	0x00000000
        /*0020*/ 	.short	0x0000
        /*0022*/ 	.short	0x0000
        /*0024*/ 	.byte	0x00, 0xf0, 0x21, 0x00


	//----- nvinfo : EIATTR_SPARSE_MMA_MASK
	.align		4
.L_576:
        /*0028*/ 	.byte	0x03, 0x50
        /*002a*/ 	.short	0x0000


	//----- nvinfo : EIATTR_MAXREG_COUNT
	.align		4
        /*002c*/ 	.byte	0x03, 0x1b
        /*002e*/ 	.short	0x00ff


	//----- nvinfo : EIATTR_MERCURY_ISA_VERSION
	.align		4
        /*0030*/ 	.byte	0x03, 0x5f
        /*0032*/ 	.short	0x0101


	//----- nvinfo : EIATTR_VRC_CTA_INIT_COUNT
	.align		4
        /*0034*/ 	.byte	0x02, 0x4a
	.zero		1
	.zero		1


	//----- nvinfo : EIATTR_EXIT_INSTR_OFFSETS
	.align		4
        /*0038*/ 	.byte	0x04, 0x1c
        /*003a*/ 	.short	(.L_578 - .L_577)


	//   ....[0]....
.L_577:
        /*003c*/ 	.word	0x00000190


	//   ....[1]....
        /*0040*/ 	.word	0x000002d0


	//   ....[2]....
        /*0044*/ 	.word	0x00000330


	//----- nvinfo : EIATTR_MAX_THREADS
	.align		4
.L_578:
        /*0048*/ 	.byte	0x04, 0x05
        /*004a*/ 	.short	(.L_580 - .L_579)
.L_579:
        /*004c*/ 	.word	0x00000100
        /*0050*/ 	.word	0x00000001
        /*0054*/ 	.word	0x00000001


	//----- nvinfo : EIATTR_CBANK_PARAM_SIZE
	.align		4
.L_580:
        /*0058*/ 	.byte	0x03, 0x19
        /*005a*/ 	.short	0x0020


	//----- nvinfo : EIATTR_PARAM_CBANK
	.align		4
        /*005c*/ 	.byte	0x04, 0x0a
        /*005e*/ 	.short	(.L_582 - .L_581)
	.align		4
.L_581:
        /*0060*/ 	.word	index@(.nv.constant0._ZN3cub18CUB_300001_SM_10006detail8for_each13static_kernelINS2_12policy_hub_t12policy_500_tEmN6thrust24THRUST_300001_SM_1000_NS8cuda_cub20__uninitialized_fill7functorINS7_10device_ptrI4int3EESC_EEEEvT0_T1_)
        /*0064*/ 	.short	0x0380
        /*0066*/ 	.short	0x0020


	//----- nvinfo : EIATTR_SW_WAR
	.align		4
.L_582:
        /*0068*/ 	.byte	0x04, 0x36
        /*006a*/ 	.short	(.L_584 - .L_583)
.L_583:
        /*006c*/ 	.word	0x00000008
.L_584:


//--------------------- .nv.info._ZN3cub18CUB_300001_SM_10006detail8for_each13static_kernelINS2_12policy_hub_t12policy_500_tEmN6thrust24THRUST_300001_SM_1000_NS8cuda_cub20__uninitialized_fill7functorINS7_10device_ptrI6float3EESC_EEEEvT0_T1_ --------------------------
	.section	.nv.info._ZN3cub18CUB_300001_SM_10006detail8for_each13static_kernelINS2_12policy_hub_t12policy_500_tEmN6thrust24THRUST_300001_SM_1000_NS8cuda_cub20__uninitialized_fill7functorINS7_10device_ptrI6float3EESC_EEEEvT0_T1_,"",@"SHT_CUDA_INFO"
	.sectionflags	@""
	.align	4


	//----- nvinfo : EIATTR_CUDA_API_VERSION
	.align		4
        /*0000*/ 	.byte	0x04, 0x37
        /*0002*/ 	.short	(.L_586 - .L_585)
.L_585:
        /*0004*/ 	.word	0x00000082


	//----- nvinfo : EIATTR_KPARAM_INFO
	.align		4
.L_586:
        /*0008*/ 	.byte	0x04, 0x17
        /*000a*/ 	.short	(.L_588 - .L_587)
.L_587:
        /*000c*/ 	.word	0x00000000
        /*0010*/ 	.short	0x0001
        /*0012*/ 	.short	0x0008
        /*0014*/ 	.byte	0x00, 0xf0, 0x61, 0x00


	//----- nvinfo : EIATTR_KPARAM_INFO
	.align		4
.L_588:
        /*0018*/ 	.byte	0x04, 0x17
        /*001a*/ 	.short	(.L_590 - .L_589)
.L_589:
        /*001c*/ 	.word	0x00000000
        /*0020*/ 	.short	0x0000
        /*0022*/ 	.short	0x0000
        /*0024*/ 	.byte	0x00, 0xf0, 0x21, 0x00


	//----- nvinfo : EIATTR_SPARSE_MMA_MASK
	.align		4
.L_590:
        /*0028*/ 	.byte	0x03, 0x50
        /*002a*/ 	.short	0x0000


	//----- nvinfo : EIATTR_MAXREG_COUNT
	.align		4
        /*002c*/ 	.byte	0x03, 0x1b
        /*002e*/ 	.short	0x00ff


	//----- nvinfo : EIATTR_MERCURY_ISA_VERSION
	.align		4
        /*0030*/ 	.byte	0x03, 0x5f
        /*0032*/ 	.short	0x0101


	//----- nvinfo : EIATTR_VRC_CTA_INIT_COUNT
	.align		4
        /*0034*/ 	.byte	0x02, 0x4a
	.zero		1
	.zero		1


	//----- nvinfo : EIATTR_EXIT_INSTR_OFFSETS
	.align		4
        /*0038*/ 	.byte	0x04, 0x1c
        /*003a*/ 	.short	(.L_592 - .L_591)


	//   ....[0]....
.L_591:
        /*003c*/ 	.word	0x00000190


	//   ....[1]....
        /*0040*/ 	.word	0x000002d0


	//   ....[2]....
        /*0044*/ 	.word	0x00000330


	//----- nvinfo : EIATTR_MAX_THREADS
	.align		4
.L_592:
        /*0048*/ 	.byte	0x04, 0x05
        /*004a*/ 	.short	(.L_594 - .L_593)
.L_593:
        /*004c*/ 	.word	0x00000100
        /*0050*/ 	.word	0x00000001
        /*0054*/ 	.word	0x00000001


	//----- nvinfo : EIATTR_CBANK_PARAM_SIZE
	.align		4
.L_594:
        /*0058*/ 	.byte	0x03, 0x19
        /*005a*/ 	.short	0x0020


	//----- nvinfo : EIATTR_PARAM_CBANK
	.align		4
        /*005c*/ 	.byte	0x04, 0x0a
        /*005e*/ 	.short	(.L_596 - .L_595)
	.align		4
.L_595:
        /*0060*/ 	.word	index@(.nv.constant0._ZN3cub18CUB_300001_SM_10006detail8for_each13static_kernelINS2_12policy_hub_t12policy_500_tEmN6thrust24THRUST_300001_SM_1000_NS8cuda_cub20__uninitialized_fill7functorINS7_10device_ptrI6float3EESC_EEEEvT0_T1_)
        /*0064*/ 	.short	0x0380
        /*0066*/ 	.short	0x0020


	//----- nvinfo : EIATTR_SW_WAR
	.align		4
.L_596:
        /*0068*/ 	.byte	0x04, 0x36
        /*006a*/ 	.short	(.L_598 - .L_597)
.L_597:
        /*006c*/ 	.word	0x00000008
.L_598:


//--------------------- .nv.info._ZN3cub18CUB_300001_SM_10006detail8for_each13static_kernelINS2_12policy_hub_t12policy_500_tEmNS2_12op_wrapper_tImN6thrust24THRUST_300001_SM_1000_NS6detail23allocator_traits_detail24construct1_via_allocatorINS8_16device_allocatorI14TriangleVertexEEEENS8_10device_ptrISD_EEEEEEvT0_T1_ --------------------------
	.section	.nv.info._ZN3cub18CUB_300001_SM_10006detail8for_each13static_kernelINS2_12policy_hub_t12policy_500_tEmNS2_12op_wrapper_tImN6thrust24THRUST_300001_SM_1000_NS6detail23allocator_traits_detail24construct1_via_allocatorINS8_16device_allocatorI14TriangleVertexEEEENS8_10device_ptrISD_EEEEEEvT0_T1_,"",@"SHT_CUDA_INFO"
	.sectionflags	@""
	.align	4


	//----- nvinfo : EIATTR_CUDA_API_VERSION
	.align		4
        /*0000*/ 	.byte	0x04, 0x37
        /*0002*/ 	.short	(.L_600 - .L_599)
.L_599:
        /*0004*/ 	.word	0x00000082


	//----- nvinfo : EIATTR_KPARAM_INFO
	.align		4
.L_600:
        /*0008*/ 	.byte	0x04, 0x17
        /*000a*/ 	.short	(.L_602 - .L_601)
.L_601:
        /*000c*/ 	.word	0x00000000
        /*0010*/ 	.short	0x0001
        /*0012*/ 	.short	0x0008
        /*0014*/ 	.byte	0x00, 0xf0, 0x41, 0x00


	//----- nvinfo : EIATTR_KPARAM_INFO
	.align		4
.L_602:
        /*0018*/ 	.byte	0x04, 0x17
        /*001a*/ 	.short	(.L_604 - .L_603)
.L_603:
        /*001c*/ 	.word	0x00000000
        /*0020*/ 	.short	0x0000
        /*0022*/ 	.short	0x0000
        /*0024*/ 	.byte	0x00, 0xf0, 0x21, 0x00


	//----- nvinfo : EIATTR_SPARSE_MMA_MASK
	.align		4
.L_604:
        /*0028*/ 	.byte	0x03, 0x50
        /*002a*/ 	.short	0x0000


	//----- nvinfo : EIATTR_MAXREG_COUNT
	.align		4
        /*002c*/ 	.byte	0x03, 0x1b
        /*002e*/ 	.short	0x00ff


	//----- nvinfo : EIATTR_MERCURY_ISA_VERSION
	.align		4
        /*0030*/ 	.byte	0x03, 0x5f
        /*0032*/ 	.short	0x0101


	//----- nvinfo : EIATTR_VRC_CTA_INIT_COUNT
	.align		4
        /*0034*/ 	.byte	0x02, 0x4a
	.zero		1
	.zero		1


	//----- nvinfo : EIATTR_EXIT_INSTR_OFFSETS
	.align		4
        /*0038*/ 	.byte	0x04, 0x1c
        /*003a*/ 	.short	(.L_606 - .L_605)


	//   ....[0]....
.L_605:
        /*003c*/ 	.word	0x00000300


	//   ....[1]....
        /*0040*/ 	.word	0x00000510


	//   ....[2]....
        /*0044*/ 	.word	0x00000620


	//----- nvinfo : EIATTR_MAX_THREADS
	.align		4
.L_606:
        /*0048*/ 	.byte	0x04, 0x05
        /*004a*/ 	.short	(.L_608 - .L_607)
.L_607:
        /*004c*/ 	.word	0x00000100
        /*0050*/ 	.word	0x00000001
        /*0054*/ 	.word	0x00000001


	//----- nvinfo : EIATTR_CRS_STACK_SIZE
	.align		4
.L_608:
        /*0058*/ 	.byte	0x04, 0x1e
        /*005a*/ 	.short	(.L_610 - .L_609)
.L_609:
        /*005c*/ 	.word	0x00000000


	//----- nvinfo : EIATTR_CBANK_PARAM_SIZE
	.align		4
.L_610:
        /*0060*/ 	.byte	0x03, 0x19
        /*0062*/ 	.short	0x0018


	//----- nvinfo : EIATTR_PARAM_CBANK
	.align		4
        /*0064*/ 	.byte	0x04, 0x0a
        /*0066*/ 	.short	(.L_612 - .L_611)
	.align		4
.L_611:
        /*0068*/ 	.word	index@(.nv.constant0._ZN3cub18CUB_300001_SM_10006detail8for_each13static_kernelINS2_12policy_hub_t12policy_500_tEmNS2_12op_wrapper_tImN6thrust24THRUST_300001_SM_1000_NS6detail23allocator_traits_detail24construct1_via_allocatorINS8_16device_allocatorI14TriangleVertexEEEENS8_10device_ptrISD_EEEEEEvT0_T1_)
        /*006c*/ 	.short	0x0380
        /*006e*/ 	.short	0x0018


	//----- nvinfo : EIATTR_SW_WAR
	.align		4
.L_612:
        /*0070*/ 	.byte	0x04, 0x36
        /*0072*/ 	.short	(.L_614 - .L_613)
.L_613:
        /*0074*/ 	.word	0x00000008
.L_614:


//--------------------- .nv.info._ZN3cub18CUB_300001_SM_10006detail8for_each13static_kernelINS2_12policy_hub_t12policy_500_tEmN6thrust24THRUST_300001_SM_1000_NS8cuda_cub20__uninitialized_fill7functorINS7_10device_ptrIiEEiEEEEvT0_T1_ --------------------------
	.section	.nv.info._ZN3cub18CUB_300001_SM_10006detail8for_each13static_kernelINS2_12policy_hub_t12policy_500_tEmN6thrust24THRUST_300001_SM_1000_NS8cuda_cub20__uninitialized_fill7functorINS7_10device_ptrIiEEiEEEEvT0_T1_,"",@"SHT_CUDA_INFO"
	.sectionflags	@""
	.align	4


	//----- nvinfo : EIATTR_CUDA_API_VERSION
	.align		4
        /*0000*/ 	.byte	0x04, 0x37
        /*0002*/ 	.short	(.L_616 - .L_615)
.L_615:
        /*0004*/ 	.word	0x00000082


	//----- nvinfo : EIATTR_KPARAM_INFO
	.align		4
.L_616:
        /*0008*/ 	.byte	0x04, 0x17
        /*000a*/ 	.short	(.L_618 - .L_617)
.L_617:
        /*000c*/ 	.word	0x00000000
        /*0010*/ 	.short	0x0001
        /*0012*/ 	.short	0x0008
        /*0014*/ 	.byte	0x00, 0xf0, 0x41, 0x00


	//----- nvinfo : EIATTR_KPARAM_INFO
	.align		4
.L_618:
        /*0018*/ 	.byte	0x04, 0x17
        /*001a*/ 	.short	(.L_620 - .L_619)
.L_619:
        /*001c*/ 	.word	0x00000000
        /*0020*/ 	.short	0x0000
        /*0022*/ 	.short	0x0000
        /*0024*/ 	.byte	0x00, 0xf0, 0x21, 0x00


	//----- nvinfo : EIATTR_SPARSE_MMA_MASK
	.align		4
.L_620:
        /*0028*/ 	.byte	0x03, 0x50
        /*002a*/ 	.short	0x0000


	//----- nvinfo : EIATTR_MAXREG_COUNT
	.align		4
        /*002c*/ 	.byte	0x03, 0x1b
        /*002e*/ 	.short	0x00ff


	//----- nvinfo : EIATTR_MERCURY_ISA_VERSION
	.align		4
        /*0030*/ 	.byte	0x03, 0x5f
        /*0032*/ 	.short	0x0101


	//----- nvinfo : EIATTR_VRC_CTA_INIT_COUNT
	.align		4
        /*0034*/ 	.byte	0x02, 0x4a
	.zero		1
	.zero		1


	//----- nvinfo : EIATTR_EXIT_INSTR_OFFSETS
	.align		4
        /*0038*/ 	.byte	0x04, 0x1c
        /*003a*/ 	.short	(.L_622 - .L_621)


	//   ....[0]....
.L_621:
        /*003c*/ 	.word	0x00000130


	//   ....[1]....
        /*0040*/ 	.word	0x00000230


	//   ....[2]....
        /*0044*/ 	.word	0x00000260


	//----- nvinfo : EIATTR_MAX_THREADS
	.align		4
.L_622:
        /*0048*/ 	.byte	0x04, 0x05
        /*004a*/ 	.short	(.L_624 - .L_623)
.L_623:
        /*004c*/ 	.word	0x00000100
        /*0050*/ 	.word	0x00000001
        /*0054*/ 	.word	0x00000001


	//----- nvinfo : EIATTR_CBANK_PARAM_SIZE
	.align		4
.L_624:
        /*0058*/ 	.byte	0x03, 0x19
        /*005a*/ 	.short	0x0018


	//----- nvinfo : EIATTR_PARAM_CBANK
	.align		4
        /*005c*/ 	.byte	0x04, 0x0a
        /*005e*/ 	.short	(.L_626 - .L_625)
	.align		4
.L_625:
        /*0060*/ 	.word	index@(.nv.constant0._ZN3cub18CUB_300001_SM_10006detail8for_each13static_kernelINS2_12policy_hub_t12policy_500_tEmN6thrust24THRUST_300001_SM_1000_NS8cuda_cub20__uninitialized_fill7functorINS7_10device_ptrIiEEiEEEEvT0_T1_)
        /*0064*/ 	.short	0x0380
        /*0066*/ 	.short	0x0018


	//----- nvinfo : EIATTR_SW_WAR
	.align		4
.L_626:
        /*0068*/ 	.byte	0x04, 0x36
        /*006a*/ 	.short	(.L_628 - .L_627)
.L_627:
        /*006c*/ 	.word	0x00000008
.L_628:


//--------------------- .nv.info._ZN3cub18CUB_300001_SM_10006detail11EmptyKernelIvEEvv --------------------------
	.section	.nv.info._ZN3cub18CUB_300001_SM_10006detail11EmptyKernelIvEEvv,"",@"SHT_CUDA_INFO"
	.sectionflags	@""
	.align	4


	//----- nvinfo : EIATTR_CUDA_API_VERSION
	.align		4
        /*0000*/ 	.byte	0x04, 0x37
        /*0002*/ 	.short	(.L_630 - .L_629)
.L_629:
        /*0004*/ 	.word	0x00000082


	//----- nvinfo : EIATTR_SPARSE_MMA_MASK
	.align		4
.L_630:
        /*0008*/ 	.byte	0x03, 0x50
        /*000a*/ 	.short	0x0000


	//----- nvinfo : EIATTR_MAXREG_COUNT
	.align		4
        /*000c*/ 	.byte	0x03, 0x1b
        /*000e*/ 	.short	0x00ff


	//----- nvinfo : EIATTR_MERCURY_ISA_VERSION
	.align		4
        /*0010*/ 	.byte	0x03, 0x5f
        /*0012*/ 	.short	0x0101


	//----- nvinfo : EIATTR_VRC_CTA_INIT_COUNT
	.align		4
        /*0014*/ 	.byte	0x02, 0x4a
	.zero		1
	.zero		1


	//----- nvinfo : EIATTR_EXIT_INSTR_OFFSETS
	.align		4
        /*0018*/ 	.byte	0x04, 0x1c
        /*001a*/ 	.short	(.L_632 - .L_631)


	//   ....[0]....
.L_631:
        /*001c*/ 	.word	0x00000010


	//----- nvinfo : EIATTR_SW_WAR
	.align		4
.L_632:
        /*0020*/ 	.byte	0x04, 0x36
        /*0022*/ 	.short	(.L_634 - .L_633)
.L_633:
        /*0024*/ 	.word	0x00000008
.L_634:


//--------------------- .nv.info._Z17createVertexArrayPiPK14TriangleVertexiP6float3iP4int3 --------------------------
	.section	.nv.info._Z17createVertexArrayPiPK14TriangleVertexiP6float3iP4int3,"",@"SHT_CUDA_INFO"
	.sectionflags	@""
	.align	4


	//----- nvinfo : EIATTR_CUDA_API_VERSION
	.align		4
        /*0000*/ 	.byte	0x04, 0x37
        /*0002*/ 	.short	(.L_636 - .L_635)
.L_635:
        /*0004*/ 	.word	0x00000082


	//----- nvinfo : EIATTR_KPARAM_INFO
	.align		4
.L_636:
        /*0008*/ 	.byte	0x04, 0x17
        /*000a*/ 	.short	(.L_638 - .L_637)
.L_637:
        /*000c*/ 	.word	0x00000000
        /*0010*/ 	.short	0x0005
        /*0012*/ 	.short	0x0028
        /*0014*/ 	.byte	0x00, 0xf5, 0x21, 0x00


	//----- nvinfo : EIATTR_KPARAM_INFO
	.align		4
.L_638:
        /*0018*/ 	.byte	0x04, 0x17
        /*001a*/ 	.short	(.L_640 - .L_639)
.L_639:
        /*001c*/ 	.word	0x00000000
        /*0020*/ 	.short	0x0004
        /*0022*/ 	.short	0x0020
        /*0024*/ 	.byte	0x00, 0xf0, 0x11, 0x00


	//----- nvinfo : EIATTR_KPARAM_INFO
	.align		4
.L_640:
        /*0028*/ 	.byte	0x04, 0x17
        /*002a*/ 	.short	(.L_642 - .L_641)
.L_641:
        /*002c*/ 	.word	0x00000000
        /*0030*/ 	.short	0x0003
        /*0032*/ 	.short	0x0018
        /*0034*/ 	.byte	0x00, 0xf5, 0x21, 0x00


	//----- nvinfo : EIATTR_KPARAM_INFO
	.align		4
.L_642:
        /*0038*/ 	.byte	0x04, 0x17
        /*003a*/ 	.short	(.L_644 - .L_643)
.L_643:
        /*003c*/ 	.word	0x00000000
        /*0040*/ 	.short	0x0002
        /*0042*/ 	.short	0x0010
        /*0044*/ 	.byte	0x00, 0xf0, 0x11, 0x00


	//----- nvinfo : EIATTR_KPARAM_INFO
	.align		4
.L_644:
        /*0048*/ 	.byte	0x04, 0x17
        /*004a*/ 	.short	(.L_646 - .L_645)
.L_645:
        /*004c*/ 	.word	0x00000000
        /*0050*/ 	.short	0x0001
        /*0052*/ 	.short	0x0008
        /*0054*/ 	.byte	0x00, 0xf5, 0x21, 0x00


	//----- nvinfo : EIATTR_KPARAM_INFO
	.align		4
.L_646:
        /*0058*/ 	.byte	0x04, 0x17
        /*005a*/ 	.short	(.L_648 - .L_647)
.L_647:
        /*005c*/ 	.word	0x00000000
        /*0060*/ 	.short	0x0000
        /*0062*/ 	.short	0x0000
        /*0064*/ 	.byte	0x00, 0xf5, 0x21, 0x00


	//----- nvinfo : EIATTR_SPARSE_MMA_MASK
	.align		4
.L_648:
        /*0068*/ 	.byte	0x03, 0x50
        /*006a*/ 	.short	0x0000


	//----- nvinfo : EIATTR_MAXREG_COUNT
	.align		4
        /*006c*/ 	.byte	0x03, 0x1b
        /*006e*/ 	.short	0x00ff


	//----- nvinfo : EIATTR_MERCURY_ISA_VERSION
	.align		4
        /*0070*/ 	.byte	0x03, 0x5f
        /*0072*/ 	.short	0x0101


	//----- nvinfo : EIATTR_INT_WARP_WIDE_INSTR_OFFSETS
	.align		4
        /*0074*/ 	.byte	0x04, 0x31
        /*0076*/ 	.short	(.L_650 - .L_649)


	//   ....[0]....
.L_649:
        /*0078*/ 	.word	0x000001e0


	//   ....[1]....
        /*007c*/ 	.word	0x00000280


	//----- nvinfo : EIATTR_VRC_CTA_INIT_COUNT
	.align		4
.L_650:
        /*0080*/ 	.byte	0x02, 0x4a
	.zero		1
	.zero		1


	//----- nvinfo : EIATTR_EXIT_INSTR_OFFSETS
	.align		4
        /*0084*/ 	.byte	0x04, 0x1c
        /*0086*/ 	.short	(.L_652 - .L_651)


	//   ....[0]....
.L_651:
        /*0088*/ 	.word	0x00000070


	//   ....[1]....
        /*008c*/ 	.word	0x000001b0


	//   ....[2]....
        /*0090*/ 	.word	0x000002b0


	//   ....[3]....
        /*0094*/ 	.word	0x00000370


	//   ....[4]....
        /*0098*/ 	.word	0x000003a0


	//   ....[5]....
        /*009c*/ 	.word	0x000003d0


	//   ....[6]....
        /*00a0*/ 	.word	0x000004a0


	//----- nvinfo : EIATTR_CRS_STACK_SIZE
	.align		4
.L_652:
        /*00a4*/ 	.byte	0x04, 0x1e
        /*00a6*/ 	.short	(.L_654 - .L_653)
.L_653:
        /*00a8*/ 	.word	0x00000000


	//----- nvinfo : EIATTR_CBANK_PARAM_SIZE
	.align		4
.L_654:
        /*00ac*/ 	.byte	0x03, 0x19
        /*00ae*/ 	.short	0x0030


	//----- nvinfo : EIATTR_PARAM_CBANK
	.align		4
        /*00b0*/ 	.byte	0x04, 0x0a
        /*00b2*/ 	.short	(.L_656 - .L_655)
	.align		4
.L_655:
        /*00b4*/ 	.word	index@(.nv.constant0._Z17createVertexArrayPiPK14TriangleVertexiP6float3iP4int3)
        /*00b8*/ 	.short	0x0380
        /*00ba*/ 	.short	0x0030


	//----- nvinfo : EIATTR_SW_WAR
	.align		4
.L_656:
        /*00bc*/ 	.byte	0x04, 0x36
        /*00be*/ 	.short	(.L_658 - .L_657)
.L_657:
        /*00c0*/ 	.word	0x00000008
.L_658:


//--------------------- .nv.info._Z16extractTriangles5vec3iPK4CelliifP14TriangleVertexiPi --------------------------
	.section	.nv.info._Z16extractTriangles5vec3iPK4CelliifP14TriangleVertexiPi,"",@"SHT_CUDA_INFO"
	.sectionflags	@""
	.align	4


	//----- nvinfo : EIATTR_CUDA_API_VERSION
	.align		4
        /*0000*/ 	.byte	0x04, 0x37
        /*0002*/ 	.short	(.L_660 - .L_659)
.L_659:
        /*0004*/ 	.word	0x00000082


	//----- nvinfo : EIATTR_KPARAM_INFO
	.align		4
.L_660:
        /*0008*/ 	.byte	0x04, 0x17
        /*000a*/ 	.short	(.L_662 - .L_661)
.L_661:
        /*000c*/ 	.word	0x00000000
        /*0010*/ 	.short	0x0007
        /*0012*/ 	.short	0x0038
        /*0014*/ 	.byte	0x00, 0xf5, 0x21, 0x00


	//----- nvinfo : EIATTR_KPARAM_INFO
	.align		4
.L_662:
        /*0018*/ 	.byte	0x04, 0x17
        /*001a*/ 	.short	(.L_664 - .L_663)
.L_663:
        /*001c*/ 	.word	0x00000000
        /*0020*/ 	.short	0x0006
        /*0022*/ 	.short	0x0030
        /*0024*/ 	.byte	0x00, 0xf0, 0x11, 0x00


	//----- nvinfo : EIATTR_KPARAM_INFO
	.align		4
.L_664:
        /*0028*/ 	.byte	0x04, 0x17
        /*002a*/ 	.short	(.L_666 - .L_665)
.L_665:
        /*002c*/ 	.word	0x00000000
        /*0030*/ 	.short	0x0005
        /*0032*/ 	.short	0x0028
        /*0034*/ 	.byte	0x00, 0xf5, 0x21, 0x00


	//----- nvinfo : EIATTR_KPARAM_INFO
	.align		4
.L_666:
        /*0038*/ 	.byte	0x04, 0x17
        /*003a*/ 	.short	(.L_668 - .L_667)
.L_667:
        /*003c*/ 	.word	0x00000000
        /*0040*/ 	.short	0x0004
        /*0042*/ 	.short	0x0020
        /*0044*/ 	.byte	0x00, 0xf0, 0x11, 0x00


	//----- nvinfo : EIATTR_KPARAM_INFO
	.align		4
.L_668:
        /*0048*/ 	.byte	0x04, 0x17
        /*004a*/ 	.short	(.L_670 - .L_669)
.L_669:
        /*004c*/ 	.word	0x00000000
        /*0050*/ 	.short	0x0003
        /*0052*/ 	.short	0x001c
        /*0054*/ 	.byte	0x00, 0xf0, 0x11, 0x00


	//----- nvinfo : EIATTR_KPARAM_INFO
	.align		4
.L_670:
        /*0058*/ 	.byte	0x04, 0x17
        /*005a*/ 	.short	(.L_672 - .L_671)
.L_671:
        /*005c*/ 	.word	0x00000000
        /*0060*/ 	.short	0x0002
        /*0062*/ 	.short	0x0018
        /*0064*/ 	.byte	0x00, 0xf0, 0x11, 0x00


	//----- nvinfo : EIATTR_KPARAM_INFO
	.align		4
.L_672:
        /*0068*/ 	.byte	0x04, 0x17
        /*006a*/ 	.short	(.L_674 - .L_673)
.L_673:
        /*006c*/ 	.word	0x00000000
        /*0070*/ 	.short	0x0001
        /*0072*/ 	.short	0x0010
        /*0074*/ 	.byte	0x00, 0xf5, 0x21, 0x00


	//----- nvinfo : EIATTR_KPARAM_INFO
	.align		4
.L_674:
        /*0078*/ 	.byte	0x04, 0x17
        /*007a*/ 	.short	(.L_676 - .L_675)
.L_675:
        /*007c*/ 	.word	0x00000000
        /*0080*/ 	.short	0x0000
        /*0082*/ 	.short	0x0000
        /*0084*/ 	.byte	0x00, 0xf0, 0x31, 0x00


	//----- nvinfo : EIATTR_SPARSE_MMA_MASK
	.align		4
.L_676:
        /*0088*/ 	.byte	0x03, 0x50
        /*008a*/ 	.short	0x0000


	//----- nvinfo : EIATTR_MAXREG_COUNT
	.align		4
        /*008c*/ 	.byte	0x03, 0x1b
        /*008e*/ 	.short	0x00ff


	//----- nvinfo : EIATTR_MERCURY_ISA_VERSION
	.align		4
        /*0090*/ 	.byte	0x03, 0x5f
        /*0092*/ 	.short	0x0101


	//----- nvinfo : EIATTR_INT_WARP_WIDE_INSTR_OFFSETS
	.align		4
        /*0094*/ 	.byte	0x04, 0x31
        /*0096*/ 	.short	(.L_678 - .L_677)


	//   ....[0]....
.L_677:
        /*0098*/ 	.word	0x00004f70


	//   ....[1]....
        /*009c*/ 	.word	0x00005000


	//----- nvinfo : EIATTR_VRC_CTA_INIT_COUNT
	.align		4
.L_678:
        /*00a0*/ 	.byte	0x02, 0x4a
	.zero		1
	.zero		1


	//----- nvinfo : EIATTR_EXIT_INSTR_OFFSETS
	.align		4
        /*00a4*/ 	.byte	0x04, 0x1c
        /*00a6*/ 	.short	(.L_680 - .L_679)


	//   ....[0]....
.L_679:
        /*00a8*/ 	.word	0x000000c0


	//   ....[1]....
        /*00ac*/ 	.word	0x00001040


	//   ....[2]....
        /*00b0*/ 	.word	0x00001160


	//   ....[3]....
        /*00b4*/ 	.word	0x00001210


	//   ....[4]....
        /*00b8*/ 	.word	0x00001270


	//   ....[5]....
        /*00bc*/ 	.word	0x000012b0


	//   ....[6]....
        /*00c0*/ 	.word	0x000019c0


	//   ....[7]....
        /*00c4*/ 	.word	0x00001ae0


	//   ....[8]....
        /*00c8*/ 	.word	0x00001ba0


	//   ....[9]....
        /*00cc*/ 	.word	0x00001bf0


	//   ....[10]....
        /*00d0*/ 	.word	0x00001c30


	//   ....[11]....
        /*00d4*/ 	.word	0x000024e0


	//   ....[12]....
        /*00d8*/ 	.word	0x00002600


	//   ....[13]....
        /*00dc*/ 	.word	0x000026a0


	//   ....[14]....
        /*00e0*/ 	.word	0x000026f0


	//   ....[15]....
        /*00e4*/ 	.word	0x00002730


	//   ....[16]....
        /*00e8*/ 	.word	0x00002e20


	//   ....[17]....
        /*00ec*/ 	.word	0x00002f40


	//   ....[18]....
        /*00f0*/ 	.word	0x00002fd0


	//   ....[19]....
        /*00f4*/ 	.word	0x00003020


	//   ....[20]....
        /*00f8*/ 	.word	0x00003060


	//   ....[21]....
        /*00fc*/ 	.word	0x000030d0


	//   ....[22]....
        /*0100*/ 	.word	0x000031d0


	//   ....[23]....
        /*0104*/ 	.word	0x00003290


	//   ....[24]....
        /*0108*/ 	.word	0x000032e0


	//   ....[25]....
        /*010c*/ 	.word	0x00003320


	//   ....[26]....
        /*0110*/ 	.word	0x000033b0


	//   ....[27]....
        /*0114*/ 	.word	0x00003450


	//   ....[28]....
        /*0118*/ 	.word	0x000034a0


	//   ....[29]....
        /*011c*/ 	.word	0x000034e0


	//   ....[30]....
        /*0120*/ 	.word	0x00003540


	//   ....[31]....
        /*0124*/ 	.word	0x000035d0


	//   ....[32]....
        /*0128*/ 	.word	0x00003640


	//   ....[33]....
        /*012c*/ 	.word	0x00003670


	//   ....[34]....
        /*0130*/ 	.word	0x00003720


	//   ....[35]....
        /*0134*/ 	.word	0x00003750


	//   ....[36]....
        /*0138*/ 	.word	0x00003850


	//   ....[37]....
        /*013c*/ 	.word	0x000038d0


	//   ....[38]....
        /*0140*/ 	.word	0x00003940


	//   ....[39]....
        /*0144*/ 	.word	0x00003970


	//   ....[40]....
        /*0148*/ 	.word	0x00003a10


	//   ....[41]....
        /*014c*/ 	.word	0x00003a40


	//   ....[42]....
        /*0150*/ 	.word	0x00003b40


	//   ....[43]....
        /*0154*/ 	.word	0x00003bb0


	//   ....[44]....
        /*0158*/ 	.word	0x00003be0


	//   ....[45]....
        /*015c*/ 	.word	0x00003c90


	//   ....[46]....
        /*0160*/ 	.word	0x00003cc0


	//   ....[47]....
        /*0164*/ 	.word	0x00004750


	//   ....[48]....
        /*0168*/ 	.word	0x00004770


	//   ....[49]....
        /*016c*/ 	.word	0x000047b0


	//   ....[50]....
        /*0170*/ 	.word	0x00005120


	//----- nvinfo : EIATTR_CRS_STACK_SIZE
	.align		4
.L_680:
        /*0174*/ 	.byte	0x04, 0x1e
        /*0176*/ 	.short	(.L_682 - .L_681)
.L_681:
        /*0178*/ 	.word	0x00000000


	//----- nvinfo : EIATTR_CBANK_PARAM_SIZE
	.align		4
.L_682:
        /*017c*/ 	.byte	0x03, 0x19
        /*017e*/ 	.short	0x0040


	//----- nvinfo : EIATTR_PARAM_CBANK
	.align		4
        /*0180*/ 	.byte	0x04, 0x0a
        /*0182*/ 	.short	(.L_684 - .L_683)
	.align		4
.L_683:
        /*0184*/ 	.word	index@(.nv.constant0._Z16extractTriangles5vec3iPK4CelliifP14TriangleVertexiPi)
        /*0188*/ 	.short	0x0380
        /*018a*/ 	.short	0x0040


	//----- nvinfo : EIATTR_SW_WAR
	.align		4
.L_684:
        /*018c*/ 	.byte	0x04, 0x36
        /*018e*/ 	.short	(.L_686 - .L_685)
.L_685:
        /*0190*/ 	.word	0x00000008
.L_686:


//--------------------- .nv.callgraph             --------------------------
	.section	.nv.callgraph,"",@"SHT_CUDA_CALLGRAPH"
	.align	4
	.sectionentsize	8
	.align		4
        /*0000*/ 	.word	0x00000000
	.align		4
        /*0004*/ 	.word	0xffffffff
	.align		4
        /*0008*/ 	.word	0x00000000
	.align		4
        /*000c*/ 	.word	0xfffffffe
	.align		4
        /*0010*/ 	.word	0x00000000
	.align		4
        /*0014*/ 	.word	0xfffffffd
	.align		4
        /*0018*/ 	.word	0x00000000
	.align		4
        /*001c*/ 	.word	0xfffffffc


//--------------------- .nv.constant3             --------------------------
	.section	.nv.constant3,"a",@progbits
.nv.constant3:
	.type		vtkMarchingCubesTriangleCases,@object
	.size		vtkMarchingCubesTriangleCases,(vtkMarchingCubes_edges - vtkMarchingCubesTriangleCases)
vtkMarchingCubesTriangleCases:
        /*0000*/ 	.byte	0xff, 0xff, 0xff, 0xff, 0xff, 0xff, 0xff, 0xff, 0xff, 0xff, 0xff, 0xff, 0xff, 0xff, 0xff, 0xff
        /* <DEDUP_REMOVED lines=255> */
	.type		vtkMarchingCubes_edges,@object
	.size		vtkMarchingCubes_edges,(.L_1 - vtkMarchingCubes_edges)
vtkMarchingCubes_edges:
        /*1000*/ 	.byte	0x00, 0x01, 0x01, 0x02, 0x03, 0x02, 0x00, 0x03, 0x04, 0x05, 0x05, 0x06, 0x07, 0x06, 0x04, 0x07
        /*1010*/ 	.byte	0x00, 0x04, 0x01, 0x05, 0x03, 0x07, 0x02, 0x06
.L_1:


//--------------------- .nv.constant4             --------------------------
	.section	.nv.constant4,"a",@progbits
	.align	8
	.align		8
.nv.constant4:
        /*0000*/ 	.dword	_ZN34_INTERNAL_8aeabd47_4_k_cu_8371522c4cuda3std3__45__cpo5beginE
	.align		8
        /*0008*/ 	.dword	_ZN34_INTERNAL_8aeabd47_4_k_cu_8371522c4cuda3std3__45__cpo3endE
	.align		8
        /*0010*/ 	.dword	_ZN34_INTERNAL_8aeabd47_4_k_cu_8371522c4cuda3std3__45__cpo6cbeginE
	.align		8
        /*0018*/ 	.dword	_ZN34_INTERNAL_8aeabd47_4_k_cu_8371522c4cuda3std3__45__cpo4cendE
	.align		8
        /*0020*/ 	.dword	_ZN34_INTERNAL_8aeabd47_4_k_cu_8371522c4cuda3std3__45__cpo6rbeginE
	.align		8
        /*0028*/ 	.dword	_ZN34_INTERNAL_8aeabd47_4_k_cu_8371522c4cuda3std3__45__cpo4rendE
	.align		8
        /*0030*/ 	.dword	_ZN34_INTERNAL_8aeabd47_4_k_cu_8371522c4cuda3std3__45__cpo7crbeginE
	.align		8
        /*0038*/ 	.dword	_ZN34_INTERNAL_8aeabd47_4_k_cu_8371522c4cuda3std3__45__cpo5crendE
	.align		8
        /*0040*/ 	.dword	_ZN34_INTERNAL_8aeabd47_4_k_cu_8371522c4cuda3std3__436_GLOBAL__N__8aeabd47_4_k_cu_8371522c6ignoreE
	.align		8
        /*0048*/ 	.dword	_ZN34_INTERNAL_8aeabd47_4_k_cu_8371522c4cuda3std3__419piecewise_constructE
	.align		8
        /*0050*/ 	.dword	_ZN34_INTERNAL_8aeabd47_4_k_cu_8371522c4cuda3std3__48in_placeE
	.align		8
        /*0058*/ 	.dword	_ZN34_INTERNAL_8aeabd47_4_k_cu_8371522c4cuda3std3__420unreachable_sentinelE
	.align		8
        /*0060*/ 	.dword	_ZN34_INTERNAL_8aeabd47_4_k_cu_8371522c4cuda3std3__47nulloptE
	.align		8
        /*0068*/ 	.dword	_ZN34_INTERNAL_8aeabd47_4_k_cu_8371522c4cuda3std3__48unexpectE
	.align		8
        /*0070*/ 	.dword	_ZN34_INTERNAL_8aeabd47_4_k_cu_8371522c4cuda3std6ranges3__45__cpo4swapE
	.align		8
        /*0078*/ 	.dword	_ZN34_INTERNAL_8aeabd47_4_k_cu_8371522c4cuda3std6ranges3__45__cpo9iter_moveE
	.align		8
        /*0080*/ 	.dword	_ZN34_INTERNAL_8aeabd47_4_k_cu_8371522c4cuda3std6ranges3__45__cpo5beginE
	.align		8
        /*0088*/ 	.dword	_ZN34_INTERNAL_8aeabd47_4_k_cu_8371522c4cuda3std6ranges3__45__cpo3endE
	.align		8
        /*0090*/ 	.dword	_ZN34_INTERNAL_8aeabd47_4_k_cu_8371522c4cuda3std6ranges3__45__cpo6cbeginE
	.align		8
        /*0098*/ 	.dword	_ZN34_INTERNAL_8aeabd47_4_k_cu_8371522c4cuda3std6ranges3__45__cpo4cendE
	.align		8
        /*00a0*/ 	.dword	_ZN34_INTERNAL_8aeabd47_4_k_cu_8371522c4cuda3std6ranges3__45__cpo7advanceE
	.align		8
        /*00a8*/ 	.dword	_ZN34_INTERNAL_8aeabd47_4_k_cu_8371522c4cuda3std6ranges3__45__cpo9iter_swapE
	.align		8
        /*00b0*/ 	.dword	_ZN34_INTERNAL_8aeabd47_4_k_cu_8371522c4cuda3std6ranges3__45__cpo4nextE
	.align		8
        /*00b8*/ 	.dword	_ZN34_INTERNAL_8aeabd47_4_k_cu_8371522c4cuda3std6ranges3__45__cpo4prevE
	.align		8
        /*00c0*/ 	.dword	_ZN34_INTERNAL_8aeabd47_4_k_cu_8371522c4cuda3std6ranges3__45__cpo4dataE
	.align		8
        /*00c8*/ 	.dword	_ZN34_INTERNAL_8aeabd47_4_k_cu_8371522c4cuda3std6ranges3__45__cpo5cdataE
	.align		8
        /*00d0*/ 	.dword	_ZN34_INTERNAL_8aeabd47_4_k_cu_8371522c4cuda3std6ranges3__45__cpo4sizeE
	.align		8
        /*00d8*/ 	.dword	_ZN34_INTERNAL_8aeabd47_4_k_cu_8371522c4cuda3std6ranges3__45__cpo5ssizeE
	.align		8
        /*00e0*/ 	.dword	_ZN34_INTERNAL_8aeabd47_4_k_cu_8371522c4cuda3std6ranges3__45__cpo8distanceE
	.align		8
        /*00e8*/ 	.dword	_ZN34_INTERNAL_8aeabd47_4_k_cu_8371522c6thrust24THRUST_300001_SM_1000_NS8cuda_cub3parE
	.align		8
        /*00f0*/ 	.dword	_ZN34_INTERNAL_8aeabd47_4_k_cu_8371522c6thrust24THRUST_300001_SM_1000_NS8cuda_cub10par_nosyncE
	.align		8
        /*00f8*/ 	.dword	_ZN34_INTERNAL_8aeabd47_4_k_cu_8371522c6thrust24THRUST_300001_SM_1000_NS6system6detail10sequential3seqE
	.align		8
        /*0100*/ 	.dword	_ZN34_INTERNAL_8aeabd47_4_k_cu_8371522c6thrust24THRUST_300001_SM_1000_NS6system3cpp3parE
	.align		8
        /*0108*/ 	.dword	_ZN34_INTERNAL_8aeabd47_4_k_cu_8371522c6thrust24THRUST_300001_SM_1000_NS12placeholders2_1E
	.align		8
        /*0110*/ 	.dword	_ZN34_INTERNAL_8aeabd47_4_k_cu_8371522c6thrust24THRUST_300001_SM_1000_NS12placeholders2_2E
	.align		8
        /*0118*/ 	.dword	_ZN34_INTERNAL_8aeabd47_4_k_cu_8371522c6thrust24THRUST_300001_SM_1000_NS12placeholders2_3E
	.align		8
        /*0120*/ 	.dword	_ZN34_INTERNAL_8aeabd47_4_k_cu_8371522c6thrust24THRUST_300001_SM_1000_NS12placeholders2_4E
	.align		8
        /*0128*/ 	.dword	_ZN34_INTERNAL_8aeabd47_4_k_cu_8371522c6thrust24THRUST_300001_SM_1000_NS12placeholders2_5E
	.align		8
        /*0130*/ 	.dword	_ZN34_INTERNAL_8aeabd47_4_k_cu_8371522c6thrust24THRUST_300001_SM_1000_NS12placeholders2_6E
	.align		8
        /*0138*/ 	.dword	_ZN34_INTERNAL_8aeabd47_4_k_cu_8371522c6thrust24THRUST_300001_SM_1000_NS12placeholders2_7E
	.align		8
        /*0140*/ 	.dword	_ZN34_INTERNAL_8aeabd47_4_k_cu_8371522c6thrust24THRUST_300001_SM_1000_NS12placeholders2_8E
	.align		8
        /*0148*/ 	.dword	_ZN34_INTERNAL_8aeabd47_4_k_cu_8371522c6thrust24THRUST_300001_SM_1000_NS12placeholders2_9E
	.align		8
        /*0150*/ 	.dword	_ZN34_INTERNAL_8aeabd47_4_k_cu_8371522c6thrust24THRUST_300001_SM_1000_NS12placeholders3_10E
	.align		8
        /*0158*/ 	.dword	_ZN34_INTERNAL_8aeabd47_4_k_cu_8371522c6thrust24THRUST_300001_SM_1000_NS3seqE
	.align		8
        /*0160*/ 	.dword	_ZN34_INTERNAL_8aeabd47_4_k_cu_8371522c6thrust24THRUST_300001_SM_1000_NS6deviceE


//--------------------- .text._ZN3cub18CUB_300001_SM_10006detail10merge_sort26DeviceMergeSortMergeKernelINS2_10policy_hubIN6thrust24THRUST_300001_SM_1000_NS6detail15normal_iteratorINS6_10device_ptrI14TriangleVertexEEEEE9Policy600ESC_PNS0_8NullTypeESC_SG_m15CompareVerticesSA_SF_EEvbT2_T3_T4_PT6_PT7_T5_PSK_SK_NS1_7vsmem_tE --------------------------
	.section	.text._ZN3cub18CUB_300001_SM_10006detail10merge_sort26DeviceMergeSortMergeKernelINS2_10policy_hubIN6thrust24THRUST_300001_SM_1000_NS6detail15normal_iteratorINS6_10device_ptrI14TriangleVertexEEEEE9Policy600ESC_PNS0_8NullTypeESC_SG_m15CompareVerticesSA_SF_EEvbT2_T3_T4_PT6_PT7_T5_PSK_SK_NS1_7vsmem_tE,"ax",@progbits
	.align	128
        .global         _ZN3cub18CUB_300001_SM_10006detail10merge_sort26DeviceMergeSortMergeKernelINS2_10policy_hubIN6thrust24THRUST_300001_SM_1000_NS6detail15normal_iteratorINS6_10device_ptrI14TriangleVertexEEEEE9Policy600ESC_PNS0_8NullTypeESC_SG_m15CompareVerticesSA_SF_EEvbT2_T3_T4_PT6_PT7_T5_PSK_SK_NS1_7vsmem_tE
        .type           _ZN3cub18CUB_300001_SM_10006detail10merge_sort26DeviceMergeSortMergeKernelINS2_10policy_hubIN6thrust24THRUST_300001_SM_1000_NS6detail15normal_iteratorINS6_10device_ptrI14TriangleVertexEEEEE9Policy600ESC_PNS0_8NullTypeESC_SG_m15CompareVerticesSA_SF_EEvbT2_T3_T4_PT6_PT7_T5_PSK_SK_NS1_7vsmem_tE,@function
        .size           _ZN3cub18CUB_300001_SM_10006detail10merge_sort26DeviceMergeSortMergeKernelINS2_10policy_hubIN6thrust24THRUST_300001_SM_1000_NS6detail15normal_iteratorINS6_10device_ptrI14TriangleVertexEEEEE9Policy600ESC_PNS0_8NullTypeESC_SG_m15CompareVerticesSA_SF_EEvbT2_T3_T4_PT6_PT7_T5_PSK_SK_NS1_7vsmem_tE,(.L_x_482 - _ZN3cub18CUB_300001_SM_10006detail10merge_sort26DeviceMergeSortMergeKernelINS2_10policy_hubIN6thrust24THRUST_300001_SM_1000_NS6detail15normal_iteratorINS6_10device_ptrI14TriangleVertexEEEEE9Policy600ESC_PNS0_8NullTypeESC_SG_m15CompareVerticesSA_SF_EEvbT2_T3_T4_PT6_PT7_T5_PSK_SK_NS1_7vsmem_tE)
        .other          _ZN3cub18CUB_300001_SM_10006detail10merge_sort26DeviceMergeSortMergeKernelINS2_10policy_hubIN6thrust24THRUST_300001_SM_1000_NS6detail15normal_iteratorINS6_10device_ptrI14TriangleVertexEEEEE9Policy600ESC_PNS0_8NullTypeESC_SG_m15CompareVerticesSA_SF_EEvbT2_T3_T4_PT6_PT7_T5_PSK_SK_NS1_7vsmem_tE,@"STO_CUDA_ENTRY STV_DEFAULT"
_ZN3cub18CUB_300001_SM_10006detail10merge_sort26DeviceMergeSortMergeKernelINS2_10policy_hubIN6thrust24THRUST_300001_SM_1000_NS6detail15normal_iteratorINS6_10device_ptrI14TriangleVertexEEEEE9Policy600ESC_PNS0_8NullTypeESC_SG_m15CompareVerticesSA_SF_EEvbT2_T3_T4_PT6_PT7_T5_PSK_SK_NS1_7vsmem_tE:
.text._ZN3cub18CUB_300001_SM_10006detail10merge_sort26DeviceMergeSortMergeKernelINS2_10policy_hubIN6thrust24THRUST_300001_SM_1000_NS6detail15normal_iteratorINS6_10device_ptrI14TriangleVertexEEEEE9Policy600ESC_PNS0_8NullTypeESC_SG_m15CompareVerticesSA_SF_EEvbT2_T3_T4_PT6_PT7_T5_PSK_SK_NS1_7vsmem_tE:
[----:B------:R-:W-:Y:S01]  /*0000*/  LDC R1, c[0x0][0x37c] ;  /* 0x0000df00ff017b82 */ /* 0x000fe20000000800 */
[----:B------:R-:W0:Y:S01]  /*0010*/  S2R R2, SR_CTAID.X ;  /* 0x0000000000027919 */ /* 0x000e220000002500 */
[----:B------:R-:W1:Y:S06]  /*0020*/  LDCU UR4, c[0x0][0x370] ;  /* 0x00006e00ff0477ac */ /* 0x000e6c0008000800 */
[----:B------:R-:W2:Y:S01]  /*0030*/  LDC.64 R4, c[0x0][0x3c0] ;  /* 0x0000f000ff047b82 */ /* 0x000ea20000000a00 */
[----:B------:R-:W3:Y:S01]  /*0040*/  S2R R0, SR_TID.X ;  /* 0x0000000000007919 */ /* 0x000ee20000002100 */
[----:B------:R-:W4:Y:S01]  /*0050*/  LDCU.64 UR6, c[0x0][0x358] ;  /* 0x00006b00ff0677ac */ /* 0x000f220008000a00 */
[----:B-1----:R-:W-:-:S06]  /*0060*/  UIADD3 UR4, UPT, UPT, UR4, -0x1, URZ ;  /* 0xffffffff04047890 */ /* 0x002fcc000fffe0ff */
[----:B0-----:R-:W-:-:S13]  /*0070*/  ISETP.GE.U32.AND P0, PT, R2, UR4, PT ;  /* 0x0000000402007c0c */ /* 0x001fda000bf06070 */
[----:B---34-:R-:W-:Y:S05]  /*0080*/  @P0 BRA `(.L_x_0) ;  /* 0x0000001800700947 */ /* 0x018fea0003800000 */
[----:B------:R-:W0:Y:S01]  /*0090*/  LDC.64 R16, c[0x0][0x3b8] ;  /* 0x0000ee00ff107b82 */ /* 0x000e220000000a00 */
[----:B--2---:R-:W-:-:S07]  /*00a0*/  IADD3 R21, P3, PT, RZ, -R4, RZ ;  /* 0x80000004ff157210 */ /* 0x004fce0007f7e0ff */
[----:B------:R-:W1:Y:S01]  /*00b0*/  LDC.64 R12, c[0x0][0x398] ;  /* 0x0000e600ff0c7b82 */ /* 0x000e620000000a00 */
[----:B------:R-:W-:Y:S01]  /*00c0*/  IMAD.WIDE.U32 R8, R4, 0x200, RZ ;  /* 0x0000020004087825 */ /* 0x000fe200078e00ff */
[----:B------:R-:W2:Y:S01]  /*00d0*/  LDCU.U8 UR4, c[0x0][0x380] ;  /* 0x00007000ff0477ac */ /* 0x000ea20008000000 */
[----:B0-----:R-:W-:-:S04]  /*00e0*/  LEA R16, P0, R2, R16, 0x3 ;  /* 0x0000001002107211 */ /* 0x001fc800078018ff */
[----:B------:R-:W-:-:S05]  /*00f0*/  LEA.HI.X R17, R2, R17, RZ, 0x3, P0 ;  /* 0x0000001102117211 */ /* 0x000fca00000f1cff */
[----:B------:R-:W3:Y:S04]  /*0100*/  LDG.E.64 R14, desc[UR6][R16.64+0x8] ;  /* 0x00000806100e7981 */ /* 0x000ee8000c1e1b00 */
[----:B------:R-:W4:Y:S01]  /*0110*/  LDG.E.64 R6, desc[UR6][R16.64] ;  /* 0x0000000610067981 */ /* 0x000f22000c1e1b00 */
[-C--:B------:R-:W-:Y:S01]  /*0120*/  LOP3.LUT R19, R21, R2.reuse, RZ, 0xc0, !PT ;  /* 0x0000000215137212 */ /* 0x080fe200078ec0ff */
[----:B------:R-:W-:Y:S01]  /*0130*/  IMAD.SHL.U32 R3, R5, 0x200, RZ ;  /* 0x0000020005037824 */ /* 0x000fe200078e00ff */
[----:B------:R-:W-:Y:S01]  /*0140*/  LOP3.LUT R8, R8, 0xfffffc00, RZ, 0xc0, !PT ;  /* 0xfffffc0008087812 */ /* 0x000fe200078ec0ff */
[----:B------:R-:W-:Y:S01]  /*0150*/  IMAD.X R20, RZ, RZ, ~R5, P3 ;  /* 0x000000ffff147224 */ /* 0x000fe200018e0e05 */
[----:B------:R-:W-:Y:S01]  /*0160*/  LOP3.LUT R10, R21, R2, RZ, 0xfc, !PT ;  /* 0x00000002150a7212 */ /* 0x000fe200078efcff */
[----:B------:R-:W-:Y:S01]  /*0170*/  IMAD.SHL.U32 R11, R19, 0x400, RZ ;  /* 0x00000400130b7824 */ /* 0x000fe200078e00ff */
[----:B--2---:R-:W-:Y:S01]  /*0180*/  UPRMT UR4, UR4, 0x8880, URZ ;  /* 0x0000888004047896 */ /* 0x004fe200080000ff */
[----:B------:R-:W-:Y:S01]  /*0190*/  IMAD.IADD R4, R9, 0x1, R3 ;  /* 0x0000000109047824 */ /* 0x000fe200078e0203 */
[----:B------:R-:W-:Y:S01]  /*01a0*/  SHF.L.U64.HI R9, R19, 0xa, RZ ;  /* 0x0000000a13097819 */ /* 0x000fe200000102ff */
[----:B------:R-:W-:Y:S01]  /*01b0*/  ACQBULK ;  /* 0x000000000000782e */ /* 0x000fe20000000000 */
[----:B------:R-:W-:Y:S01]  /*01c0*/  ISETP.NE.U32.AND P1, PT, R10, -0x1, PT ;  /* 0xffffffff0a00780c */ /* 0x000fe20003f25070 */
[----:B------:R-:W-:-:S03]  /*01d0*/  UISETP.NE.AND UP0, UPT, UR4, URZ, UPT ;  /* 0x000000ff0400728c */ /* 0x000fc6000bf05270 */
[----:B------:R-:W-:Y:S02]  /*01e0*/  ISETP.NE.AND.EX P1, PT, R20, -0x1, PT, P1 ;  /* 0xffffffff1400780c */ /* 0x000fe40003f25310 */
[----:B---3--:R-:W-:Y:S02]  /*01f0*/  IADD3 R3, P0, PT, R14, -R11, RZ ;  /* 0x8000000b0e037210 */ /* 0x008fe40007f1e0ff */
[----:B------:R-:W-:Y:S02]  /*0200*/  IADD3 R14, P2, PT, R2, -R19, RZ ;  /* 0x80000013020e7210 */ /* 0x000fe40007f5e0ff */
[----:B----4-:R-:W-:Y:S01]  /*0210*/  IADD3 R10, P3, PT, R6, -R11, RZ ;  /* 0x8000000b060a7210 */ /* 0x010fe20007f7e0ff */
[--C-:B------:R-:W-:Y:S01]  /*0220*/  IMAD.X R17, R15, 0x1, ~R9.reuse, P0 ;  /* 0x000000010f117824 */ /* 0x100fe200000e0e09 */
[----:B-1----:R-:W-:Y:S01]  /*0230*/  IADD3 R15, P4, PT, -R11, R12, RZ ;  /* 0x0000000c0b0f7210 */ /* 0x002fe20007f9e1ff */
[----:B------:R-:W-:Y:S01]  /*0240*/  IMAD.X R19, RZ, RZ, -0x1, P2 ;  /* 0xffffffffff137424 */ /* 0x000fe200010e06ff */
[C---:B------:R-:W-:Y:S01]  /*0250*/  ISETP.NE.U32.AND P0, PT, R14.reuse, -0x1, PT ;  /* 0xffffffff0e00780c */ /* 0x040fe20003f05070 */
[----:B------:R-:W-:Y:S01]  /*0260*/  IMAD.MOV.U32 R12, RZ, RZ, 0x3ff ;  /* 0x000003ffff0c7424 */ /* 0x000fe200078e00ff */
[----:B------:R-:W-:Y:S01]  /*0270*/  ISETP.GT.U32.AND P2, PT, R15, R8, PT ;  /* 0x000000080f00720c */ /* 0x000fe20003f44070 */
[----:B------:R-:W-:Y:S01]  /*0280*/  IMAD.X R13, R13, 0x1, ~R9, P4 ;  /* 0x000000010d0d7824 */ /* 0x000fe200020e0e09 */
[----:B------:R-:W-:Y:S01]  /*0290*/  ISETP.NE.AND.EX P0, PT, R19, -0x1, PT, P0 ;  /* 0xffffffff1300780c */ /* 0x000fe20003f05300 */
[C---:B------:R-:W-:Y:S01]  /*02a0*/  IMAD.SHL.U32 R5, R14.reuse, 0x400, RZ ;  /* 0x000004000e057824 */ /* 0x040fe200078e00ff */
[----:B------:R-:W-:Y:S01]  /*02b0*/  SHF.L.U64.HI R18, R14, 0xa, R19 ;  /* 0x0000000a0e127819 */ /* 0x000fe20000010213 */
[----:B------:R-:W-:Y:S01]  /*02c0*/  IMAD.X R16, R7, 0x1, ~R9, P3 ;  /* 0x0000000107107824 */ /* 0x000fe200018e0e09 */
[----:B------:R-:W-:-:S02]  /*02d0*/  SEL R12, R12, 0x400, !P0 ;  /* 0x000004000c0c7807 */ /* 0x000fc40004000000 */
[----:B------:R-:W-:Y:S02]  /*02e0*/  ISETP.GT.U32.AND.EX P0, PT, R13, R4, PT, P2 ;  /* 0x000000040d00720c */ /* 0x000fe40003f04120 */
[----:B------:R-:W-:Y:S02]  /*02f0*/  IADD3 R14, P2, PT, -R10, R5, RZ ;  /* 0x000000050a0e7210 */ /* 0x000fe40007f5e1ff */
[----:B------:R-:W-:Y:S02]  /*0300*/  IADD3 R5, P3, P4, -R3, R12, R5 ;  /* 0x0000000c03057210 */ /* 0x000fe40007c7e105 */
[----:B------:R-:W-:Y:S01]  /*0310*/  SEL R19, R15, R8, P0 ;  /* 0x000000080f137207 */ /* 0x000fe20000000000 */
[----:B------:R-:W-:Y:S01]  /*0320*/  IMAD.X R12, R18, 0x1, ~R16, P2 ;  /* 0x00000001120c7824 */ /* 0x000fe200010e0e10 */
[----:B------:R-:W-:Y:S02]  /*0330*/  SEL R21, R13, R4, P0 ;  /* 0x000000040d157207 */ /* 0x000fe40000000000 */
[----:B------:R-:W-:-:S02]  /*0340*/  IADD3.X R17, PT, PT, ~R17, RZ, R18, P3, P4 ;  /* 0x000000ff11117210 */ /* 0x000fc40001fe8512 */
[----:B------:R-:W-:Y:S02]  /*0350*/  IADD3 R19, P0, PT, R19, -R8, RZ ;  /* 0x8000000813137210 */ /* 0x000fe40007f1e0ff */
[----:B------:R-:W-:Y:S02]  /*0360*/  SEL R22, R8, R5, !P1 ;  /* 0x0000000508167207 */ /* 0x000fe40004800000 */
[----:B------:R-:W-:Y:S01]  /*0370*/  SEL R5, R4, R17, !P1 ;  /* 0x0000001104057207 */ /* 0x000fe20004800000 */
[----:B------:R-:W-:Y:S01]  /*0380*/  IMAD.X R17, R21, 0x1, ~R4, P0 ;  /* 0x0000000115117824 */ /* 0x000fe200000e0e04 */
[----:B------:R-:W-:Y:S02]  /*0390*/  ISETP.LT.U32.AND P2, PT, R8, R15, PT ;  /* 0x0000000f0800720c */ /* 0x000fe40003f41070 */
[-C--:B------:R-:W-:Y:S02]  /*03a0*/  ISETP.LT.U32.AND P3, PT, R14, R19.reuse, PT ;  /* 0x000000130e00720c */ /* 0x080fe40003f61070 */
[----:B------:R-:W-:-:S02]  /*03b0*/  ISETP.LT.U32.AND P0, PT, R22, R19, PT ;  /* 0x000000131600720c */ /* 0x000fc40003f01070 */
[----:B------:R-:W-:Y:S02]  /*03c0*/  ISETP.LT.U32.AND.EX P2, PT, R4, R13, PT, P2 ;  /* 0x0000000d0400720c */ /* 0x000fe40003f41120 */
[-C--:B------:R-:W-:Y:S02]  /*03d0*/  ISETP.LT.U32.AND.EX P3, PT, R12, R17.reuse, PT, P3 ;  /* 0x000000110c00720c */ /* 0x080fe40003f61130 */
[----:B------:R-:W-:Y:S02]  /*03e0*/  ISETP.LT.U32.AND.EX P0, PT, R5, R17, PT, P0 ;  /* 0x000000110500720c */ /* 0x000fe40003f01100 */
[----:B------:R-:W-:Y:S02]  /*03f0*/  @!P1 SEL R3, R8, R15, P2 ;  /* 0x0000000f08039207 */ /* 0x000fe40001000000 */
[-C--:B------:R-:W-:Y:S02]  /*0400*/  SEL R5, R14, R19.reuse, P3 ;  /* 0x000000130e057207 */ /* 0x080fe40001800000 */
[----:B------:R-:W-:Y:S01]  /*0410*/  SEL R22, R22, R19, P0 ;  /* 0x0000001316167207 */ /* 0x000fe20000000000 */
[----:B------:R-:W-:Y:S01]  /*0420*/  IMAD.IADD R3, R3, 0x1, -R10 ;  /* 0x0000000103037824 */ /* 0x000fe200078e0a0a */
[----:B------:R-:W-:-:S03]  /*0430*/  SEL R12, R12, R17, P3 ;  /* 0x000000110c0c7207 */ /* 0x000fc60001800000 */
[----:B------:R-:W-:Y:S01]  /*0440*/  IMAD.IADD R22, R22, 0x1, -R5 ;  /* 0x0000000116167824 */ /* 0x000fe200078e0a05 */
[----:B------:R-:W-:Y:S06]  /*0450*/  BRA.U !UP0, `(.L_x_1) ;  /* 0x0000000108d07547 */ /* 0x000fec000b800000 */
[----:B------:R-:W0:Y:S01]  /*0460*/  LDCU.64 UR4, c[0x0][0x388] ;  /* 0x00007100ff0477ac */ /* 0x000e220008000a00 */
[----:B------:R-:W-:Y:S01]  /*0470*/  IADD3 R8, P0, P1, R5, R11, R8 ;  /* 0x0000000b05087210 */ /* 0x000fe2000791e008 */
[----:B------:R-:W-:Y:S01]  /*0480*/  IMAD.IADD R5, R0, 0x1, -R3 ;  /* 0x0000000100057824 */ /* 0x000fe200078e0a03 */
[----:B------:R-:W-:Y:S01]  /*0490*/  IADD3 R10, P2, PT, R6, R0, RZ ;  /* 0x00000000060a7210 */ /* 0x000fe20007f5e0ff */
[----:B------:R-:W-:Y:S01]  /*04a0*/  VIADD R6, R0, 0x100 ;  /* 0x0000010000067836 */ /* 0x000fe20000000000 */
[----:B------:R-:W-:Y:S02]  /*04b0*/  IADD3.X R4, PT, PT, R12, R9, R4, P0, P1 ;  /* 0x000000090c047210 */ /* 0x000fe400007e2404 */
[-C--:B------:R-:W-:Y:S01]  /*04c0*/  ISETP.GE.AND P1, PT, R0, R3.reuse, PT ;  /* 0x000000030000720c */ /* 0x080fe20003f26270 */
[----:B------:R-:W-:Y:S01]  /*04d0*/  IMAD.X R9, RZ, RZ, R7, P2 ;  /* 0x000000ffff097224 */ /* 0x000fe200010e0607 */
[C---:B------:R-:W-:Y:S02]  /*04e0*/  IADD3 R7, P3, PT, R5.reuse, R8, RZ ;  /* 0x0000000805077210 */ /* 0x040fe40007f7e0ff */
[----:B------:R-:W-:Y:S01]  /*04f0*/  ISETP.GE.AND P0, PT, R6, R3, PT ;  /* 0x000000030600720c */ /* 0x000fe20003f06270 */
[C---:B------:R-:W-:Y:S01]  /*0500*/  VIADD R6, R0.reuse, 0x300 ;  /* 0x0000030000067836 */ /* 0x040fe20000000000 */
[----:B------:R-:W-:Y:S01]  /*0510*/  LEA.HI.X.SX32 R8, R5, R4, 0x1, P3 ;  /* 0x0000000405087211 */ /* 0x000fe200018f0eff */
[----:B------:R-:W-:Y:S01]  /*0520*/  VIADD R4, R0, 0x200 ;  /* 0x0000020000047836 */ /* 0x000fe20000000000 */
[----:B0-----:R-:W-:-:S02]  /*0530*/  LEA R20, P2, R10, UR4, 0x4 ;  /* 0x000000040a147c11 */ /* 0x001fc4000f8420ff */
[C---:B------:R-:W-:Y:S02]  /*0540*/  LEA R24, P3, R7.reuse, UR4, 0x4 ;  /* 0x0000000407187c11 */ /* 0x040fe4000f8620ff */
[----:B------:R-:W-:Y:S02]  /*0550*/  LEA.HI.X R21, R10, UR5, R9, 0x4, P2 ;  /* 0x000000050a157c11 */ /* 0x000fe400090f2409 */
[----:B------:R-:W-:Y:S02]  /*0560*/  LEA.HI.X R25, R7, UR5, R8, 0x4, P3 ;  /* 0x0000000507197c11 */ /* 0x000fe400098f2408 */
[-C--:B------:R-:W-:Y:S01]  /*0570*/  ISETP.GE.AND P2, PT, R4, R3.reuse, PT ;  /* 0x000000030400720c */ /* 0x080fe20003f46270 */
[----:B------:R0:W5:Y:S01]  /*0580*/  @!P1 LDG.E R5, desc[UR6][R20.64+0x4] ;  /* 0x0000040614059981 */ /* 0x000162000c1e1900 */
[----:B------:R-:W-:-:S03]  /*0590*/  ISETP.GE.AND P3, PT, R6, R3, PT ;  /* 0x000000030600720c */ /* 0x000fc60003f66270 */
[----:B------:R0:W5:Y:S04]  /*05a0*/  @!P1 LDG.E R4, desc[UR6][R20.64] ;  /* 0x0000000614049981 */ /* 0x000168000c1e1900 */
[----:B------:R0:W5:Y:S04]  /*05b0*/  @!P1 LDG.E R6, desc[UR6][R20.64+0x8] ;  /* 0x0000080614069981 */ /* 0x000168000c1e1900 */
[----:B------:R0:W5:Y:S04]  /*05c0*/  @!P1 LDG.E R7, desc[UR6][R20.64+0xc] ;  /* 0x00000c0614079981 */ /* 0x000168000c1e1900 */
[----:B------:R0:W5:Y:S04]  /*05d0*/  @P0 LDG.E R8, desc[UR6][R24.64+0x1000] ;  /* 0x0010000618080981 */ /* 0x000168000c1e1900 */
        /* <DEDUP_REMOVED lines=15> */
[----:B------:R0:W5:Y:S04]  /*06d0*/  @!P0 LDG.E R8, desc[UR6][R20.64+0x1000] ;  /* 0x0010000614088981 */ /* 0x000168000c1e1900 */
        /* <DEDUP_REMOVED lines=10> */
[----:B------:R0:W5:Y:S01]  /*0780*/  @!P3 LDG.E R19, desc[UR6][R20.64+0x300c] ;  /* 0x00300c061413b981 */ /* 0x000162000c1e1900 */
[----:B------:R-:W-:Y:S05]  /*0790*/  BRA `(.L_x_2) ;  /* 0x0000000000cc7947 */ /* 0x000fea0003800000 */
.L_x_1:
[----:B------:R-:W0:Y:S01]  /*07a0*/  LDCU.64 UR4, c[0x0][0x3a0] ;  /* 0x00007400ff0477ac */ /* 0x000e220008000a00 */
[----:B------:R-:W-:Y:S01]  /*07b0*/  IADD3 R5, P0, P1, R5, R11, R8 ;  /* 0x0000000b05057210 */ /* 0x000fe2000791e008 */
[----:B------:R-:W-:Y:S01]  /*07c0*/  IMAD.IADD R8, R0, 0x1, -R3 ;  /* 0x0000000100087824 */ /* 0x000fe200078e0a03 */
[----:B------:R-:W-:Y:S01]  /*07d0*/  IADD3 R6, P2, PT, R6, R0, RZ ;  /* 0x0000000006067210 */ /* 0x000fe20007f5e0ff */
[----:B------:R-:W-:Y:S01]  /*07e0*/  VIADD R10, R0, 0x100 ;  /* 0x00000100000a7836 */ /* 0x000fe20000000000 */
[----:B------:R-:W-:Y:S02]  /*07f0*/  IADD3.X R4, PT, PT, R12, R9, R4, P0, P1 ;  /* 0x000000090c047210 */ /* 0x000fe400007e2404 */
[----:B------:R-:W-:Y:S01]  /*0800*/  IADD3 R5, P3, PT, R8, R5, RZ ;  /* 0x0000000508057210 */ /* 0x000fe20007f7e0ff */
[----:B------:R-:W-:Y:S01]  /*0810*/  IMAD.X R7, RZ, RZ, R7, P2 ;  /* 0x000000ffff077224 */ /* 0x000fe200010e0607 */
[-C--:B------:R-:W-:Y:S02]  /*0820*/  ISETP.GE.AND P1, PT, R10, R3.reuse, PT ;  /* 0x000000030a00720c */ /* 0x080fe40003f26270 */
[----:B------:R-:W-:Y:S01]  /*0830*/  LEA.HI.X.SX32 R4, R8, R4, 0x1, P3 ;  /* 0x0000000408047211 */ /* 0x000fe200018f0eff */
[C---:B------:R-:W-:Y:S01]  /*0840*/  VIADD R8, R0.reuse, 0x200 ;  /* 0x0000020000087836 */ /* 0x040fe20000000000 */
[----:B------:R-:W-:-:S02]  /*0850*/  ISETP.GE.AND P0, PT, R0, R3, PT ;  /* 0x000000030000720c */ /* 0x000fc40003f06270 */
[C---:B0-----:R-:W-:Y:S02]  /*0860*/  LEA R20, P2, R6.reuse, UR4, 0x4 ;  /* 0x0000000406147c11 */ /* 0x041fe4000f8420ff */
[C---:B------:R-:W-:Y:S02]  /*0870*/  LEA R24, P3, R5.reuse, UR4, 0x4 ;  /* 0x0000000405187c11 */ /* 0x040fe4000f8620ff */
[----:B------:R-:W-:Y:S01]  /*0880*/  LEA.HI.X R21, R6, UR5, R7, 0x4, P2 ;  /* 0x0000000506157c11 */ /* 0x000fe200090f2407 */
[----:B------:R-:W-:Y:S01]  /*0890*/  VIADD R6, R0, 0x300 ;  /* 0x0000030000067836 */ /* 0x000fe20000000000 */
[----:B------:R-:W-:Y:S02]  /*08a0*/  LEA.HI.X R25, R5, UR5, R4, 0x4, P3 ;  /* 0x0000000505197c11 */ /* 0x000fe400098f2404 */
[----:B------:R-:W-:-:S03]  /*08b0*/  ISETP.GE.AND P2, PT, R8, R3, PT ;  /* 0x000000030800720c */ /* 0x000fc60003f46270 */
        /* <DEDUP_REMOVED lines=32> */
[----:B------:R1:W5:Y:S02]  /*0ac0*/  @!P3 LDG.E R19, desc[UR6][R20.64+0x300c] ;  /* 0x00300c061413b981 */ /* 0x000364000c1e1900 */
.L_x_2:
[----:B01----:R-:W0:Y:S01]  /*0ad0*/  S2R R21, SR_CgaCtaId ;  /* 0x0000000000157919 */ /* 0x003e220000008800 */
[----:B------:R-:W-:-:S04]  /*0ae0*/  MOV R20, 0x400 ;  /* 0x0000040000147802 */ /* 0x000fc80000000f00 */
[----:B0-----:R-:W-:-:S05]  /*0af0*/  LEA R20, R21, R20, 0x18 ;  /* 0x0000001415147211 */ /* 0x001fca00078ec0ff */
[----:B------:R-:W-:-:S05]  /*0b00*/  IMAD R21, R0, 0x10, R20 ;  /* 0x0000001000157824 */ /* 0x000fca00078e0214 */
[----:B-----5:R0:W-:Y:S04]  /*0b10*/  STS.128 [R21], R4 ;  /* 0x0000000415007388 */ /* 0x0201e80000000c00 */
[----:B------:R-:W-:Y:S04]  /*0b20*/  STS.128 [R21+0x1000], R8 ;  /* 0x0010000815007388 */ /* 0x000fe80000000c00 */
[----:B------:R1:W-:Y:S04]  /*0b30*/  STS.128 [R21+0x2000], R12 ;  /* 0x0020000c15007388 */ /* 0x0003e80000000c00 */
[----:B------:R2:W-:Y:S01]  /*0b40*/  STS.128 [R21+0x3000], R16 ;  /* 0x0030001015007388 */ /* 0x0005e20000000c00 */
[----:B------:R-:W-:Y:S01]  /*0b50*/  BAR.SYNC.DEFER_BLOCKING 0x0 ;  /* 0x0000000000007b1d */ /* 0x000fe20000010000 */
[----:B------:R-:W-:-:S07]  /*0b60*/  IMAD.IADD R24, R3, 0x1, R22 ;  /* 0x0000000103187824 */ /* 0x000fce00078e0216 */
[----:B------:R-:W-:Y:S01]  /*0b70*/  PREEXIT ;  /* 0x000000000000782d */ /* 0x000fe20000000000 */
[----:B0-----:R-:W-:Y:S01]  /*0b80*/  IMAD.SHL.U32 R5, R0, 0x4, RZ ;  /* 0x0000000400057824 */ /* 0x001fe200078e00ff */
[----:B------:R-:W-:Y:S01]  /*0b90*/  BSSY.RECONVERGENT B0, `(.L_x_3) ;  /* 0x0000024000007945 */ /* 0x000fe20003800200 */
[----:B-1----:R-:W-:-:S03]  /*0ba0*/  IMAD R12, R3, 0x10, R20 ;  /* 0x00000010030c7824 */ /* 0x002fc600078e0214 */
[----:B------:R-:W-:-:S04]  /*0bb0*/  VIMNMX R13, PT, PT, R24, R5, PT ;  /* 0x00000005180d7248 */ /* 0x000fc80003fe0100 */
[C---:B------:R-:W-:Y:S01]  /*0bc0*/  ISETP.GE.AND P0, PT, R13.reuse, R22, PT ;  /* 0x000000160d00720c */ /* 0x040fe20003f06270 */
[----:B------:R-:W-:Y:S01]  /*0bd0*/  IMAD.IADD R22, R13, 0x1, -R22 ;  /* 0x000000010d167824 */ /* 0x000fe200078e0a16 */
[----:B------:R-:W-:-:S04]  /*0be0*/  VIMNMX R4, PT, PT, R3, R13, PT ;  /* 0x0000000d03047248 */ /* 0x000fc80003fe0100 */
[----:B------:R-:W-:-:S04]  /*0bf0*/  SEL R22, R22, RZ, P0 ;  /* 0x000000ff16167207 */ /* 0x000fc80000000000 */
[----:B------:R-:W-:-:S13]  /*0c00*/  ISETP.GE.AND P0, PT, R22, R4, PT ;  /* 0x000000041600720c */ /* 0x000fda0003f06270 */
[----:B--2---:R-:W-:Y:S05]  /*0c10*/  @P0 BRA `(.L_x_4) ;  /* 0x00000000006c0947 */ /* 0x004fea0003800000 */
[----:B------:R-:W-:-:S07]  /*0c20*/  IMAD.MOV.U32 R14, RZ, RZ, R4 ;  /* 0x000000ffff0e7224 */ /* 0x000fce00078e0004 */
.L_x_7:
[----:B------:R-:W-:Y:S01]  /*0c30*/  IMAD.IADD R4, R14, 0x1, -R22 ;  /* 0x000000010e047824 */ /* 0x000fe200078e0a16 */
[----:B------:R-:W-:Y:S01]  /*0c40*/  BSSY.RECONVERGENT B1, `(.L_x_5) ;  /* 0x0000014000017945 */ /* 0x000fe20003800200 */
[----:B------:R-:W-:-:S03]  /*0c50*/  PLOP3.LUT P0, PT, PT, PT, PT, 0x8, 0x80 ;  /* 0x000000000080781c */ /* 0x000fc60003f0e170 */
[----:B------:R-:W-:-:S04]  /*0c60*/  LEA.HI R4, R4, R4, RZ, 0x1 ;  /* 0x0000000404047211 */ /* 0x000fc800078f08ff */
[----:B------:R-:W-:-:S04]  /*0c70*/  LEA.HI.SX32 R15, R4, R22, 0x1f ;  /* 0x00000016040f7211 */ /* 0x000fc800078ffaff */
[----:B------:R-:W-:-:S05]  /*0c80*/  LOP3.LUT R4, RZ, R15, RZ, 0x33, !PT ;  /* 0x0000000fff047212 */ /* 0x000fca00078e33ff */
[----:B------:R-:W-:Y:S02]  /*0c90*/  IMAD.IADD R5, R13, 0x1, R4 ;  /* 0x000000010d057824 */ /* 0x000fe400078e0204 */
[----:B------:R-:W-:Y:S02]  /*0ca0*/  IMAD R4, R15, 0x10, R20 ;  /* 0x000000100f047824 */ /* 0x000fe400078e0214 */
[----:B------:R-:W-:-:S04]  /*0cb0*/  IMAD R8, R5, 0x10, R12 ;  /* 0x0000001005087824 */ /* 0x000fc800078e020c */
[----:B------:R-:W-:Y:S04]  /*0cc0*/  LDS.128 R4, [R4] ;  /* 0x0000000004047984 */ /* 0x000fe80000000c00 */
[----:B------:R-:W0:Y:S02]  /*0cd0*/  LDS.128 R8, [R8] ;  /* 0x0000000008087984 */ /* 0x000e240000000c00 */
[----:B0-----:R-:W-:-:S13]  /*0ce0*/  FSETP.GEU.AND P1, PT, R8, R4, PT ;  /* 0x000000040800720b */ /* 0x001fda0003f2e000 */
[----:B------:R-:W-:Y:S05]  /*0cf0*/  @!P1 BRA `(.L_x_6) ;  /* 0x0000000000209947 */ /* 0x000fea0003800000 */
[----:B------:R-:W-:Y:S02]  /*0d00*/  FSETP.NEU.AND P1, PT, R8, R4, PT ;  /* 0x000000040800720b */ /* 0x000fe40003f2d000 */
[----:B------:R-:W-:-:S11]  /*0d10*/  PLOP3.LUT P0, PT, PT, PT, PT, 0x80, 0x8 ;  /* 0x000000000008781c */ /* 0x000fd60003f0f070 */
[----:B------:R-:W-:Y:S05]  /*0d20*/  @P1 BRA `(.L_x_6) ;  /* 0x0000000000141947 */ /* 0x000fea0003800000 */
[----:B------:R-:W-:Y:S02]  /*0d30*/  FSETP.GEU.AND P1, PT, R9, R5, PT ;  /* 0x000000050900720b */ /* 0x000fe40003f2e000 */
[----:B------:R-:W-:-:S11]  /*0d40*/  PLOP3.LUT P0, PT, PT, PT, PT, 0x8, 0x80 ;  /* 0x000000000080781c */ /* 0x000fd60003f0e170 */
[----:B------:R-:W-:Y:S05]  /*0d50*/  @!P1 BRA `(.L_x_6) ;  /* 0x0000000000089947 */ /* 0x000fea0003800000 */
[----:B------:R-:W-:-:S04]  /*0d60*/  FSETP.NEU.AND P0, PT, R9, R5, PT ;  /* 0x000000050900720b */ /* 0x000fc80003f0d000 */
[----:B------:R-:W-:-:S13]  /*0d70*/  FSETP.GEU.OR P0, PT, R10, R6, P0 ;  /* 0x000000060a00720b */ /* 0x000fda000070e400 */
.L_x_6:
[----:B------:R-:W-:Y:S05]  /*0d80*/  BSYNC.RECONVERGENT B1 ;  /* 0x0000000000017941 */ /* 0x000fea0003800200 */
.L_x_5:
[----:B------:R-:W-:Y:S01]  /*0d90*/  @P0 VIADD R22, R15, 0x1 ;  /* 0x000000010f160836 */ /* 0x000fe20000000000 */
[----:B------:R-:W-:-:S04]  /*0da0*/  SEL R14, R14, R15, P0 ;  /* 0x0000000f0e0e7207 */ /* 0x000fc80000000000 */
[----:B------:R-:W-:-:S13]  /*0db0*/  ISETP.GE.AND P0, PT, R22, R14, PT ;  /* 0x0000000e1600720c */ /* 0x000fda0003f06270 */
[----:B------:R-:W-:Y:S05]  /*0dc0*/  @!P0 BRA `(.L_x_7) ;  /* 0xfffffffc00988947 */ /* 0x000fea000383ffff */
.L_x_4:
[----:B------:R-:W-:Y:S05]  /*0dd0*/  BSYNC.RECONVERGENT B0 ;  /* 0x0000000000007941 */ /* 0x000fea0003800200 */
.L_x_3:
[----:B------:R-:W-:Y:S01]  /*0de0*/  IMAD.IADD R13, R13, 0x1, -R22 ;  /* 0x000000010d0d7824 */ /* 0x000fe200078e0a16 */
[----:B------:R-:W-:Y:S01]  /*0df0*/  BSSY.RECONVERGENT B0, `(.L_x_8) ;  /* 0x0000015000007945 */ /* 0x000fe20003800200 */
[----:B------:R-:W-:Y:S01]  /*0e00*/  IMAD R21, R22, 0x10, R20 ;  /* 0x0000001016157824 */ /* 0x000fe200078e0214 */
[----:B------:R-:W-:Y:S01]  /*0e10*/  PLOP3.LUT P0, PT, PT, PT, PT, 0x8, 0x80 ;  /* 0x000000000080781c */ /* 0x000fe20003f0e170 */
[----:B------:R-:W-:Y:S02]  /*0e20*/  IMAD R18, R13, 0x10, R12 ;  /* 0x000000100d127824 */ /* 0x000fe400078e020c */
[----:B------:R-:W-:Y:S01]  /*0e30*/  IMAD.IADD R19, R3, 0x1, R13 ;  /* 0x0000000103137824 */ /* 0x000fe200078e020d */
[----:B------:R0:W1:Y:S04]  /*0e40*/  LDS.128 R4, [R21] ;  /* 0x0000000015047984 */ /* 0x0000680000000c00 */
[----:B------:R0:W2:Y:S01]  /*0e50*/  LDS.128 R8, [R18] ;  /* 0x0000000012087984 */ /* 0x0000a20000000c00 */
[----:B------:R-:W-:-:S13]  /*0e60*/  ISETP.GE.AND P1, PT, R19, R24, PT ;  /* 0x000000181300720c */ /* 0x000fda0003f26270 */
[----:B0-----:R-:W-:Y:S05]  /*0e70*/  @P1 BRA `(.L_x_9) ;  /* 0x0000000000301947 */ /* 0x001fea0003800000 */
[----:B-12---:R-:W-:Y:S02]  /*0e80*/  FSETP.GEU.AND P1, PT, R8, R4, PT ;  /* 0x000000040800720b */ /* 0x006fe40003f2e000 */
[----:B------:R-:W-:Y:S02]  /*0e90*/  PLOP3.LUT P0, PT, PT, PT, PT, 0x80, 0x8 ;  /* 0x000000000008781c */ /* 0x000fe40003f0f070 */
[----:B------:R-:W-:-:S13]  /*0ea0*/  ISETP.GE.OR P1, PT, R22, R3, !P1 ;  /* 0x000000031600720c */ /* 0x000fda0004f26670 */
[----:B------:R-:W-:Y:S05]  /*0eb0*/  @P1 BRA `(.L_x_9) ;  /* 0x0000000000201947 */ /* 0x000fea0003800000 */
[----:B------:R-:W-:Y:S02]  /*0ec0*/  FSETP.NEU.AND P1, PT, R8, R4, PT ;  /* 0x000000040800720b */ /* 0x000fe40003f2d000 */
[----:B------:R-:W-:-:S11]  /*0ed0*/  PLOP3.LUT P0, PT, PT, PT, PT, 0x8, 0x80 ;  /* 0x000000000080781c */ /* 0x000fd60003f0e170 */
[----:B------:R-:W-:Y:S05]  /*0ee0*/  @P1 BRA `(.L_x_9) ;  /* 0x0000000000141947 */ /* 0x000fea0003800000 */
[----:B------:R-:W-:Y:S02]  /*0ef0*/  FSETP.GEU.AND P1, PT, R9, R5, PT ;  /* 0x000000050900720b */ /* 0x000fe40003f2e000 */
[----:B------:R-:W-:-:S11]  /*0f00*/  PLOP3.LUT P0, PT, PT, PT, PT, 0x80, 0x8 ;  /* 0x000000000008781c */ /* 0x000fd60003f0f070 */
[----:B------:R-:W-:Y:S05]  /*0f10*/  @!P1 BRA `(.L_x_9) ;  /* 0x0000000000089947 */ /* 0x000fea0003800000 */
[----:B------:R-:W-:-:S04]  /*0f20*/  FSETP.NEU.AND P0, PT, R9, R5, PT ;  /* 0x000000050900720b */ /* 0x000fc80003f0d000 */
[----:B------:R-:W-:-:S13]  /*0f30*/  FSETP.LT.AND P0, PT, R10, R6, !P0 ;  /* 0x000000060a00720b */ /* 0x000fda0004701000 */
.L_x_9:
[----:B------:R-:W-:Y:S05]  /*0f40*/  BSYNC.RECONVERGENT B0 ;  /* 0x0000000000007941 */ /* 0x000fea0003800200 */
.L_x_8:
[----:B-12---:R-:W-:Y:S01]  /*0f50*/  SEL R15, R11, R7, P0 ;  /* 0x000000070b0f7207 */ /* 0x006fe20000000000 */
[----:B------:R-:W-:Y:S01]  /*0f60*/  VIADD R17, R19, 0x1 ;  /* 0x0000000113117836 */ /* 0x000fe20000000000 */
[----:B------:R-:W-:Y:S01]  /*0f70*/  FSEL R14, R10, R6, P0 ;  /* 0x000000060a0e7208 */ /* 0x000fe20000000000 */
[----:B------:R-:W-:Y:S01]  /*0f80*/  @!P0 IMAD.MOV R17, RZ, RZ, R19 ;  /* 0x000000ffff118224 */ /* 0x000fe200078e0213 */
[----:B------:R-:W-:Y:S01]  /*0f90*/  FSEL R13, R9, R5, P0 ;  /* 0x00000005090d7208 */ /* 0x000fe20000000000 */
[----:B------:R-:W-:Y:S01]  /*0fa0*/  BSSY.RECONVERGENT B0, `(.L_x_10) ;  /* 0x0000015000007945 */ /* 0x000fe20003800200 */
[----:B------:R-:W-:Y:S01]  /*0fb0*/  FSEL R12, R8, R4, P0 ;  /* 0x00000004080c7208 */ /* 0x000fe20000000000 */
[----:B------:R-:W-:Y:S01]  /*0fc0*/  VIADD R16, R22, 0x1 ;  /* 0x0000000116107836 */ /* 0x000fe20000000000 */
[----:B------:R0:W1:Y:S01]  /*0fd0*/  @P0 LDS.128 R8, [R18+0x10] ;  /* 0x0000100012080984 */ /* 0x0000620000000c00 */
[----:B------:R-:W-:Y:S01]  /*0fe0*/  ISETP.GE.AND P2, PT, R17, R24, PT ;  /* 0x000000181100720c */ /* 0x000fe20003f46270 */
[----:B------:R-:W-:Y:S01]  /*0ff0*/  @P0 IMAD.MOV R16, RZ, RZ, R22 ;  /* 0x000000ffff100224 */ /* 0x000fe200078e0216 */
[----:B------:R-:W-:Y:S01]  /*1000*/  PLOP3.LUT P1, PT, PT, PT, PT, 0x8, 0x80 ;  /* 0x000000000080781c */ /* 0x000fe20003f2e170 */
[----:B------:R0:W2:Y:S10]  /*1010*/  @!P0 LDS.128 R4, [R21+0x10] ;  /* 0x0000100015048984 */ /* 0x0000b40000000c00 */
        /* <DEDUP_REMOVED lines=13> */
.L_x_11:
[----:B------:R-:W-:Y:S05]  /*10f0*/  BSYNC.RECONVERGENT B0 ;  /* 0x0000000000007941 */ /* 0x000fea0003800200 */
.L_x_10:
[----:B------:R-:W-:Y:S01]  /*1100*/  VIADD R22, R16, 0x1 ;  /* 0x0000000110167836 */ /* 0x000fe20000000000 */
[----:B-12---:R-:W-:Y:S01]  /*1110*/  SEL R19, R11, R7, P1 ;  /* 0x000000070b137207 */ /* 0x006fe20000800000 */
[----:B------:R-:W-:Y:S01]  /*1120*/  VIADD R21, R17, 0x1 ;  /* 0x0000000111157836 */ /* 0x000fe20000000000 */
[----:B------:R-:W-:Y:S01]  /*1130*/  FSEL R18, R10, R6, P1 ;  /* 0x000000060a127208 */ /* 0x000fe20000800000 */
[----:B------:R-:W-:Y:S01]  /*1140*/  @P1 IMAD.MOV R22, RZ, RZ, R16 ;  /* 0x000000ffff161224 */ /* 0x000fe200078e0210 */
[----:B------:R-:W-:Y:S01]  /*1150*/  FSEL R16, R8, R4, P1 ;  /* 0x0000000408107208 */ /* 0x000fe20000800000 */
[----:B------:R-:W-:Y:S01]  /*1160*/  @!P1 IMAD.MOV R21, RZ, RZ, R17 ;  /* 0x000000ffff159224 */ /* 0x000fe200078e0211 */
[----:B------:R-:W-:Y:S01]  /*1170*/  FSEL R17, R9, R5, P1 ;  /* 0x0000000509117208 */ /* 0x000fe20000800000 */
[--C-:B------:R-:W-:Y:S01]  /*1180*/  @!P1 IMAD R23, R22, 0x10, R20.reuse ;  /* 0x0000001016179824 */ /* 0x100fe200078e0214 */
[----:B------:R-:W-:Y:S01]  /*1190*/  BSSY.RECONVERGENT B0, `(.L_x_12) ;  /* 0x0000013000007945 */ /* 0x000fe20003800200 */
[----:B------:R-:W-:Y:S01]  /*11a0*/  @P1 IMAD R20, R21, 0x10, R20 ;  /* 0x0000001015141824 */ /* 0x000fe200078e0214 */
[----:B------:R-:W-:-:S02]  /*11b0*/  PLOP3.LUT P0, PT, PT, PT, PT, 0x8, 0x80 ;  /* 0x000000000080781c */ /* 0x000fc40003f0e170 */
[----:B------:R0:W1:Y:S04]  /*11c0*/  @!P1 LDS.128 R4, [R23] ;  /* 0x0000000017049984 */ /* 0x0000680000000c00 */
[----:B------:R0:W2:Y:S01]  /*11d0*/  @P1 LDS.128 R8, [R20] ;  /* 0x0000000014081984 */ /* 0x0000a20000000c00 */
        /* <DEDUP_REMOVED lines=14> */
.L_x_13:
[----:B------:R-:W-:Y:S05]  /*12c0*/  BSYNC.RECONVERGENT B0 ;  /* 0x0000000000007941 */ /* 0x000fea0003800200 */
.L_x_12:
[----:B------:R-:W0:Y:S01]  /*12d0*/  S2UR UR5, SR_CgaCtaId ;  /* 0x00000000000579c3 */ /* 0x000e220000008800 */
[----:B------:R-:W-:Y:S01]  /*12e0*/  UMOV UR4, 0x400 ;  /* 0x0000040000047882 */ /* 0x000fe20000000000 */
[----:B------:R-:W-:Y:S01]  /*12f0*/  VIADD R27, R21, 0x1 ;  /* 0x00000001151b7836 */ /* 0x000fe20000000000 */
[----:B------:R-:W-:Y:S01]  /*1300*/  BSSY.RECONVERGENT B0, `(.L_x_14) ;  /* 0x000001e000007945 */ /* 0x000fe20003800200 */
[----:B------:R-:W-:Y:S01]  /*1310*/  @!P0 IMAD.MOV R27, RZ, RZ, R21 ;  /* 0x000000ffff1b8224 */ /* 0x000fe200078e0215 */
[----:B-12---:R-:W-:Y:S01]  /*1320*/  SEL R23, R11, R7, P0 ;  /* 0x000000070b177207 */ /* 0x006fe20000000000 */
[----:B------:R-:W-:Y:S01]  /*1330*/  VIADD R26, R22, 0x1 ;  /* 0x00000001161a7836 */ /* 0x000fe20000000000 */
[----:B------:R-:W-:Y:S01]  /*1340*/  FSEL R21, R9, R5, P0 ;  /* 0x0000000509157208 */ /* 0x000fe20000000000 */
[----:B------:R-:W-:Y:S01]  /*1350*/  @P0 IMAD.MOV R26, RZ, RZ, R22 ;  /* 0x000000ffff1a0224 */ /* 0x000fe200078e0216 */
[----:B------:R-:W-:Y:S02]  /*1360*/  ISETP.GE.AND P1, PT, R27, R24, PT ;  /* 0x000000181b00720c */ /* 0x000fe40003f26270 */
[----:B------:R-:W-:-:S02]  /*1370*/  FSEL R22, R10, R6, P0 ;  /* 0x000000060a167208 */ /* 0x000fc40000000000 */
[----:B------:R-:W-:Y:S01]  /*1380*/  FSEL R20, R8, R4, P0 ;  /* 0x0000000408147208 */ /* 0x000fe20000000000 */
[----:B0-----:R-:W-:-:S06]  /*1390*/  ULEA UR4, UR5, UR4, 0x18 ;  /* 0x0000000405047291 */ /* 0x001fcc000f8ec0ff */
[----:B------:R-:W-:-:S04]  /*13a0*/  @!P0 IMAD.U32 R25, RZ, RZ, UR4 ;  /* 0x00000004ff198e24 */ /* 0x000fc8000f8e00ff */
[----:B------:R-:W-:Y:S02]  /*13b0*/  @!P0 IMAD R28, R26, 0x10, R25 ;  /* 0x000000101a1c8824 */ /* 0x000fe400078e0219 */
[----:B------:R-:W-:-:S03]  /*13c0*/  @P0 IMAD.U32 R25, RZ, RZ, UR4 ;  /* 0x00000004ff190e24 */ /* 0x000fc6000f8e00ff */
[----:B------:R0:W1:Y:S01]  /*13d0*/  @!P0 LDS.128 R4, [R28] ;  /* 0x000000001c048984 */ /* 0x0000620000000c00 */
[----:B------:R-:W-:-:S05]  /*13e0*/  @P0 IMAD R29, R27, 0x10, R25 ;  /* 0x000000101b1d0824 */ /* 0x000fca00078e0219 */
[----:B------:R0:W2:Y:S01]  /*13f0*/  @P0 LDS.128 R8, [R29] ;  /* 0x000000001d080984 */ /* 0x0000a20000000c00 */
[----:B------:R-:W-:Y:S01]  /*1400*/  PLOP3.LUT P0, PT, PT, PT, PT, 0x8, 0x80 ;  /* 0x000000000080781c */ /* 0x000fe20003f0e170 */
[----:B------:R-:W-:-:S12]  /*1410*/  @P1 BRA `(.L_x_15) ;  /* 0x0000000000301947 */ /* 0x000fd80003800000 */
        /* <DEDUP_REMOVED lines=12> */
.L_x_15:
[----:B------:R-:W-:Y:S05]  /*14e0*/  BSYNC.RECONVERGENT B0 ;  /* 0x0000000000007941 */ /* 0x000fea0003800200 */
.L_x_14:
[----:B------:R-:W3:Y:S01]  /*14f0*/  LDCU.U8 UR4, c[0x0][0x380] ;  /* 0x00007000ff0477ac */ /* 0x000ee20008000000 */
[----:B-12---:R-:W-:Y:S01]  /*1500*/  SEL R7, R11, R7, P0 ;  /* 0x000000070b077207 */ /* 0x006fe20000000000 */
[----:B------:R-:W-:Y:S01]  /*1510*/  IMAD.SHL.U32 R3, R0, 0x4, RZ ;  /* 0x0000000400037824 */ /* 0x000fe200078e00ff */
[----:B------:R-:W-:Y:S02]  /*1520*/  FSEL R6, R10, R6, P0 ;  /* 0x000000060a067208 */ /* 0x000fe40000000000 */
[----:B------:R-:W-:Y:S02]  /*1530*/  FSEL R5, R9, R5, P0 ;  /* 0x0000000509057208 */ /* 0x000fe40000000000 */
[----:B------:R-:W-:Y:S01]  /*1540*/  FSEL R4, R8, R4, P0 ;  /* 0x0000000408047208 */ /* 0x000fe20000000000 */
[----:B---3--:R-:W-:-:S04]  /*1550*/  UPRMT UR4, UR4, 0x8880, URZ ;  /* 0x0000888004047896 */ /* 0x008fc800080000ff */
[----:B------:R-:W-:Y:S01]  /*1560*/  UISETP.NE.AND UP0, UPT, UR4, URZ, UPT ;  /* 0x000000ff0400728c */ /* 0x000fe2000bf05270 */
[----:B------:R-:W-:Y:S08]  /*1570*/  BAR.SYNC.DEFER_BLOCKING 0x0 ;  /* 0x0000000000007b1d */ /* 0x000ff00000010000 */
[----:B------:R-:W-:Y:S05]  /*1580*/  BRA.U !UP0, `(.L_x_16) ;  /* 0x0000000108947547 */ /* 0x000fea000b800000 */
[----:B------:R-:W1:Y:S01]  /*1590*/  S2R R27, SR_LANEID ;  /* 0x00000000001b7919 */ /* 0x000e620000000000 */
[----:B------:R-:W-:Y:S01]  /*15a0*/  LOP3.LUT R3, R3, 0xf80, RZ, 0xc0, !PT ;  /* 0x00000f8003037812 */ /* 0x000fe200078ec0ff */
[----:B------:R-:W2:Y:S03]  /*15b0*/  LDCU.64 UR4, c[0x0][0x3a0] ;  /* 0x00007400ff0477ac */ /* 0x000ea60008000a00 */
[----:B------:R-:W-:Y:S01]  /*15c0*/  LOP3.LUT R24, R3, 0x1f, R0, 0xf8, !PT ;  /* 0x0000001f03187812 */ /* 0x000fe200078ef800 */
[----:B-1----:R-:W-:-:S04]  /*15d0*/  IMAD R8, R27, 0x4, R3 ;  /* 0x000000041b087824 */ /* 0x002fc800078e0203 */
[----:B------:R-:W-:Y:S02]  /*15e0*/  IMAD R26, R8, 0x10, R25 ;  /* 0x00000010081a7824 */ /* 0x000fe400078e0219 */
[----:B------:R-:W-:Y:S02]  /*15f0*/  IMAD.MOV.U32 R25, RZ, RZ, RZ ;  /* 0x000000ffff197224 */ /* 0x000fe400078e00ff */
[----:B------:R-:W-:Y:S01]  /*1600*/  IMAD R27, R27, -0x30, R26 ;  /* 0xffffffd01b1b7824 */ /* 0x000fe200078e021a */
[----:B------:R-:W-:Y:S01]  /*1610*/  STS.128 [R26], R12 ;  /* 0x0000000c1a007388 */ /* 0x000fe20000000c00 */
[----:B------:R-:W-:-:S03]  /*1620*/  IMAD.WIDE.U32 R2, R2, 0x400, R24 ;  /* 0x0000040002027825 */ /* 0x000fc600078e0018 */
[----:B------:R-:W-:Y:S04]  /*1630*/  STS.128 [R26+0x10], R16 ;  /* 0x000010101a007388 */ /* 0x000fe80000000c00 */
[----:B------:R2:W-:Y:S04]  /*1640*/  STS.128 [R26+0x20], R20 ;  /* 0x000020141a007388 */ /* 0x0005e80000000c00 */
[----:B------:R-:W-:Y:S01]  /*1650*/  STS.128 [R26+0x30], R4 ;  /* 0x000030041a007388 */ /* 0x000fe20000000c00 */
[----:B------:R-:W-:-:S03]  /*1660*/  NOP ;  /* 0x0000000000007918 */ /* 0x000fc60000000000 */
[----:B------:R-:W1:Y:S04]  /*1670*/  LDS.128 R4, [R27] ;  /* 0x000000001b047984 */ /* 0x000e680000000c00 */
[----:B------:R-:W3:Y:S01]  /*1680*/  LDS.128 R8, [R27+0x200] ;  /* 0x000200001b087984 */ /* 0x000ee20000000c00 */
[----:B--2---:R-:W-:-:S03]  /*1690*/  LEA R20, P0, R2, UR4, 0x4 ;  /* 0x0000000402147c11 */ /* 0x004fc6000f8020ff */
[----:B------:R-:W2:Y:S01]  /*16a0*/  LDS.128 R12, [R27+0x400] ;  /* 0x000400001b0c7984 */ /* 0x000ea20000000c00 */
[----:B------:R-:W-:-:S03]  /*16b0*/  LEA.HI.X R21, R2, UR5, R3, 0x4, P0 ;  /* 0x0000000502157c11 */ /* 0x000fc600080f2403 */
[----:B------:R-:W4:Y:S04]  /*16c0*/  LDS.128 R16, [R27+0x600] ;  /* 0x000600001b107984 */ /* 0x000f280000000c00 */
[----:B-1----:R-:W-:Y:S04]  /*16d0*/  STG.E desc[UR6][R20.64], R4 ;  /* 0x0000000414007986 */ /* 0x002fe8000c101906 */
[----:B------:R-:W-:Y:S04]  /*16e0*/  STG.E desc[UR6][R20.64+0x4], R5 ;  /* 0x0000040514007986 */ /* 0x000fe8000c101906 */
[----:B------:R-:W-:Y:S04]  /*16f0*/  STG.E desc[UR6][R20.64+0x8], R6 ;  /* 0x0000080614007986 */ /* 0x000fe8000c101906 */
[----:B------:R-:W-:Y:S04]  /*1700*/  STG.E desc[UR6][R20.64+0xc], R7 ;  /* 0x00000c0714007986 */ /* 0x000fe8000c101906 */
[----:B---3--:R-:W-:Y:S04]  /*1710*/  STG.E desc[UR6][R20.64+0x200], R8 ;  /* 0x0002000814007986 */ /* 0x008fe8000c101906 */
[----:B------:R-:W-:Y:S04]  /*1720*/  STG.E desc[UR6][R20.64+0x204], R9 ;  /* 0x0002040914007986 */ /* 0x000fe8000c101906 */
[----:B------:R-:W-:Y:S04]  /*1730*/  STG.E desc[UR6][R20.64+0x208], R10 ;  /* 0x0002080a14007986 */ /* 0x000fe8000c101906 */
[----:B------:R-:W-:Y:S04]  /*1740*/  STG.E desc[UR6][R20.64+0x20c], R11 ;  /* 0x00020c0b14007986 */ /* 0x000fe8000c101906 */
[----:B--2---:R-:W-:Y:S04]  /*1750*/  STG.E desc[UR6][R20.64+0x400], R12 ;  /* 0x0004000c14007986 */ /* 0x004fe8000c101906 */
[----:B------:R-:W-:Y:S04]  /*1760*/  STG.E desc[UR6][R20.64+0x404], R13 ;  /* 0x0004040d14007986 */ /* 0x000fe8000c101906 */
[----:B------:R-:W-:Y:S04]  /*1770*/  STG.E desc[UR6][R20.64+0x408], R14 ;  /* 0x0004080e14007986 */ /* 0x000fe8000c101906 */
[----:B------:R-:W-:Y:S04]  /*1780*/  STG.E desc[UR6][R20.64+0x40c], R15 ;  /* 0x00040c0f14007986 */ /* 0x000fe8000c101906 */
[----:B----4-:R-:W-:Y:S04]  /*1790*/  STG.E desc[UR6][R20.64+0x600], R16 ;  /* 0x0006001014007986 */ /* 0x010fe8000c101906 */
[----:B------:R-:W-:Y:S04]  /*17a0*/  STG.E desc[UR6][R20.64+0x604], R17 ;  /* 0x0006041114007986 */ /* 0x000fe8000c101906 */
[----:B------:R-:W-:Y:S04]  /*17b0*/  STG.E desc[UR6][R20.64+0x608], R18 ;  /* 0x0006081214007986 */ /* 0x000fe8000c101906 */
[----:B------:R-:W-:Y:S01]  /*17c0*/  STG.E desc[UR6][R20.64+0x60c], R19 ;  /* 0x00060c1314007986 */ /* 0x000fe2000c101906 */
[----:B------:R-:W-:Y:S05]  /*17d0*/  EXIT ;  /* 0x000000000000794d */ /* 0x000fea0003800000 */
.L_x_16:
[----:B------:R-:W1:Y:S01]  /*17e0*/  S2R R8, SR_LANEID ;  /* 0x0000000000087919 */ /* 0x000e620000000000 */
[----:B------:R-:W-:Y:S01]  /*17f0*/  LOP3.LUT R3, R3, 0xf80, RZ, 0xc0, !PT ;  /* 0x00000f8003037812 */ /* 0x000fe200078ec0ff */
[----:B------:R-:W2:Y:S01]  /*1800*/  LDCU.64 UR4, c[0x0][0x388] ;  /* 0x00007100ff0477ac */ /* 0x000ea20008000a00 */
[----:B------:R-:W-:-:S03]  /*1810*/  LOP3.LUT R24, R0, 0x1f, RZ, 0xc0, !PT ;  /* 0x0000001f00187812 */ /* 0x000fc600078ec0ff */
[----:B-1----:R-:W-:-:S04]  /*1820*/  IMAD R10, R8, 0x4, R3 ;  /* 0x00000004080a7824 */ /* 0x002fc800078e0203 */
[----:B------:R-:W-:Y:S02]  /*1830*/  IMAD R27, R10, 0x10, R25 ;  /* 0x000000100a1b7824 */ /* 0x000fe400078e0219 */
[----:B------:R-:W-:Y:S02]  /*1840*/  IMAD.MOV.U32 R25, RZ, RZ, RZ ;  /* 0x000000ffff197224 */ /* 0x000fe400078e00ff */
[----:B------:R-:W-:Y:S01]  /*1850*/  IMAD R26, R8, -0x30, R27 ;  /* 0xffffffd0081a7824 */ /* 0x000fe200078e021b */
[----:B------:R-:W-:Y:S01]  /*1860*/  STS.128 [R27], R12 ;  /* 0x0000000c1b007388 */ /* 0x000fe20000000c00 */
[----:B------:R-:W-:-:S03]  /*1870*/  IMAD.WIDE.U32 R24, R2, 0x400, R24 ;  /* 0x0000040002187825 */ /* 0x000fc600078e0018 */
[----:B------:R-:W-:Y:S01]  /*1880*/  STS.128 [R27+0x10], R16 ;  /* 0x000010101b007388 */ /* 0x000fe20000000c00 */
[----:B------:R-:W-:-:S03]  /*1890*/  IADD3 R3, P0, PT, R3, R24, RZ ;  /* 0x0000001803037210 */ /* 0x000fc60007f1e0ff */
[----:B------:R-:W-:Y:S02]  /*18a0*/  STS.128 [R27+0x20], R20 ;  /* 0x000020141b007388 */ /* 0x000fe40000000c00 */
[----:B------:R-:W-:Y:S02]  /*18b0*/  IMAD.X R24, RZ, RZ, R25, P0 ;  /* 0x000000ffff187224 */ /* 0x000fe400000e0619 */
[----:B------:R-:W-:Y:S01]  /*18c0*/  STS.128 [R27+0x30], R4 ;  /* 0x000030041b007388 */ /* 0x000fe20000000c00 */
[----:B------:R-:W-:-:S03]  /*18d0*/  NOP ;  /* 0x0000000000007918 */ /* 0x000fc60000000000 */
[----:B------:R-:W1:Y:S01]  /*18e0*/  LDS.128 R4, [R26] ;  /* 0x000000001a047984 */ /* 0x000e620000000c00 */
[----:B--2---:R-:W-:-:S03]  /*18f0*/  LEA R2, P0, R3, UR4, 0x4 ;  /* 0x0000000403027c11 */ /* 0x004fc6000f8020ff */
[----:B------:R-:W2:Y:S01]  /*1900*/  LDS.128 R8, [R26+0x200] ;  /* 0x000200001a087984 */ /* 0x000ea20000000c00 */
[----:B------:R-:W-:-:S03]  /*1910*/  LEA.HI.X R3, R3, UR5, R24, 0x4, P0 ;  /* 0x0000000503037c11 */ /* 0x000fc600080f2418 */
[----:B------:R-:W3:Y:S04]  /*1920*/  LDS.128 R12, [R26+0x400] ;  /* 0x000400001a0c7984 */ /* 0x000ee80000000c00 */
[----:B------:R-:W4:Y:S04]  /*1930*/  LDS.128 R16, [R26+0x600] ;  /* 0x000600001a107984 */ /* 0x000f280000000c00 */
[----:B-1----:R-:W-:Y:S04]  /*1940*/  STG.E desc[UR6][R2.64], R4 ;  /* 0x0000000402007986 */ /* 0x002fe8000c101906 */
[----:B------:R-:W-:Y:S04]  /*1950*/  STG.E desc[UR6][R2.64+0x4], R5 ;  /* 0x0000040502007986 */ /* 0x000fe8000c101906 */
[----:B------:R-:W-:Y:S04]  /*1960*/  STG.E desc[UR6][R2.64+0x8], R6 ;  /* 0x0000080602007986 */ /* 0x000fe8000c101906 */
[----:B------:R-:W-:Y:S04]  /*1970*/  STG.E desc[UR6][R2.64+0xc], R7 ;  /* 0x00000c0702007986 */ /* 0x000fe8000c101906 */
[----:B--2---:R-:W-:Y:S04]  /*1980*/  STG.E desc[UR6][R2.64+0x200], R8 ;  /* 0x0002000802007986 */ /* 0x004fe8000c101906 */
[----:B------:R-:W-:Y:S04]  /*1990*/  STG.E desc[UR6][R2.64+0x204], R9 ;  /* 0x0002040902007986 */ /* 0x000fe8000c101906 */
[----:B------:R-:W-:Y:S04]  /*19a0*/  STG.E desc[UR6][R2.64+0x208], R10 ;  /* 0x0002080a02007986 */ /* 0x000fe8000c101906 */
[----:B------:R-:W-:Y:S04]  /*19b0*/  STG.E desc[UR6][R2.64+0x20c], R11 ;  /* 0x00020c0b02007986 */ /* 0x000fe8000c101906 */
[----:B---3--:R-:W-:Y:S04]  /*19c0*/  STG.E desc[UR6][R2.64+0x400], R12 ;  /* 0x0004000c02007986 */ /* 0x008fe8000c101906 */
        /* <DEDUP_REMOVED lines=8> */
.L_x_0:
[----:B------:R-:W0:Y:S01]  /*1a50*/  LDC.64 R14, c[0x0][0x3b8] ;  /* 0x0000ee00ff0e7b82 */ /* 0x000e220000000a00 */
[----:B--2---:R-:W-:Y:S01]  /*1a60*/  IADD3 R3, P2, PT, RZ, -R4, RZ ;  /* 0x80000004ff037210 */ /* 0x004fe20007f5e0ff */
[----:B------:R-:W1:Y:S06]  /*1a70*/  LDCU.U8 UR4, c[0x0][0x380] ;  /* 0x00007000ff0477ac */ /* 0x000e6c0008000000 */
[----:B------:R-:W2:Y:S01]  /*1a80*/  LDC.64 R10, c[0x0][0x398] ;  /* 0x0000e600ff0a7b82 */ /* 0x000ea20000000a00 */
[----:B0-----:R-:W-:-:S04]  /*1a90*/  LEA R14, P0, R2, R14, 0x3 ;  /* 0x0000000e020e7211 */ /* 0x001fc800078018ff */
[----:B------:R-:W-:-:S05]  /*1aa0*/  LEA.HI.X R15, R2, R15, RZ, 0x3, P0 ;  /* 0x0000000f020f7211 */ /* 0x000fca00000f1cff */
[----:B------:R-:W3:Y:S04]  /*1ab0*/  LDG.E.64 R12, desc[UR6][R14.64+0x8] ;  /* 0x000008060e0c7981 */ /* 0x000ee8000c1e1b00 */
[----:B------:R0:W4:Y:S01]  /*1ac0*/  LDG.E.64 R6, desc[UR6][R14.64] ;  /* 0x000000060e067981 */ /* 0x000122000c1e1b00 */
[CC--:B------:R-:W-:Y:S01]  /*1ad0*/  LOP3.LUT R17, R3.reuse, R2.reuse, RZ, 0xc0, !PT ;  /* 0x0000000203117212 */ /* 0x0c0fe200078ec0ff */
[----:B-1----:R-:W-:Y:S01]  /*1ae0*/  UPRMT UR4, UR4, 0x8880, URZ ;  /* 0x0000888004047896 */ /* 0x002fe200080000ff */
[----:B------:R-:W-:Y:S01]  /*1af0*/  LOP3.LUT R8, R3, R2, RZ, 0xfc, !PT ;  /* 0x0000000203087212 */ /* 0x000fe200078efcff */
[----:B------:R-:W-:Y:S01]  /*1b00*/  BSSY.RECONVERGENT B0, `(.L_x_17) ;  /* 0x00000b7000007945 */ /* 0x000fe20003800200 */
[C---:B------:R-:W-:Y:S01]  /*1b10*/  SHF.L.U64.HI R3, R17.reuse, 0xa, RZ ;  /* 0x0000000a11037819 */ /* 0x040fe200000102ff */
[----:B------:R-:W-:Y:S01]  /*1b20*/  IMAD.SHL.U32 R9, R17, 0x400, RZ ;  /* 0x0000040011097824 */ /* 0x000fe200078e00ff */
[----:B------:R-:W-:Y:S01]  /*1b30*/  IADD3 R17, P3, PT, R2, -R17, RZ ;  /* 0x8000001102117210 */ /* 0x000fe20007f7e0ff */
[----:B------:R-:W-:Y:S01]  /*1b40*/  UISETP.NE.AND UP0, UPT, UR4, URZ, UPT ;  /* 0x000000ff0400728c */ /* 0x000fe2000bf05270 */
[----:B------:R-:W-:Y:S01]  /*1b50*/  ISETP.NE.U32.AND P1, PT, R8, -0x1, PT ;  /* 0xffffffff0800780c */ /* 0x000fe20003f25070 */
[--C-:B0-----:R-:W-:Y:S01]  /*1b60*/  IMAD.X R15, RZ, RZ, ~R5.reuse, P2 ;  /* 0x000000ffff0f7224 */ /* 0x101fe200010e0e05 */
[C---:B------:R-:W-:Y:S01]  /*1b70*/  SHF.L.U64.HI R8, R4.reuse, 0x9, R5 ;  /* 0x0000000904087819 */ /* 0x040fe20000010205 */
[----:B------:R-:W-:Y:S01]  /*1b80*/  IMAD.SHL.U32 R4, R4, 0x200, RZ ;  /* 0x0000020004047824 */ /* 0x000fe200078e00ff */
[----:B--2---:R-:W-:Y:S01]  /*1b90*/  IADD3 R5, P2, PT, -R9, R10, RZ ;  /* 0x0000000a09057210 */ /* 0x004fe20007f5e1ff */
[----:B------:R-:W-:Y:S01]  /*1ba0*/  IMAD.X R10, RZ, RZ, -0x1, P3 ;  /* 0xffffffffff0a7424 */ /* 0x000fe200018e06ff */
[----:B------:R-:W-:Y:S01]  /*1bb0*/  ISETP.NE.AND.EX P1, PT, R15, -0x1, PT, P1 ;  /* 0xffffffff0f00780c */ /* 0x000fe20003f25310 */
[----:B------:R-:W-:Y:S01]  /*1bc0*/  IMAD.MOV.U32 R14, RZ, RZ, 0x3ff ;  /* 0x000003ffff0e7424 */ /* 0x000fe200078e00ff */
[----:B------:R-:W-:Y:S01]  /*1bd0*/  LOP3.LUT R4, R4, 0xfffffc00, RZ, 0xc0, !PT ;  /* 0xfffffc0004047812 */ /* 0x000fe200078ec0ff */
[----:B------:R-:W-:Y:S01]  /*1be0*/  IMAD.X R11, R11, 0x1, ~R3, P2 ;  /* 0x000000010b0b7824 */ /* 0x000fe200010e0e03 */
[----:B------:R-:W-:Y:S01]  /*1bf0*/  SHF.L.U64.HI R19, R17, 0xa, R10 ;  /* 0x0000000a11137819 */ /* 0x000fe2000001020a */
[----:B------:R-:W-:Y:S01]  /*1c00*/  ACQBULK ;  /* 0x000000000000782e */ /* 0x000fe20000000000 */
[----:B---3--:R-:W-:-:S05]  /*1c10*/  IADD3 R25, P0, PT, R12, -R9, RZ ;  /* 0x800000090c197210 */ /* 0x008fca0007f1e0ff */
[----:B------:R-:W-:Y:S01]  /*1c20*/  IMAD.X R12, R13, 0x1, ~R3, P0 ;  /* 0x000000010d0c7824 */ /* 0x000fe200000e0e03 */
[C---:B------:R-:W-:Y:S01]  /*1c30*/  ISETP.NE.U32.AND P0, PT, R17.reuse, -0x1, PT ;  /* 0xffffffff1100780c */ /* 0x040fe20003f05070 */
[----:B------:R-:W-:-:S03]  /*1c40*/  IMAD.SHL.U32 R13, R17, 0x400, RZ ;  /* 0x00000400110d7824 */ /* 0x000fc600078e00ff */
[----:B------:R-:W-:Y:S02]  /*1c50*/  ISETP.NE.AND.EX P2, PT, R10, -0x1, PT, P0 ;  /* 0xffffffff0a00780c */ /* 0x000fe40003f45300 */
[----:B------:R-:W-:Y:S02]  /*1c60*/  ISETP.GT.U32.AND P0, PT, R5, R4, PT ;  /* 0x000000040500720c */ /* 0x000fe40003f04070 */
[----:B----4-:R-:W-:Y:S02]  /*1c70*/  IADD3 R10, P3, PT, R6, -R9, RZ ;  /* 0x80000009060a7210 */ /* 0x010fe40007f7e0ff */
[----:B------:R-:W-:Y:S02]  /*1c80*/  SEL R18, R14, 0x400, !P2 ;  /* 0x000004000e127807 */ /* 0x000fe40005000000 */
[----:B------:R-:W-:Y:S01]  /*1c90*/  ISETP.GT.U32.AND.EX P0, PT, R11, R8, PT, P0 ;  /* 0x000000080b00720c */ /* 0x000fe20003f04100 */
[----:B------:R-:W-:Y:S01]  /*1ca0*/  IMAD.X R16, R7, 0x1, ~R3, P3 ;  /* 0x0000000107107824 */ /* 0x000fe200018e0e03 */
[----:B------:R-:W-:-:S02]  /*1cb0*/  IADD3 R14, P2, PT, -R10, R13, RZ ;  /* 0x0000000d0a0e7210 */ /* 0x000fc40007f5e1ff */
[----:B------:R-:W-:Y:S02]  /*1cc0*/  IADD3 R13, P3, P4, -R25, R18, R13 ;  /* 0x00000012190d7210 */ /* 0x000fe40007c7e10d */
[----:B------:R-:W-:Y:S01]  /*1cd0*/  SEL R17, R5, R4, P0 ;  /* 0x0000000405117207 */ /* 0x000fe20000000000 */
[----:B------:R-:W-:Y:S01]  /*1ce0*/  IMAD.X R16, R19, 0x1, ~R16, P2 ;  /* 0x0000000113107824 */ /* 0x000fe200010e0e10 */
[----:B------:R-:W-:Y:S02]  /*1cf0*/  IADD3.X R15, PT, PT, ~R12, RZ, R19, P3, P4 ;  /* 0x000000ff0c0f7210 */ /* 0x000fe40001fe8513 */
[----:B------:R-:W-:Y:S02]  /*1d00*/  SEL R19, R11, R8, P0 ;  /* 0x000000080b137207 */ /* 0x000fe40000000000 */
[----:B------:R-:W-:Y:S02]  /*1d10*/  IADD3 R17, P0, PT, R17, -R4, RZ ;  /* 0x8000000411117210 */ /* 0x000fe40007f1e0ff */
[----:B------:R-:W-:-:S02]  /*1d20*/  SEL R24, R4, R13, !P1 ;  /* 0x0000000d04187207 */ /* 0x000fc40004800000 */
[----:B------:R-:W-:Y:S01]  /*1d30*/  ISETP.LT.U32.AND P2, PT, R4, R5, PT ;  /* 0x000000050400720c */ /* 0x000fe20003f41070 */
[----:B------:R-:W-:Y:S01]  /*1d40*/  IMAD.X R13, R19, 0x1, ~R8, P0 ;  /* 0x00000001130d7824 */ /* 0x000fe200000e0e08 */
[----:B------:R-:W-:Y:S02]  /*1d50*/  SEL R12, R8, R15, !P1 ;  /* 0x0000000f080c7207 */ /* 0x000fe40004800000 */
[-C--:B------:R-:W-:Y:S02]  /*1d60*/  ISETP.LT.U32.AND P3, PT, R14, R17.reuse, PT ;  /* 0x000000110e00720c */ /* 0x080fe40003f61070 */
[----:B------:R-:W-:Y:S02]  /*1d70*/  ISETP.LT.U32.AND P0, PT, R24, R17, PT ;  /* 0x000000111800720c */ /* 0x000fe40003f01070 */
[----:B------:R-:W-:Y:S02]  /*1d80*/  ISETP.LT.U32.AND.EX P2, PT, R8, R11, PT, P2 ;  /* 0x0000000b0800720c */ /* 0x000fe40003f41120 */
[----:B------:R-:W-:-:S02]  /*1d90*/  ISETP.LT.U32.AND.EX P3, PT, R16, R13, PT, P3 ;  /* 0x0000000d1000720c */ /* 0x000fc40003f61130 */
        /* <DEDUP_REMOVED lines=8> */
[----:B------:R-:W-:Y:S01]  /*1e20*/  IADD3 R5, P0, P1, R5, R9, R4 ;  /* 0x0000000905057210 */ /* 0x000fe2000791e004 */
[----:B------:R-:W-:Y:S01]  /*1e30*/  IMAD.IADD R4, R0, 0x1, -R25 ;  /* 0x0000000100047824 */ /* 0x000fe200078e0a19 */
[----:B------:R-:W0:Y:S01]  /*1e40*/  LDCU.64 UR4, c[0x0][0x388] ;  /* 0x00007100ff0477ac */ /* 0x000e220008000a00 */
[----:B------:R-:W-:Y:S01]  /*1e50*/  BSSY.RECONVERGENT B1, `(.L_x_19) ;  /* 0x0000018000017945 */ /* 0x000fe20003800200 */
[----:B------:R-:W-:Y:S01]  /*1e60*/  IADD3.X R3, PT, PT, R10, R3, R8, P0, P1 ;  /* 0x000000030a037210 */ /* 0x000fe200007e2408 */
[----:B------:R-:W-:Y:S01]  /*1e70*/  VIADD R8, R0, 0x100 ;  /* 0x0000010000087836 */ /* 0x000fe20000000000 */
[----:B------:R-:W-:Y:S02]  /*1e80*/  IADD3 R5, P1, PT, R4, R5, RZ ;  /* 0x0000000504057210 */ /* 0x000fe40007f3e0ff */
[----:B------:R-:W-:Y:S02]  /*1e90*/  IADD3 R6, P0, PT, R6, R0, RZ ;  /* 0x0000000006067210 */ /* 0x000fe40007f1e0ff */
[----:B------:R-:W-:Y:S01]  /*1ea0*/  LEA.HI.X.SX32 R4, R4, R3, 0x1, P1 ;  /* 0x0000000304047211 */ /* 0x000fe200008f0eff */
[----:B------:R-:W-:-:S02]  /*1eb0*/  IMAD.IADD R3, R25, 0x1, R24 ;  /* 0x0000000119037824 */ /* 0x000fc400078e0218 */
[----:B------:R-:W-:-:S03]  /*1ec0*/  IMAD.X R7, RZ, RZ, R7, P0 ;  /* 0x000000ffff077224 */ /* 0x000fc600000e0607 */
[-C--:B------:R-:W-:Y:S02]  /*1ed0*/  ISETP.GE.AND P0, PT, R0, R3.reuse, PT ;  /* 0x000000030000720c */ /* 0x080fe40003f06270 */
[----:B------:R-:W-:Y:S02]  /*1ee0*/  ISETP.GE.AND P1, PT, R8, R3, PT ;  /* 0x000000030800720c */ /* 0x000fe40003f26270 */
[C---:B0-----:R-:W-:Y:S02]  /*1ef0*/  LEA R22, P2, R6.reuse, UR4, 0x4 ;  /* 0x0000000406167c11 */ /* 0x041fe4000f8420ff */
[C---:B------:R-:W-:Y:S02]  /*1f00*/  LEA R20, P3, R5.reuse, UR4, 0x4 ;  /* 0x0000000405147c11 */ /* 0x040fe4000f8620ff */
[----:B------:R-:W-:Y:S02]  /*1f10*/  LEA.HI.X R23, R6, UR5, R7, 0x4, P2 ;  /* 0x0000000506177c11 */ /* 0x000fe400090f2407 */
[----:B------:R-:W-:-:S03]  /*1f20*/  LEA.HI.X R21, R5, UR5, R4, 0x4, P3 ;  /* 0x0000000505157c11 */ /* 0x000fc600098f2404 */
[----:B------:R-:W-:Y:S06]  /*1f30*/  @P0 BRA `(.L_x_20) ;  /* 0x0000000000240947 */ /* 0x000fec0003800000 */
[----:B------:R-:W-:-:S13]  /*1f40*/  ISETP.GE.AND P0, PT, R0, R25, PT ;  /* 0x000000190000720c */ /* 0x000fda0003f06270 */
[----:B------:R0:W5:Y:S04]  /*1f50*/  @!P0 LDG.E R4, desc[UR6][R22.64] ;  /* 0x0000000616048981 */ /* 0x000168000c1e1900 */
[----:B------:R0:W5:Y:S04]  /*1f60*/  @!P0 LDG.E R5, desc[UR6][R22.64+0x4] ;  /* 0x0000040616058981 */ /* 0x000168000c1e1900 */
[----:B------:R0:W5:Y:S04]  /*1f70*/  @!P0 LDG.E R6, desc[UR6][R22.64+0x8] ;  /* 0x0000080616068981 */ /* 0x000168000c1e1900 */
[----:B------:R0:W5:Y:S04]  /*1f80*/  @!P0 LDG.E R7, desc[UR6][R22.64+0xc] ;  /* 0x00000c0616078981 */ /* 0x000168000c1e1900 */
[----:B------:R0:W5:Y:S04]  /*1f90*/  @P0 LDG.E R4, desc[UR6][R20.64] ;  /* 0x0000000614040981 */ /* 0x000168000c1e1900 */
[----:B------:R0:W5:Y:S04]  /*1fa0*/  @P0 LDG.E R5, desc[UR6][R20.64+0x4] ;  /* 0x0000040614050981 */ /* 0x000168000c1e1900 */
[----:B------:R0:W5:Y:S04]  /*1fb0*/  @P0 LDG.E R6, desc[UR6][R20.64+0x8] ;  /* 0x0000080614060981 */ /* 0x000168000c1e1900 */
[----:B------:R0:W5:Y:S02]  /*1fc0*/  @P0 LDG.E R7, desc[UR6][R20.64+0xc] ;  /* 0x00000c0614070981 */ /* 0x000164000c1e1900 */
.L_x_20:
[----:B------:R-:W-:Y:S05]  /*1fd0*/  BSYNC.RECONVERGENT B1 ;  /* 0x0000000000017941 */ /* 0x000fea0003800200 */
.L_x_19:
[----:B------:R-:W-:Y:S01]  /*1fe0*/  BSSY.RECONVERGENT B1, `(.L_x_21) ;  /* 0x000000c000017945 */ /* 0x000fe20003800200 */
[----:B------:R-:W-:-:S03]  /*1ff0*/  VIADD R12, R0, 0x200 ;  /* 0x00000200000c7836 */ /* 0x000fc60000000000 */
[----:B------:R-:W-:Y:S05]  /*2000*/  @P1 BRA `(.L_x_22) ;  /* 0x0000000000241947 */ /* 0x000fea0003800000 */
[----:B------:R-:W-:-:S13]  /*2010*/  ISETP.GE.AND P0, PT, R8, R25, PT ;  /* 0x000000190800720c */ /* 0x000fda0003f06270 */
[----:B------:R1:W5:Y:S04]  /*2020*/  @P0 LDG.E R8, desc[UR6][R20.64+0x1000] ;  /* 0x0010000614080981 */ /* 0x000368000c1e1900 */
[----:B------:R1:W5:Y:S04]  /*2030*/  @P0 LDG.E R9, desc[UR6][R20.64+0x1004] ;  /* 0x0010040614090981 */ /* 0x000368000c1e1900 */
[----:B------:R1:W5:Y:S04]  /*2040*/  @P0 LDG.E R10, desc[UR6][R20.64+0x1008] ;  /* 0x00100806140a0981 */ /* 0x000368000c1e1900 */
[----:B------:R1:W5:Y:S04]  /*2050*/  @P0 LDG.E R11, desc[UR6][R20.64+0x100c] ;  /* 0x00100c06140b0981 */ /* 0x000368000c1e1900 */
[----:B------:R1:W5:Y:S04]  /*2060*/  @!P0 LDG.E R8, desc[UR6][R22.64+0x1000] ;  /* 0x0010000616088981 */ /* 0x000368000c1e1900 */
[----:B------:R1:W5:Y:S04]  /*2070*/  @!P0 LDG.E R9, desc[UR6][R22.64+0x1004] ;  /* 0x0010040616098981 */ /* 0x000368000c1e1900 */
[----:B------:R1:W5:Y:S04]  /*2080*/  @!P0 LDG.E R10, desc[UR6][R22.64+0x1008] ;  /* 0x00100806160a8981 */ /* 0x000368000c1e1900 */
[----:B------:R1:W5:Y:S02]  /*2090*/  @!P0 LDG.E R11, desc[UR6][R22.64+0x100c] ;  /* 0x00100c06160b8981 */ /* 0x000364000c1e1900 */
.L_x_22:
[----:B------:R-:W-:Y:S05]  /*20a0*/  BSYNC.RECONVERGENT B1 ;  /* 0x0000000000017941 */ /* 0x000fea0003800200 */
.L_x_21:
[-C--:B------:R-:W-:Y:S01]  /*20b0*/  ISETP.GE.AND P0, PT, R12, R3.reuse, PT ;  /* 0x000000030c00720c */ /* 0x080fe20003f06270 */
[----:B------:R-:W-:Y:S01]  /*20c0*/  VIADD R16, R0, 0x300 ;  /* 0x0000030000107836 */ /* 0x000fe20000000000 */
[----:B------:R-:W-:Y:S04]  /*20d0*/  BSSY.RECONVERGENT B1, `(.L_x_23) ;  /* 0x000000c000017945 */ /* 0x000fe80003800200 */
[----:B------:R-:W-:-:S07]  /*20e0*/  ISETP.GE.AND P1, PT, R16, R3, PT ;  /* 0x000000031000720c */ /* 0x000fce0003f26270 */
[----:B------:R-:W-:Y:S06]  /*20f0*/  @P0 BRA `(.L_x_24) ;  /* 0x0000000000240947 */ /* 0x000fec0003800000 */
        /* <DEDUP_REMOVED lines=9> */
.L_x_24:
[----:B------:R-:W-:Y:S05]  /*2190*/  BSYNC.RECONVERGENT B1 ;  /* 0x0000000000017941 */ /* 0x000fea0003800200 */
.L_x_23:
        /* <DEDUP_REMOVED lines=9> */
[----:B------:R3:W5:Y:S01]  /*2230*/  @!P0 LDG.E R19, desc[UR6][R22.64+0x300c] ;  /* 0x00300c0616138981 */ /* 0x000762000c1e1900 */
[----:B------:R-:W-:Y:S05]  /*2240*/  BRA `(.L_x_25) ;  /* 0x0000000400087947 */ /* 0x000fea0003800000 */
.L_x_18:
[----:B------:R-:W-:Y:S01]  /*2250*/  IADD3 R4, P0, P1, R5, R9, R4 ;  /* 0x0000000905047210 */ /* 0x000fe2000791e004 */
[----:B------:R-:W-:Y:S01]  /*2260*/  IMAD.IADD R9, R0, 0x1, -R25 ;  /* 0x0000000100097824 */ /* 0x000fe200078e0a19 */
[----:B------:R-:W0:Y:S01]  /*2270*/  LDCU.64 UR4, c[0x0][0x3a0] ;  /* 0x00007400ff0477ac */ /* 0x000e220008000a00 */
[----:B------:R-:W-:Y:S01]  /*2280*/  BSSY.RECONVERGENT B1, `(.L_x_26) ;  /* 0x0000018000017945 */ /* 0x000fe20003800200 */
[----:B------:R-:W-:Y:S01]  /*2290*/  IADD3.X R3, PT, PT, R10, R3, R8, P0, P1 ;  /* 0x000000030a037210 */ /* 0x000fe200007e2408 */
[----:B------:R-:W-:Y:S01]  /*22a0*/  VIADD R8, R0, 0x100 ;  /* 0x0000010000087836 */ /* 0x000fe20000000000 */
[C---:B------:R-:W-:Y:S02]  /*22b0*/  IADD3 R4, P1, PT, R9.reuse, R4, RZ ;  /* 0x0000000409047210 */ /* 0x040fe40007f3e0ff */
        /* <DEDUP_REMOVED lines=20> */
.L_x_27:
[----:B------:R-:W-:Y:S05]  /*2400*/  BSYNC.RECONVERGENT B1 ;  /* 0x0000000000017941 */ /* 0x000fea0003800200 */
.L_x_26:
        /* <DEDUP_REMOVED lines=12> */
.L_x_29:
[----:B------:R-:W-:Y:S05]  /*24d0*/  BSYNC.RECONVERGENT B1 ;  /* 0x0000000000017941 */ /* 0x000fea0003800200 */
.L_x_28:
        /* <DEDUP_REMOVED lines=14> */
.L_x_31:
[----:B------:R-:W-:Y:S05]  /*25c0*/  BSYNC.RECONVERGENT B1 ;  /* 0x0000000000017941 */ /* 0x000fea0003800200 */
.L_x_30:
        /* <DEDUP_REMOVED lines=10> */
.L_x_25:
[----:B------:R-:W-:Y:S05]  /*2670*/  BSYNC.RECONVERGENT B0 ;  /* 0x0000000000007941 */ /* 0x000fea0003800200 */
.L_x_17:
[----:B01234-:R-:W0:Y:S01]  /*2680*/  S2R R21, SR_CgaCtaId ;  /* 0x0000000000157919 */ /* 0x01fe220000008800 */
        /* <DEDUP_REMOVED lines=8> */
[----:B0-----:R-:W-:-:S07]  /*2710*/  IMAD.SHL.U32 R4, R0, 0x4, RZ ;  /* 0x0000000400047824 */ /* 0x001fce00078e00ff */
[----:B------:R-:W-:Y:S01]  /*2720*/  PREEXIT ;  /* 0x000000000000782d */ /* 0x000fe20000000000 */
[----:B------:R-:W-:Y:S01]  /*2730*/  BSSY.RECONVERGENT B0, `(.L_x_32) ;  /* 0x0000024000007945 */ /* 0x000fe20003800200 */
[----:B-1----:R-:W-:Y:S01]  /*2740*/  IMAD R12, R25, 0x10, R20 ;  /* 0x00000010190c7824 */ /* 0x002fe200078e0214 */
        /* <DEDUP_REMOVED lines=8> */
.L_x_36:
        /* <DEDUP_REMOVED lines=21> */
.L_x_35:
[----:B------:R-:W-:Y:S05]  /*2920*/  BSYNC.RECONVERGENT B1 ;  /* 0x0000000000017941 */ /* 0x000fea0003800200 */
.L_x_34:
[----:B------:R-:W-:Y:S01]  /*2930*/  @P0 VIADD R24, R15, 0x1 ;  /* 0x000000010f180836 */ /* 0x000fe20000000000 */
[----:B------:R-:W-:-:S04]  /*2940*/  SEL R14, R14, R15, P0 ;  /* 0x0000000f0e0e7207 */ /* 0x000fc80000000000 */
[----:B------:R-:W-:-:S13]  /*2950*/  ISETP.GE.AND P0, PT, R24, R14, PT ;  /* 0x0000000e1800720c */ /* 0x000fda0003f06270 */
[----:B------:R-:W-:Y:S05]  /*2960*/  @!P0 BRA `(.L_x_36) ;  /* 0xfffffffc00988947 */ /* 0x000fea000383ffff */
.L_x_33:
[----:B------:R-:W-:Y:S05]  /*2970*/  BSYNC.RECONVERGENT B0 ;  /* 0x0000000000007941 */ /* 0x000fea0003800200 */
.L_x_32:
        /* <DEDUP_REMOVED lines=22> */
.L_x_38:
[----:B------:R-:W-:Y:S05]  /*2ae0*/  BSYNC.RECONVERGENT B0 ;  /* 0x0000000000007941 */ /* 0x000fea0003800200 */
.L_x_37:
        /* <DEDUP_REMOVED lines=26> */
.L_x_40:
[----:B------:R-:W-:Y:S05]  /*2c90*/  BSYNC.RECONVERGENT B0 ;  /* 0x0000000000007941 */ /* 0x000fea0003800200 */
.L_x_39:
        /* <DEDUP_REMOVED lines=28> */
.L_x_42:
[----:B------:R-:W-:Y:S05]  /*2e60*/  BSYNC.RECONVERGENT B0 ;  /* 0x0000000000007941 */ /* 0x000fea0003800200 */
.L_x_41:
        /* <DEDUP_REMOVED lines=33> */
.L_x_44:
[----:B------:R-:W-:Y:S05]  /*3080*/  BSYNC.RECONVERGENT B0 ;  /* 0x0000000000007941 */ /* 0x000fea0003800200 */
.L_x_43:
        /* <DEDUP_REMOVED lines=12> */
[----:B------:R-:W2:Y:S01]  /*3150*/  LDCU.64 UR4, c[0x0][0x3a0] ;  /* 0x00007400ff0477ac */ /* 0x000ea20008000a00 */
[C---:B------:R-:W-:Y:S02]  /*3160*/  ISETP.NE.AND P0, PT, R0.reuse, RZ, PT ;  /* 0x000000ff0000720c */ /* 0x040fe40003f05270 */
[----:B------:R-:W-:Y:S01]  /*3170*/  LOP3.LUT R0, R0, 0x1f, RZ, 0xc0, !PT ;  /* 0x0000001f00007812 */ /* 0x000fe200078ec0ff */
[----:B-1----:R-:W-:-:S04]  /*3180*/  IMAD R9, R8, 0x4, R25 ;  /* 0x0000000408097824 */ /* 0x002fc800078e0219 */
[----:B0-----:R-:W-:-:S04]  /*3190*/  IMAD R29, R9, 0x10, R24 ;  /* 0x00000010091d7824 */ /* 0x001fc800078e0218 */
[----:B------:R-:W-:Y:S01]  /*31a0*/  IMAD R26, R8, -0x30, R29 ;  /* 0xffffffd0081a7824 */ /* 0x000fe200078e021d */
[----:B------:R-:W-:Y:S04]  /*31b0*/  STS.128 [R29], R12 ;  /* 0x0000000c1d007388 */ /* 0x000fe80000000c00 */
[----:B------:R-:W-:Y:S04]  /*31c0*/  STS.128 [R29+0x10], R16 ;  /* 0x000010101d007388 */ /* 0x000fe80000000c00 */
[----:B------:R0:W-:Y:S04]  /*31d0*/  STS.128 [R29+0x20], R20 ;  /* 0x000020141d007388 */ /* 0x0001e80000000c00 */
[----:B------:R1:W-:Y:S01]  /*31e0*/  STS.128 [R29+0x30], R4 ;  /* 0x000030041d007388 */ /* 0x0003e20000000c00 */
[----:B------:R-:W-:-:S03]  /*31f0*/  NOP ;  /* 0x0000000000007918 */ /* 0x000fc60000000000 */
[----:B------:R-:W-:Y:S04]  /*3200*/  LDS.128 R8, [R26] ;  /* 0x000000001a087984 */ /* 0x000fe80000000c00 */
[----:B------:R-:W-:Y:S01]  /*3210*/  LDS.128 R12, [R26+0x200] ;  /* 0x000200001a0c7984 */ /* 0x000fe20000000c00 */
[----:B0-----:R-:W-:Y:S02]  /*3220*/  IMAD.IADD R20, R25, 0x1, R0 ;  /* 0x0000000119147824 */ /* 0x001fe400078e0200 */
[----:B------:R-:W-:Y:S01]  /*3230*/  IMAD.MOV.U32 R21, RZ, RZ, RZ ;  /* 0x000000ffff157224 */ /* 0x000fe200078e00ff */
[----:B------:R-:W-:Y:S01]  /*3240*/  LDS.128 R16, [R26+0x400] ;  /* 0x000400001a107984 */ /* 0x000fe20000000c00 */
[----:B------:R-:W-:Y:S02]  /*3250*/  VIADD R0, R20, 0x20 ;  /* 0x0000002014007836 */ /* 0x000fe40000000000 */
[----:B-1----:R-:W-:Y:S01]  /*3260*/  IMAD.WIDE.U32 R28, R2, 0x400, R20 ;  /* 0x00000400021c7825 */ /* 0x002fe200078e0014 */
[----:B------:R-:W-:Y:S04]  /*3270*/  LDS.128 R4, [R26+0x600] ;  /* 0x000600001a047984 */ /* 0x000fe80000000c00 */
[----:B------:R-:W-:Y:S01]  /*3280*/  @!P0 STS [R24+0x4000], R3 ;  /* 0x0040000318008388 */ /* 0x000fe20000000800 */
[----:B------:R-:W-:Y:S01]  /*3290*/  BAR.SYNC.DEFER_BLOCKING 0x0 ;  /* 0x0000000000007b1d */ /* 0x000fe20000010000 */
[----:B--2---:R-:W-:-:S04]  /*32a0*/  LEA R22, P2, R28, UR4, 0x4 ;  /* 0x000000041c167c11 */ /* 0x004fc8000f8420ff */
[----:B------:R-:W-:Y:S01]  /*32b0*/  LEA.HI.X R23, R28, UR5, R29, 0x4, P2 ;  /* 0x000000051c177c11 */ /* 0x000fe200090f241d */
[----:B------:R-:W0:Y:S02]  /*32c0*/  LDS R27, [R24+0x4000] ;  /* 0x00400000181b7984 */ /* 0x000e240000000800 */
[-C--:B0-----:R-:W-:Y:S02]  /*32d0*/  ISETP.GE.AND P0, PT, R20, R27.reuse, PT ;  /* 0x0000001b1400720c */ /* 0x081fe40003f06270 */
[----:B------:R-:W-:Y:S01]  /*32e0*/  ISETP.GE.AND P1, PT, R0, R27, PT ;  /* 0x0000001b0000720c */ /* 0x000fe20003f26270 */
[C---:B------:R-:W-:Y:S02]  /*32f0*/  VIADD R0, R20.reuse, 0x40 ;  /* 0x0000004014007836 */ /* 0x040fe40000000000 */
[----:B------:R-:W-:-:S03]  /*3300*/  VIADD R20, R20, 0x60 ;  /* 0x0000006014147836 */ /* 0x000fc60000000000 */
[----:B------:R-:W-:-:S05]  /*3310*/  ISETP.GE.AND P2, PT, R0, R27, PT ;  /* 0x0000001b0000720c */ /* 0x000fca0003f46270 */
[----:B------:R0:W-:Y:S04]  /*3320*/  @!P0 STG.E desc[UR6][R22.64], R8 ;  /* 0x0000000816008986 */ /* 0x0001e8000c101906 */
[----:B------:R0:W-:Y:S04]  /*3330*/  @!P0 STG.E desc[UR6][R22.64+0x4], R9 ;  /* 0x0000040916008986 */ /* 0x0001e8000c101906 */
[----:B------:R0:W-:Y:S04]  /*3340*/  @!P0 STG.E desc[UR6][R22.64+0x8], R10 ;  /* 0x0000080a16008986 */ /* 0x0001e8000c101906 */
[----:B------:R0:W-:Y:S01]  /*3350*/  @!P0 STG.E desc[UR6][R22.64+0xc], R11 ;  /* 0x00000c0b16008986 */ /* 0x0001e2000c101906 */
[----:B------:R-:W-:-:S03]  /*3360*/  ISETP.GE.AND P0, PT, R20, R27, PT ;  /* 0x0000001b1400720c */ /* 0x000fc60003f06270 */
[----:B------:R0:W-:Y:S04]  /*3370*/  @!P1 STG.E desc[UR6][R22.64+0x200], R12 ;  /* 0x0002000c16009986 */ /* 0x0001e8000c101906 */
[----:B------:R0:W-:Y:S04]  /*3380*/  @!P1 STG.E desc[UR6][R22.64+0x204], R13 ;  /* 0x0002040d16009986 */ /* 0x0001e8000c101906 */
[----:B------:R0:W-:Y:S04]  /*3390*/  @!P1 STG.E desc[UR6][R22.64+0x208], R14 ;  /* 0x0002080e16009986 */ /* 0x0001e8000c101906 */
[----:B------:R0:W-:Y:S04]  /*33a0*/  @!P1 STG.E desc[UR6][R22.64+0x20c], R15 ;  /* 0x00020c0f16009986 */ /* 0x0001e8000c101906 */
[----:B------:R0:W-:Y:S04]  /*33b0*/  @!P2 STG.E desc[UR6][R22.64+0x400], R16 ;  /* 0x000400101600a986 */ /* 0x0001e8000c101906 */
[----:B------:R0:W-:Y:S04]  /*33c0*/  @!P2 STG.E desc[UR6][R22.64+0x404], R17 ;  /* 0x000404111600a986 */ /* 0x0001e8000c101906 */
[----:B------:R0:W-:Y:S04]  /*33d0*/  @!P2 STG.E desc[UR6][R22.64+0x408], R18 ;  /* 0x000408121600a986 */ /* 0x0001e8000c101906 */
[----:B------:R0:W-:Y:S01]  /*33e0*/  @!P2 STG.E desc[UR6][R22.64+0x40c], R19 ;  /* 0x00040c131600a986 */ /* 0x0001e2000c101906 */
[----:B------:R-:W-:Y:S05]  /*33f0*/  @P0 EXIT ;  /* 0x000000000000094d */ /* 0x000fea0003800000 */
[----:B------:R-:W-:Y:S04]  /*3400*/  STG.E desc[UR6][R22.64+0x600], R4 ;  /* 0x0006000416007986 */ /* 0x000fe8000c101906 */
[----:B------:R-:W-:Y:S04]  /*3410*/  STG.E desc[UR6][R22.64+0x604], R5 ;  /* 0x0006040516007986 */ /* 0x000fe8000c101906 */
[----:B------:R-:W-:Y:S04]  /*3420*/  STG.E desc[UR6][R22.64+0x608], R6 ;  /* 0x0006080616007986 */ /* 0x000fe8000c101906 */
[----:B------:R-:W-:Y:S01]  /*3430*/  STG.E desc[UR6][R22.64+0x60c], R7 ;  /* 0x00060c0716007986 */ /* 0x000fe2000c101906 */
[----:B------:R-:W-:Y:S05]  /*3440*/  EXIT ;  /* 0x000000000000794d */ /* 0x000fea0003800000 */
.L_x_45:
[----:B------:R-:W1:Y:S01]  /*3450*/  S2R R8, SR_LANEID ;  /* 0x0000000000087919 */ /* 0x000e620000000000 */
[----:B------:R-:W-:Y:S01]  /*3460*/  LOP3.LUT R25, R25, 0xf80, RZ, 0xc0, !PT ;  /* 0x00000f8019197812 */ /* 0x000fe200078ec0ff */
[----:B------:R-:W2:Y:S01]  /*3470*/  LDCU.64 UR4, c[0x0][0x388] ;  /* 0x00007100ff0477ac */ /* 0x000ea20008000a00 */
[C---:B------:R-:W-:Y:S02]  /*3480*/  ISETP.NE.AND P0, PT, R0.reuse, RZ, PT ;  /* 0x000000ff0000720c */ /* 0x040fe40003f05270 */
[----:B------:R-:W-:Y:S01]  /*3490*/  LOP3.LUT R26, R0, 0x1f, RZ, 0xc0, !PT ;  /* 0x0000001f001a7812 */ /* 0x000fe200078ec0ff */
[----:B-1----:R-:W-:-:S04]  /*34a0*/  IMAD R9, R8, 0x4, R25 ;  /* 0x0000000408097824 */ /* 0x002fc800078e0219 */
[----:B------:R-:W-:-:S04]  /*34b0*/  IMAD R27, R9, 0x10, R24 ;  /* 0x00000010091b7824 */ /* 0x000fc800078e0218 */
[----:B0-----:R-:W-:Y:S01]  /*34c0*/  IMAD R28, R8, -0x30, R27 ;  /* 0xffffffd0081c7824 */ /* 0x001fe200078e021b */
[----:B------:R-:W-:Y:S04]  /*34d0*/  STS.128 [R27], R12 ;  /* 0x0000000c1b007388 */ /* 0x000fe80000000c00 */
[----:B------:R-:W-:Y:S04]  /*34e0*/  STS.128 [R27+0x10], R16 ;  /* 0x000010101b007388 */ /* 0x000fe80000000c00 */
[----:B------:R-:W-:Y:S04]  /*34f0*/  STS.128 [R27+0x20], R20 ;  /* 0x000020141b007388 */ /* 0x000fe80000000c00 */
[----:B------:R0:W-:Y:S01]  /*3500*/  STS.128 [R27+0x30], R4 ;  /* 0x000030041b007388 */ /* 0x0001e20000000c00 */
[----:B------:R-:W-:-:S03]  /*3510*/  NOP ;  /* 0x0000000000007918 */ /* 0x000fc60000000000 */
[----:B------:R-:W-:Y:S04]  /*3520*/  LDS.128 R8, [R28] ;  /* 0x000000001c087984 */ /* 0x000fe80000000c00 */
[----:B------:R-:W-:Y:S04]  /*3530*/  LDS.128 R12, [R28+0x200] ;  /* 0x000200001c0c7984 */ /* 0x000fe80000000c00 */
[----:B------:R-:W-:Y:S01]  /*3540*/  LDS.128 R16, [R28+0x400] ;  /* 0x000400001c107984 */ /* 0x000fe20000000c00 */
[----:B0-----:R-:W-:-:S03]  /*3550*/  IMAD.MOV.U32 R27, RZ, RZ, RZ ;  /* 0x000000ffff1b7224 */ /* 0x001fc600078e00ff */
[----:B------:R-:W-:Y:S01]  /*3560*/  LDS.128 R4, [R28+0x600] ;  /* 0x000600001c047984 */ /* 0x000fe20000000c00 */
[----:B------:R-:W-:-:S03]  /*3570*/  IMAD.WIDE.U32 R22, R2, 0x400, R26 ;  /* 0x0000040002167825 */ /* 0x000fc600078e001a */
[----:B------:R0:W-:Y:S01]  /*3580*/  @!P0 STS [R24+0x4000], R3 ;  /* 0x0040000318008388 */ /* 0x0001e20000000800 */
[C---:B------:R-:W-:Y:S01]  /*3590*/  IMAD.IADD R27, R25.reuse, 0x1, R26 ;  /* 0x00000001191b7824 */ /* 0x040fe200078e021a */
[----:B------:R-:W-:Y:S01]  /*35a0*/  BAR.SYNC.DEFER_BLOCKING 0x0 ;  /* 0x0000000000007b1d */ /* 0x000fe20000010000 */
[----:B------:R-:W-:Y:S02]  /*35b0*/  IADD3 R25, P1, PT, R25, R22, RZ ;  /* 0x0000001619197210 */ /* 0x000fe40007f3e0ff */
[----:B------:R-:W-:Y:S02]  /*35c0*/  VIADD R21, R27, 0x20 ;  /* 0x000000201b157836 */ /* 0x000fe40000000000 */
[----:B--2---:R-:W-:Y:S01]  /*35d0*/  LEA R2, P2, R25, UR4, 0x4 ;  /* 0x0000000419027c11 */ /* 0x004fe2000f8420ff */
[----:B------:R-:W-:-:S05]  /*35e0*/  IMAD.X R22, RZ, RZ, R23, P1 ;  /* 0x000000ffff167224 */ /* 0x000fca00008e0617 */
[----:B0-----:R-:W-:Y:S01]  /*35f0*/  LEA.HI.X R3, R25, UR5, R22, 0x4, P2 ;  /* 0x0000000519037c11 */ /* 0x001fe200090f2416 */
[----:B------:R-:W0:Y:S02]  /*3600*/  LDS R20, [R24+0x4000] ;  /* 0x0040000018147984 */ /* 0x000e240000000800 */
[-C--:B0-----:R-:W-:Y:S01]  /*3610*/  ISETP.GE.AND P1, PT, R21, R20.reuse, PT ;  /* 0x000000141500720c */ /* 0x081fe20003f26270 */
[C---:B------:R-:W-:Y:S01]  /*3620*/  VIADD R21, R27.reuse, 0x40 ;  /* 0x000000401b157836 */ /* 0x040fe20000000000 */
[C---:B------:R-:W-:Y:S01]  /*3630*/  ISETP.GE.AND P0, PT, R27.reuse, R20, PT ;  /* 0x000000141b00720c */ /* 0x040fe20003f06270 */
[----:B------:R-:W-:-:S03]  /*3640*/  VIADD R27, R27, 0x60 ;  /* 0x000000601b1b7836 */ /* 0x000fc60000000000 */
[-C--:B------:R-:W-:Y:S02]  /*3650*/  ISETP.GE.AND P2, PT, R21, R20.reuse, PT ;  /* 0x000000141500720c */ /* 0x080fe40003f46270 */
[----:B------:R-:W-:-:S05]  /*3660*/  ISETP.GE.AND P3, PT, R27, R20, PT ;  /* 0x000000141b00720c */ /* 0x000fca0003f66270 */
[----:B------:R0:W-:Y:S04]  /*3670*/  @!P1 STG.E desc[UR6][R2.64+0x200], R12 ;  /* 0x0002000c02009986 */ /* 0x0001e8000c101906 */
        /* <DEDUP_REMOVED lines=17> */
.L_x_46:
[----:B------:R-:W-:-:S00]  /*3790*/  BRA `(.L_x_46) ;  /* 0xfffffffc00fc7947 */ /* 0x000fc0000383ffff */
[----:B------:R-:W-:-:S00]  /*37a0*/  NOP ;  /* 0x0000000000007918 */ /* 0x000fc00000000000 */
        /* <DEDUP_REMOVED lines=13> */
.L_x_482:


//--------------------- .text._ZN3cub18CUB_300001_SM_10006detail10merge_sort30DeviceMergeSortPartitionKernelIN6thrust24THRUST_300001_SM_1000_NS6detail15normal_iteratorINS5_10device_ptrI14TriangleVertexEEEEm15CompareVerticesS9_EEvbT_PT2_T0_SG_PSG_T1_SG_i --------------------------
	.section	.text._ZN3cub18CUB_300001_SM_10006detail10merge_sort30DeviceMergeSortPartitionKernelIN6thrust24THRUST_300001_SM_1000_NS6detail15normal_iteratorINS5_10device_ptrI14TriangleVertexEEEEm15CompareVerticesS9_EEvbT_PT2_T0_SG_PSG_T1_SG_i,"ax",@progbits
	.align	128
        .global         _ZN3cub18CUB_300001_SM_10006detail10merge_sort30DeviceMergeSortPartitionKernelIN6thrust24THRUST_300001_SM_1000_NS6detail15normal_iteratorINS5_10device_ptrI14TriangleVertexEEEEm15CompareVerticesS9_EEvbT_PT2_T0_SG_PSG_T1_SG_i
        .type           _ZN3cub18CUB_300001_SM_10006detail10merge_sort30DeviceMergeSortPartitionKernelIN6thrust24THRUST_300001_SM_1000_NS6detail15normal_iteratorINS5_10device_ptrI14TriangleVertexEEEEm15CompareVerticesS9_EEvbT_PT2_T0_SG_PSG_T1_SG_i,@function
        .size           _ZN3cub18CUB_300001_SM_10006detail10merge_sort30DeviceMergeSortPartitionKernelIN6thrust24THRUST_300001_SM_1000_NS6detail15normal_iteratorINS5_10device_ptrI14TriangleVertexEEEEm15CompareVerticesS9_EEvbT_PT2_T0_SG_PSG_T1_SG_i,(.L_x_483 - _ZN3cub18CUB_300001_SM_10006detail10merge_sort30DeviceMergeSortPartitionKernelIN6thrust24THRUST_300001_SM_1000_NS6detail15normal_iteratorINS5_10device_ptrI14TriangleVertexEEEEm15CompareVerticesS9_EEvbT_PT2_T0_SG_PSG_T1_SG_i)
        .other          _ZN3cub18CUB_300001_SM_10006detail10merge_sort30DeviceMergeSortPartitionKernelIN6thrust24THRUST_300001_SM_1000_NS6detail15normal_iteratorINS5_10device_ptrI14TriangleVertexEEEEm15CompareVerticesS9_EEvbT_PT2_T0_SG_PSG_T1_SG_i,@"STO_CUDA_ENTRY STV_DEFAULT"
_ZN3cub18CUB_300001_SM_10006detail10merge_sort30DeviceMergeSortPartitionKernelIN6thrust24THRUST_300001_SM_1000_NS6detail15normal_iteratorINS5_10device_ptrI14TriangleVertexEEEEm15CompareVerticesS9_EEvbT_PT2_T0_SG_PSG_T1_SG_i:
.text._ZN3cub18CUB_300001_SM_10006detail10merge_sort30DeviceMergeSortPartitionKernelIN6thrust24THRUST_300001_SM_1000_NS6detail15normal_iteratorINS5_10device_ptrI14TriangleVertexEEEEm15CompareVerticesS9_EEvbT_PT2_T0_SG_PSG_T1_SG_i:
[----:B------:R-:W-:Y:S01]  /*0000*/  LDC R1, c[0x0][0x37c] ;  /* 0x0000df00ff017b82 */ /* 0x000fe20000000800 */
[----:B------:R-:W0:Y:S01]  /*0010*/  S2R R0, SR_CTAID.X ;  /* 0x0000000000007919 */ /* 0x000e220000002500 */
[----:B------:R-:W0:Y:S01]  /*0020*/  LDCU UR4, c[0x0][0x360] ;  /* 0x00006c00ff0477ac */ /* 0x000e220008000800 */
[----:B------:R-:W0:Y:S01]  /*0030*/  S2R R3, SR_TID.X ;  /* 0x0000000000037919 */ /* 0x000e220000002100 */
[----:B------:R-:W1:Y:S01]  /*0040*/  LDCU.64 UR10, c[0x0][0x3a0] ;  /* 0x00007400ff0a77ac */ /* 0x000e620008000a00 */
[----:B0-----:R-:W-:-:S05]  /*0050*/  IMAD R0, R0, UR4, R3 ;  /* 0x0000000400007c24 */ /* 0x001fca000f8e0203 */
[----:B-1----:R-:W-:-:S04]  /*0060*/  ISETP.GE.U32.AND P0, PT, R0, UR10, PT ;  /* 0x0000000a00007c0c */ /* 0x002fc8000bf06070 */
[----:B------:R-:W-:-:S13]  /*0070*/  ISETP.GE.U32.AND.EX P0, PT, RZ, UR11, PT, P0 ;  /* 0x0000000bff007c0c */ /* 0x000fda000bf06100 */
[----:B------:R-:W-:Y:S05]  /*0080*/  @P0 EXIT ;  /* 0x000000000000094d */ /* 0x000fea0003800000 */
[----:B------:R-:W0:Y:S01]  /*0090*/  LDCU.64 UR6, c[0x0][0x3b8] ;  /* 0x00007700ff0677ac */ /* 0x000e220008000a00 */
[----:B------:R-:W1:Y:S01]  /*00a0*/  LDC R8, c[0x0][0x3c0] ;  /* 0x0000f000ff087b82 */ /* 0x000e620000000800 */
[----:B------:R-:W-:Y:S01]  /*00b0*/  ACQBULK ;  /* 0x000000000000782e */ /* 0x000fe20000000000 */
[----:B------:R-:W2:Y:S01]  /*00c0*/  LDCU.64 UR8, c[0x0][0x358] ;  /* 0x00006b00ff0877ac */ /* 0x000ea20008000a00 */
[----:B0-----:R-:W-:Y:S02]  /*00d0*/  UIADD3 UR4, UPT, UPT, -UR6, URZ, URZ ;  /* 0x000000ff06047290 */ /* 0x001fe4000fffe1ff */
[----:B------:R-:W-:-:S04]  /*00e0*/  USHF.R.U32.HI UR5, URZ, 0x1, UR7 ;  /* 0x00000001ff057899 */ /* 0x000fc80008011607 */
[----:B------:R-:W-:Y:S01]  /*00f0*/  LOP3.LUT R3, R0, UR4, RZ, 0xc0, !PT ;  /* 0x0000000400037c12 */ /* 0x000fe2000f8ec0ff */
[----:B------:R-:W-:Y:S01]  /*0100*/  USHF.R.U64 UR4, UR6, 0x1, UR7 ;  /* 0x0000000106047899 */ /* 0x000fe20008001207 */
[----:B-1----:R-:W-:Y:S01]  /*0110*/  SHF.R.S32.HI R9, RZ, 0x1f, R8 ;  /* 0x0000001fff097819 */ /* 0x002fe20000011408 */
[----:B------:R-:W-:Y:S02]  /*0120*/  IMAD R2, R8, UR5, RZ ;  /* 0x0000000508027c24 */ /* 0x000fe4000f8e02ff */
[----:B------:R-:W-:-:S04]  /*0130*/  IMAD.WIDE.U32 R4, R3, R8, RZ ;  /* 0x0000000803047225 */ /* 0x000fc800078e00ff */
[----:B------:R-:W-:-:S04]  /*0140*/  IMAD.WIDE.U32 R10, R8, UR4, RZ ;  /* 0x00000004080a7c25 */ /* 0x000fc8000f8e00ff */
[C---:B------:R-:W-:Y:S01]  /*0150*/  IMAD R7, R9.reuse, UR4, R2 ;  /* 0x0000000409077c24 */ /* 0x040fe2000f8e0202 */
[----:B------:R-:W-:Y:S01]  /*0160*/  IADD3 R2, P2, PT, R0, 0x1, RZ ;  /* 0x0000000100027810 */ /* 0x000fe20007f5e0ff */
[----:B------:R-:W-:Y:S01]  /*0170*/  IMAD R12, R9, R3, R5 ;  /* 0x00000003090c7224 */ /* 0x000fe200078e0205 */
[----:B------:R-:W-:Y:S01]  /*0180*/  LOP3.LUT R3, RZ, R4, RZ, 0x33, !PT ;  /* 0x00000004ff037212 */ /* 0x000fe200078e33ff */
[----:B------:R-:W-:Y:S01]  /*0190*/  IMAD.IADD R14, R11, 0x1, R7 ;  /* 0x000000010b0e7824 */ /* 0x000fe200078e0207 */
[----:B------:R-:W0:Y:S01]  /*01a0*/  LDCU.64 UR4, c[0x0][0x398] ;  /* 0x00007300ff0477ac */ /* 0x000e220008000a00 */
[----:B------:R-:W-:Y:S01]  /*01b0*/  ISETP.NE.U32.AND P0, PT, R2, UR10, PT ;  /* 0x0000000a02007c0c */ /* 0x000fe2000bf05070 */
[----:B------:R-:W-:Y:S01]  /*01c0*/  IMAD.X R2, RZ, RZ, RZ, P2 ;  /* 0x000000ffff027224 */ /* 0x000fe200010e06ff */
[----:B------:R-:W-:Y:S02]  /*01d0*/  ISETP.LT.U32.AND P1, PT, R10, R3, PT ;  /* 0x000000030a00720c */ /* 0x000fe40003f21070 */
[----:B------:R-:W-:-:S02]  /*01e0*/  LOP3.LUT R5, RZ, R12, RZ, 0x33, !PT ;  /* 0x0000000cff057212 */ /* 0x000fc400078e33ff */
[----:B------:R-:W-:Y:S02]  /*01f0*/  ISETP.NE.AND.EX P0, PT, R2, UR11, PT, P0 ;  /* 0x0000000b02007c0c */ /* 0x000fe4000bf05300 */
[----:B------:R-:W-:-:S04]  /*0200*/  ISETP.LT.U32.AND.EX P1, PT, R14, R5, PT, P1 ;  /* 0x000000050e00720c */ /* 0x000fc80003f21110 */
[----:B------:R-:W-:Y:S02]  /*0210*/  SEL R3, R10, R3, P1 ;  /* 0x000000030a037207 */ /* 0x000fe40000800000 */
[----:B------:R-:W-:Y:S02]  /*0220*/  SEL R5, R14, R5, P1 ;  /* 0x000000050e057207 */ /* 0x000fe40000800000 */
[----:B------:R-:W-:-:S03]  /*0230*/  IADD3 R2, P1, PT, R3, R4, RZ ;  /* 0x0000000403027210 */ /* 0x000fc60007f3e0ff */
[----:B------:R-:W1:Y:S02]  /*0240*/  @!P0 LDC.64 R6, c[0x0][0x3a8] ;  /* 0x0000ea00ff068b82 */ /* 0x000e640000000a00 */
[----:B------:R-:W-:Y:S01]  /*0250*/  IMAD.X R3, R5, 0x1, R12, P1 ;  /* 0x0000000105037824 */ /* 0x000fe200008e060c */
[----:B0-----:R-:W-:-:S04]  /*0260*/  ISETP.LT.U32.AND P1, PT, R2, UR4, PT ;  /* 0x0000000402007c0c */ /* 0x001fc8000bf21070 */
[----:B------:R-:W-:-:S04]  /*0270*/  ISETP.LT.U32.AND.EX P1, PT, R3, UR5, PT, P1 ;  /* 0x0000000503007c0c */ /* 0x000fc8000bf21110 */
[----:B------:R-:W-:Y:S02]  /*0280*/  SEL R2, R2, UR4, P1 ;  /* 0x0000000402027c07 */ /* 0x000fe40008800000 */
[----:B------:R-:W-:Y:S02]  /*0290*/  SEL R3, R3, UR5, P1 ;  /* 0x0000000503037c07 */ /* 0x000fe40008800000 */
[----:B------:R-:W-:Y:S02]  /*02a0*/  LOP3.LUT R17, RZ, R2, RZ, 0x33, !PT ;  /* 0x00000002ff117212 */ /* 0x000fe400078e33ff */
[----:B------:R-:W-:Y:S02]  /*02b0*/  LOP3.LUT R19, RZ, R3, RZ, 0x33, !PT ;  /* 0x00000003ff137212 */ /* 0x000fe400078e33ff */
[----:B------:R-:W-:-:S04]  /*02c0*/  ISETP.LT.U32.AND P1, PT, R10, R17, PT ;  /* 0x000000110a00720c */ /* 0x000fc80003f21070 */
[----:B------:R-:W-:-:S04]  /*02d0*/  ISETP.LT.U32.AND.EX P1, PT, R14, R19, PT, P1 ;  /* 0x000000130e00720c */ /* 0x000fc80003f21110 */
[----:B------:R-:W-:Y:S02]  /*02e0*/  SEL R17, R10, R17, P1 ;  /* 0x000000110a117207 */ /* 0x000fe40000800000 */
[----:B------:R-:W-:Y:S02]  /*02f0*/  SEL R19, R14, R19, P1 ;  /* 0x000000130e137207 */ /* 0x000fe40000800000 */
[----:B------:R-:W-:Y:S02]  /*0300*/  IADD3 R17, P3, PT, R17, R2, RZ ;  /* 0x0000000211117210 */ /* 0x000fe40007f7e0ff */
[----:B-1----:R-:W-:Y:S02]  /*0310*/  @!P0 LEA R10, P2, R0, R6, 0x3 ;  /* 0x00000006000a8211 */ /* 0x002fe400078418ff */
[----:B------:R-:W-:Y:S01]  /*0320*/  ISETP.LT.U32.AND P1, PT, R4, UR4, PT ;  /* 0x0000000404007c0c */ /* 0x000fe2000bf21070 */
[----:B------:R-:W-:Y:S01]  /*0330*/  IMAD.X R19, R19, 0x1, R3, P3 ;  /* 0x0000000113137824 */ /* 0x000fe200018e0603 */
[----:B------:R-:W-:-:S02]  /*0340*/  @!P0 LEA.HI.X R11, R0, R7, RZ, 0x3, P2 ;  /* 0x00000007000b8211 */ /* 0x000fc400010f1cff */
[----:B------:R-:W-:Y:S02]  /*0350*/  ISETP.LT.U32.AND P2, PT, R17, UR4, PT ;  /* 0x0000000411007c0c */ /* 0x000fe4000bf41070 */
[----:B------:R-:W-:Y:S01]  /*0360*/  ISETP.LT.U32.AND.EX P1, PT, R12, UR5, PT, P1 ;  /* 0x000000050c007c0c */ /* 0x000fe2000bf21110 */
[----:B--2---:R0:W-:Y:S01]  /*0370*/  @!P0 STG.E.64 desc[UR8][R10.64], R2 ;  /* 0x000000020a008986 */ /* 0x0041e2000c101b08 */
[----:B------:R-:W-:Y:S02]  /*0380*/  ISETP.LT.U32.AND.EX P2, PT, R19, UR5, PT, P2 ;  /* 0x0000000513007c0c */ /* 0x000fe4000bf41120 */
[----:B------:R-:W-:Y:S02]  /*0390*/  SEL R5, R4, UR4, P1 ;  /* 0x0000000404057c07 */ /* 0x000fe40008800000 */
[----:B------:R-:W-:Y:S02]  /*03a0*/  SEL R7, R12, UR5, P1 ;  /* 0x000000050c077c07 */ /* 0x000fe40008800000 */
[----:B------:R-:W-:-:S02]  /*03b0*/  SEL R17, R17, UR4, P2 ;  /* 0x0000000411117c07 */ /* 0x000fc40009000000 */
[----:B------:R-:W-:Y:S01]  /*03c0*/  SEL R19, R19, UR5, P2 ;  /* 0x0000000513137c07 */ /* 0x000fe20009000000 */
[----:B------:R-:W-:Y:S06]  /*03d0*/  @!P0 EXIT ;  /* 0x000000000000894d */ /* 0x000fec0003800000 */
[----:B------:R-:W1:Y:S01]  /*03e0*/  LDCU.U8 UR5, c[0x0][0x380] ;  /* 0x00007000ff0577ac */ /* 0x000e620008000000 */
[----:B------:R-:W-:Y:S01]  /*03f0*/  IADD3 R15, P0, PT, R17, -R5, RZ ;  /* 0x80000005110f7210 */ /* 0x000fe20007f1e0ff */
[----:B------:R-:W-:Y:S01]  /*0400*/  BSSY.RECONVERGENT B0, `(.L_x_47) ;  /* 0x0000092000007945 */ /* 0x000fe20003800200 */
[----:B------:R-:W-:-:S03]  /*0410*/  UIADD3 UR4, UPT, UPT, UR6, -0x1, URZ ;  /* 0xffffffff06047890 */ /* 0x000fc6000fffe0ff */
[----:B------:R-:W-:-:S03]  /*0420*/  IMAD.X R4, R19, 0x1, ~R7, P0 ;  /* 0x0000000113047824 */ /* 0x000fc600000e0e07 */
[----:B------:R-:W-:-:S05]  /*0430*/  LOP3.LUT R13, R0, UR4, RZ, 0xc0, !PT ;  /* 0x00000004000d7c12 */ /* 0x000fca000f8ec0ff */
[----:B0-----:R-:W-:Y:S01]  /*0440*/  IMAD.WIDE.U32 R10, R13, R8, RZ ;  /* 0x000000080d0a7225 */ /* 0x001fe200078e00ff */
[----:B-1----:R-:W-:-:S03]  /*0450*/  UPRMT UR4, UR5, 0x8880, URZ ;  /* 0x0000888005047896 */ /* 0x002fc600080000ff */
[----:B------:R-:W-:Y:S01]  /*0460*/  IMAD R9, R9, R13, R11 ;  /* 0x0000000d09097224 */ /* 0x000fe200078e020b */
[----:B------:R-:W-:Y:S01]  /*0470*/  ISETP.LT.U32.AND P0, PT, R10, R15, PT ;  /* 0x0000000f0a00720c */ /* 0x000fe20003f01070 */
[----:B------:R-:W-:-:S03]  /*0480*/  UISETP.NE.AND UP0, UPT, UR4, URZ, UPT ;  /* 0x000000ff0400728c */ /* 0x000fc6000bf05270 */
[----:B------:R-:W-:-:S04]  /*0490*/  ISETP.LT.U32.AND.EX P0, PT, R9, R4, PT, P0 ;  /* 0x000000040900720c */ /* 0x000fc80003f01100 */
[----:B------:R-:W-:Y:S02]  /*04a0*/  SEL R15, R10, R15, P0 ;  /* 0x0000000f0a0f7207 */ /* 0x000fe40000000000 */
[----:B------:R-:W-:Y:S01]  /*04b0*/  SEL R9, R9, R4, P0 ;  /* 0x0000000409097207 */ /* 0x000fe20000000000 */
[----:B------:R-:W-:Y:S06]  /*04c0*/  BRA.U !UP0, `(.L_x_48) ;  /* 0x00000005080c7547 */ /* 0x000fec000b800000 */
[----:B------:R-:W-:Y:S01]  /*04d0*/  IADD3 R11, P0, PT, R17, -R2, RZ ;  /* 0x80000002110b7210 */ /* 0x000fe20007f1e0ff */
[----:B------:R-:W0:Y:S01]  /*04e0*/  LDCU.64 UR4, c[0x0][0x388] ;  /* 0x00007100ff0477ac */ /* 0x000e220008000a00 */
[----:B------:R-:W-:Y:S01]  /*04f0*/  IADD3 R10, P2, PT, R2, -R5, RZ ;  /* 0x80000005020a7210 */ /* 0x000fe20007f5e0ff */
[----:B------:R-:W-:Y:S02]  /*0500*/  BSSY.RECONVERGENT B1, `(.L_x_49) ;  /* 0x000003e000017945 */ /* 0x000fe40003800200 */
[----:B------:R-:W-:Y:S01]  /*0510*/  IMAD.X R8, R19, 0x1, ~R3, P0 ;  /* 0x0000000113087824 */ /* 0x000fe200000e0e03 */
[----:B------:R-:W-:Y:S01]  /*0520*/  ISETP.GT.U32.AND P0, PT, R15, R11, PT ;  /* 0x0000000b0f00720c */ /* 0x000fe20003f04070 */
[----:B------:R-:W-:Y:S01]  /*0530*/  IMAD.X R12, R3, 0x1, ~R7, P2 ;  /* 0x00000001030c7824 */ /* 0x000fe200010e0e07 */
[----:B------:R-:W-:Y:S02]  /*0540*/  ISETP.LT.U32.AND P1, PT, R10, R15, PT ;  /* 0x0000000f0a00720c */ /* 0x000fe40003f21070 */
[----:B------:R-:W-:-:S02]  /*0550*/  ISETP.GT.U32.AND.EX P0, PT, R9, R8, PT, P0 ;  /* 0x000000080900720c */ /* 0x000fc40003f04100 */
[----:B------:R-:W-:Y:S02]  /*0560*/  ISETP.LT.U32.AND.EX P1, PT, R12, R9, PT, P1 ;  /* 0x000000090c00720c */ /* 0x000fe40003f21110 */
[-C--:B------:R-:W-:Y:S02]  /*0570*/  SEL R6, R15, R11.reuse, P0 ;  /* 0x0000000b0f067207 */ /* 0x080fe40000000000 */
[----:B------:R-:W-:Y:S02]  /*0580*/  SEL R4, R9, R8, P0 ;  /* 0x0000000809047207 */ /* 0x000fe40000000000 */
[----:B------:R-:W-:Y:S02]  /*0590*/  IADD3 R6, P0, PT, R6, -R11, RZ ;  /* 0x8000000b06067210 */ /* 0x000fe40007f1e0ff */
[----:B------:R-:W-:Y:S02]  /*05a0*/  SEL R11, R10, R15, P1 ;  /* 0x0000000f0a0b7207 */ /* 0x000fe40000800000 */
[----:B------:R-:W-:Y:S01]  /*05b0*/  SEL R13, R12, R9, P1 ;  /* 0x000000090c0d7207 */ /* 0x000fe20000800000 */
[----:B------:R-:W-:Y:S01]  /*05c0*/  IMAD.X R4, R4, 0x1, ~R8, P0 ;  /* 0x0000000104047824 */ /* 0x000fe200000e0e08 */
[----:B------:R-:W-:-:S04]  /*05d0*/  ISETP.GE.U32.AND P0, PT, R6, R11, PT ;  /* 0x0000000b0600720c */ /* 0x000fc80003f06070 */
[----:B------:R-:W-:-:S13]  /*05e0*/  ISETP.GE.U32.AND.EX P0, PT, R4, R13, PT, P0 ;  /* 0x0000000d0400720c */ /* 0x000fda0003f06100 */
[----:B0-----:R-:W-:Y:S05]  /*05f0*/  @P0 BRA `(.L_x_50) ;  /* 0x0000000000b80947 */ /* 0x001fea0003800000 */
[----:B------:R-:W-:-:S05]  /*0600*/  IADD3 R10, P0, PT, R15, R2, RZ ;  /* 0x000000020f0a7210 */ /* 0x000fca0007f1e0ff */
[----:B------:R-:W-:-:S08]  /*0610*/  IMAD.X R12, R9, 0x1, R3, P0 ;  /* 0x00000001090c7824 */ /* 0x000fd000000e0603 */
.L_x_53:
[----:B------:R-:W-:-:S05]  /*0620*/  IADD3 R3, P0, PT, -R6, R11, RZ ;  /* 0x0000000b06037210 */ /* 0x000fca0007f1e1ff */
[----:B------:R-:W-:-:S05]  /*0630*/  IMAD.X R2, R13, 0x1, ~R4, P0 ;  /* 0x000000010d027824 */ /* 0x000fca00000e0e04 */
[----:B------:R-:W-:-:S04]  /*0640*/  SHF.R.U64 R3, R3, 0x1, R2 ;  /* 0x0000000103037819 */ /* 0x000fc80000001202 */
[----:B------:R-:W-:Y:S02]  /*0650*/  IADD3 R14, P0, PT, R6, R3, RZ ;  /* 0x00000003060e7210 */ /* 0x000fe40007f1e0ff */
[----:B------:R-:W-:Y:S02]  /*0660*/  SHF.R.U32.HI R3, RZ, 0x1, R2 ;  /* 0x00000001ff037819 */ /* 0x000fe40000011602 */
[----:B------:R-:W-:-:S03]  /*0670*/  LOP3.LUT R9, RZ, R14, RZ, 0x33, !PT ;  /* 0x0000000eff097212 */ /* 0x000fc600078e33ff */
[----:B------:R-:W-:Y:S01]  /*0680*/  IMAD.X R20, R4, 0x1, R3, P0 ;  /* 0x0000000104147824 */ /* 0x000fe200000e0603 */
[----:B------:R-:W-:Y:S02]  /*0690*/  IADD3 R15, P0, PT, R14, R5, RZ ;  /* 0x000000050e0f7210 */ /* 0x000fe40007f1e0ff */
[----:B------:R-:W-:Y:S02]  /*06a0*/  IADD3 R9, P1, PT, R9, R10, RZ ;  /* 0x0000000a09097210 */ /* 0x000fe40007f3e0ff */
[----:B------:R-:W-:Y:S01]  /*06b0*/  LOP3.LUT R3, RZ, R20, RZ, 0x33, !PT ;  /* 0x00000014ff037212 */ /* 0x000fe200078e33ff */
[----:B------:R-:W-:Y:S01]  /*06c0*/  IMAD.X R18, R20, 0x1, R7, P0 ;  /* 0x0000000114127824 */ /* 0x000fe200000e0607 */
[----:B------:R-:W-:-:S03]  /*06d0*/  LEA R2, P0, R15, UR4, 0x4 ;  /* 0x000000040f027c11 */ /* 0x000fc6000f8020ff */
[----:B------:R-:W-:Y:S01]  /*06e0*/  IMAD.X R16, R3, 0x1, R12, P1 ;  /* 0x0000000103107824 */ /* 0x000fe200008e060c */
[----:B------:R-:W-:Y:S02]  /*06f0*/  LEA R8, P1, R9, UR4, 0x4 ;  /* 0x0000000409087c11 */ /* 0x000fe4000f8220ff */
[----:B------:R-:W-:Y:S02]  /*0700*/  LEA.HI.X R3, R15, UR5, R18, 0x4, P0 ;  /* 0x000000050f037c11 */ /* 0x000fe400080f2412 */
[----:B------:R-:W-:-:S03]  /*0710*/  LEA.HI.X R9, R9, UR5, R16, 0x4, P1 ;  /* 0x0000000509097c11 */ /* 0x000fc600088f2410 */
[----:B------:R-:W2:Y:S04]  /*0720*/  LDG.E R15, desc[UR8][R2.64] ;  /* 0x00000008020f7981 */ /* 0x000ea8000c1e1900 */
[----:B------:R-:W2:Y:S01]  /*0730*/  LDG.E R16, desc[UR8][R8.64] ;  /* 0x0000000808107981 */ /* 0x000ea2000c1e1900 */
[----:B------:R-:W-:Y:S01]  /*0740*/  BSSY.RECONVERGENT B2, `(.L_x_51) ;  /* 0x0000010000027945 */ /* 0x000fe20003800200 */
[----:B------:R-:W-:Y:S02]  /*0750*/  PLOP3.LUT P0, PT, PT, PT, PT, 0x8, 0x80 ;  /* 0x000000000080781c */ /* 0x000fe40003f0e170 */
[----:B--2---:R-:W-:-:S13]  /*0760*/  FSETP.GEU.AND P1, PT, R16, R15, PT ;  /* 0x0000000f1000720b */ /* 0x004fda0003f2e000 */
[----:B------:R-:W-:Y:S05]  /*0770*/  @!P1 BRA `(.L_x_52) ;  /* 0x0000000000309947 */ /* 0x000fea0003800000 */
[----:B------:R-:W-:Y:S02]  /*0780*/  FSETP.NEU.AND P1, PT, R16, R15, PT ;  /* 0x0000000f1000720b */ /* 0x000fe40003f2d000 */
[----:B------:R-:W-:-:S11]  /*0790*/  PLOP3.LUT P0, PT, PT, PT, PT, 0x80, 0x8 ;  /* 0x000000000008781c */ /* 0x000fd60003f0f070 */
[----:B------:R-:W-:Y:S05]  /*07a0*/  @P1 BRA `(.L_x_52) ;  /* 0x0000000000241947 */ /* 0x000fea0003800000 */
[----:B------:R-:W2:Y:S04]  /*07b0*/  LDG.E R15, desc[UR8][R2.64+0x4] ;  /* 0x00000408020f7981 */ /* 0x000ea8000c1e1900 */
[----:B------:R-:W2:Y:S01]  /*07c0*/  LDG.E R16, desc[UR8][R8.64+0x4] ;  /* 0x0000040808107981 */ /* 0x000ea2000c1e1900 */
[----:B------:R-:W-:Y:S02]  /*07d0*/  PLOP3.LUT P0, PT, PT, PT, PT, 0x8, 0x80 ;  /* 0x000000000080781c */ /* 0x000fe40003f0e170 */
[----:B--2---:R-:W-:-:S13]  /*07e0*/  FSETP.GEU.AND P1, PT, R16, R15, PT ;  /* 0x0000000f1000720b */ /* 0x004fda0003f2e000 */
[----:B------:R-:W-:Y:S05]  /*07f0*/  @!P1 BRA `(.L_x_52) ;  /* 0x0000000000109947 */ /* 0x000fea0003800000 */
[----:B------:R-:W2:Y:S04]  /*0800*/  LDG.E R2, desc[UR8][R2.64+0x8] ;  /* 0x0000080802027981 */ /* 0x000ea8000c1e1900 */
[----:B------:R-:W2:Y:S01]  /*0810*/  LDG.E R9, desc[UR8][R8.64+0x8] ;  /* 0x0000080808097981 */ /* 0x000ea2000c1e1900 */
[----:B------:R-:W-:-:S04]  /*0820*/  FSETP.NEU.AND P0, PT, R16, R15, PT ;  /* 0x0000000f1000720b */ /* 0x000fc80003f0d000 */
[----:B--2---:R-:W-:-:S13]  /*0830*/  FSETP.GEU.OR P0, PT, R9, R2, P0 ;  /* 0x000000020900720b */ /* 0x004fda000070e400 */
.L_x_52:
[----:B------:R-:W-:Y:S05]  /*0840*/  BSYNC.RECONVERGENT B2 ;  /* 0x0000000000027941 */ /* 0x000fea0003800200 */
.L_x_51:
[----:B------:R-:W-:Y:S02]  /*0850*/  IADD3 R3, P1, PT, R14, 0x1, RZ ;  /* 0x000000010e037810 */ /* 0x000fe40007f3e0ff */
[----:B------:R-:W-:Y:S02]  /*0860*/  SEL R11, R11, R14, P0 ;  /* 0x0000000e0b0b7207 */ /* 0x000fe40000000000 */
[----:B------:R-:W-:Y:S01]  /*0870*/  SEL R6, R3, R6, P0 ;  /* 0x0000000603067207 */ /* 0x000fe20000000000 */
[----:B------:R-:W-:Y:S01]  /*0880*/  IMAD.X R9, RZ, RZ, R20, P1 ;  /* 0x000000ffff097224 */ /* 0x000fe200008e0614 */
[----:B------:R-:W-:-:S04]  /*0890*/  SEL R13, R13, R20, P0 ;  /* 0x000000140d0d7207 */ /* 0x000fc80000000000 */
[----:B------:R-:W-:Y:S02]  /*08a0*/  SEL R4, R9, R4, P0 ;  /* 0x0000000409047207 */ /* 0x000fe40000000000 */
[----:B------:R-:W-:-:S04]  /*08b0*/  ISETP.GE.U32.AND P0, PT, R6, R11, PT ;  /* 0x0000000b0600720c */ /* 0x000fc80003f06070 */
[----:B------:R-:W-:-:S13]  /*08c0*/  ISETP.GE.U32.AND.EX P0, PT, R4, R13, PT, P0 ;  /* 0x0000000d0400720c */ /* 0x000fda0003f06100 */
[----:B------:R-:W-:Y:S05]  /*08d0*/  @!P0 BRA `(.L_x_53) ;  /* 0xfffffffc00508947 */ /* 0x000fea000383ffff */
.L_x_50:
[----:B------:R-:W-:Y:S05]  /*08e0*/  BSYNC.RECONVERGENT B1 ;  /* 0x0000000000017941 */ /* 0x000fea0003800200 */
.L_x_49:
[----:B------:R-:W-:Y:S05]  /*08f0*/  BRA `(.L_x_54) ;  /* 0x0000000400087947 */ /* 0x000fea0003800000 */
.L_x_48:
[----:B------:R-:W-:Y:S01]  /*0900*/  IADD3 R6, P0, PT, R17, -R2, RZ ;  /* 0x8000000211067210 */ /* 0x000fe20007f1e0ff */
[----:B------:R-:W0:Y:S01]  /*0910*/  LDCU.64 UR4, c[0x0][0x390] ;  /* 0x00007200ff0477ac */ /* 0x000e220008000a00 */
[----:B------:R-:W-:-:S03]  /*0920*/  IADD3 R4, P2, PT, R2, -R5, RZ ;  /* 0x8000000502047210 */ /* 0x000fc60007f5e0ff */
[----:B------:R-:W-:Y:S01]  /*0930*/  IMAD.X R10, R19, 0x1, ~R3, P0 ;  /* 0x00000001130a7824 */ /* 0x000fe200000e0e03 */
[----:B------:R-:W-:Y:S01]  /*0940*/  ISETP.GT.U32.AND P0, PT, R15, R6, PT ;  /* 0x000000060f00720c */ /* 0x000fe20003f04070 */
[----:B------:R-:W-:Y:S01]  /*0950*/  IMAD.X R8, R3, 0x1, ~R7, P2 ;  /* 0x0000000103087824 */ /* 0x000fe200010e0e07 */
[----:B------:R-:W-:Y:S02]  /*0960*/  ISETP.LT.U32.AND P1, PT, R4, R15, PT ;  /* 0x0000000f0400720c */ /* 0x000fe40003f21070 */
[----:B------:R-:W-:Y:S02]  /*0970*/  ISETP.GT.U32.AND.EX P0, PT, R9, R10, PT, P0 ;  /* 0x0000000a0900720c */ /* 0x000fe40003f04100 */
[----:B------:R-:W-:Y:S02]  /*0980*/  ISETP.LT.U32.AND.EX P1, PT, R8, R9, PT, P1 ;  /* 0x000000090800720c */ /* 0x000fe40003f21110 */
[----:B------:R-:W-:Y:S02]  /*0990*/  SEL R11, R15, R6, P0 ;  /* 0x000000060f0b7207 */ /* 0x000fe40000000000 */
[----:B------:R-:W-:-:S02]  /*09a0*/  SEL R13, R9, R10, P0 ;  /* 0x0000000a090d7207 */ /* 0x000fc40000000000 */
[----:B------:R-:W-:Y:S02]  /*09b0*/  IADD3 R6, P0, PT, R11, -R6, RZ ;  /* 0x800000060b067210 */ /* 0x000fe40007f1e0ff */
[----:B------:R-:W-:Y:S02]  /*09c0*/  SEL R11, R4, R15, P1 ;  /* 0x0000000f040b7207 */ /* 0x000fe40000800000 */
[----:B------:R-:W-:Y:S01]  /*09d0*/  SEL R17, R8, R9, P1 ;  /* 0x0000000908117207 */ /* 0x000fe20000800000 */
[----:B------:R-:W-:Y:S01]  /*09e0*/  IMAD.X R4, R13, 0x1, ~R10, P0 ;  /* 0x000000010d047824 */ /* 0x000fe200000e0e0a */
[----:B------:R-:W-:-:S04]  /*09f0*/  ISETP.GE.U32.AND P0, PT, R6, R11, PT ;  /* 0x0000000b0600720c */ /* 0x000fc80003f06070 */
[----:B------:R-:W-:-:S13]  /*0a00*/  ISETP.GE.U32.AND.EX P0, PT, R4, R17, PT, P0 ;  /* 0x000000110400720c */ /* 0x000fda0003f06100 */
[----:B0-----:R-:W-:Y:S05]  /*0a10*/  @P0 BRA `(.L_x_54) ;  /* 0x0000000000c00947 */ /* 0x001fea0003800000 */
[----:B------:R-:W-:Y:S01]  /*0a20*/  IADD3 R10, P0, PT, R15, R2, RZ ;  /* 0x000000020f0a7210 */ /* 0x000fe20007f1e0ff */
[----:B------:R-:W-:Y:S02]  /*0a30*/  IMAD.MOV.U32 R13, RZ, RZ, R11 ;  /* 0x000000ffff0d7224 */ /* 0x000fe400078e000b */
[----:B------:R-:W-:Y:S02]  /*0a40*/  IMAD.MOV.U32 R11, RZ, RZ, R17 ;  /* 0x000000ffff0b7224 */ /* 0x000fe400078e0011 */
[----:B------:R-:W-:-:S08]  /*0a50*/  IMAD.X R12, R9, 0x1, R3, P0 ;  /* 0x00000001090c7824 */ /* 0x000fd000000e0603 */
.L_x_57:
        /* <DEDUP_REMOVED lines=34> */
.L_x_56:
[----:B------:R-:W-:Y:S05]  /*0c80*/  BSYNC.RECONVERGENT B1 ;  /* 0x0000000000017941 */ /* 0x000fea0003800200 */
.L_x_55:
        /* <DEDUP_REMOVED lines=9> */
.L_x_54:
[----:B------:R-:W-:Y:S05]  /*0d20*/  BSYNC.RECONVERGENT B0 ;  /* 0x0000000000007941 */ /* 0x000fea0003800200 */
.L_x_47:
[----:B------:R-:W0:Y:S01]  /*0d30*/  LDCU.64 UR6, c[0x0][0x3a8] ;  /* 0x00007500ff0677ac */ /* 0x000e220008000a00 */
[----:B------:R-:W-:-:S05]  /*0d40*/  IADD3 R6, P0, PT, R5, R6, RZ ;  /* 0x0000000605067210 */ /* 0x000fca0007f1e0ff */
[----:B------:R-:W-:Y:S01]  /*0d50*/  IMAD.X R7, R7, 0x1, R4, P0 ;  /* 0x0000000107077824 */ /* 0x000fe200000e0604 */
[----:B0-----:R-:W-:-:S04]  /*0d60*/  LEA R2, P1, R0, UR6, 0x3 ;  /* 0x0000000600027c11 */ /* 0x001fc8000f8218ff */
[----:B------:R-:W-:-:S05]  /*0d70*/  LEA.HI.X R3, R0, UR7, RZ, 0x3, P1 ;  /* 0x0000000700037c11 */ /* 0x000fca00088f1cff */
[----:B------:R-:W-:Y:S01]  /*0d80*/  STG.E.64 desc[UR8][R2.64], R6 ;  /* 0x0000000602007986 */ /* 0x000fe2000c101b08 */
[----:B------:R-:W-:Y:S05]  /*0d90*/  EXIT ;  /* 0x000000000000794d */ /* 0x000fea0003800000 */
.L_x_58:
        /* <DEDUP_REMOVED lines=14> */
.L_x_483:


//--------------------- .text._ZN3cub18CUB_300001_SM_10006detail10merge_sort30DeviceMergeSortBlockSortKernelINS2_10policy_hubIN6thrust24THRUST_300001_SM_1000_NS6detail15normal_iteratorINS6_10device_ptrI14TriangleVertexEEEEE9Policy600ESC_PNS0_8NullTypeESC_SG_m15CompareVerticesSA_SF_EEvbT0_T1_T2_T3_T4_PT6_PT7_T5_NS1_7vsmem_tE --------------------------
	.section	.text._ZN3cub18CUB_300001_SM_10006detail10merge_sort30DeviceMergeSortBlockSortKernelINS2_10policy_hubIN6thrust24THRUST_300001_SM_1000_NS6detail15normal_iteratorINS6_10device_ptrI14TriangleVertexEEEEE9Policy600ESC_PNS0_8NullTypeESC_SG_m15CompareVerticesSA_SF_EEvbT0_T1_T2_T3_T4_PT6_PT7_T5_NS1_7vsmem_tE,"ax",@progbits
	.align	128
        .global         _ZN3cub18CUB_300001_SM_10006detail10merge_sort30DeviceMergeSortBlockSortKernelINS2_10policy_hubIN6thrust24THRUST_300001_SM_1000_NS6detail15normal_iteratorINS6_10device_ptrI14TriangleVertexEEEEE9Policy600ESC_PNS0_8NullTypeESC_SG_m15CompareVerticesSA_SF_EEvbT0_T1_T2_T3_T4_PT6_PT7_T5_NS1_7vsmem_tE
        .type           _ZN3cub18CUB_300001_SM_10006detail10merge_sort30DeviceMergeSortBlockSortKernelINS2_10policy_hubIN6thrust24THRUST_300001_SM_1000_NS6detail15normal_iteratorINS6_10device_ptrI14TriangleVertexEEEEE9Policy600ESC_PNS0_8NullTypeESC_SG_m15CompareVerticesSA_SF_EEvbT0_T1_T2_T3_T4_PT6_PT7_T5_NS1_7vsmem_tE,@function
        .size           _ZN3cub18CUB_300001_SM_10006detail10merge_sort30DeviceMergeSortBlockSortKernelINS2_10policy_hubIN6thrust24THRUST_300001_SM_1000_NS6detail15normal_iteratorINS6_10device_ptrI14TriangleVertexEEEEE9Policy600ESC_PNS0_8NullTypeESC_SG_m15CompareVerticesSA_SF_EEvbT0_T1_T2_T3_T4_PT6_PT7_T5_NS1_7vsmem_tE,(.L_x_484 - _ZN3cub18CUB_300001_SM_10006detail10merge_sort30DeviceMergeSortBlockSortKernelINS2_10policy_hubIN6thrust24THRUST_300001_SM_1000_NS6detail15normal_iteratorINS6_10device_ptrI14TriangleVertexEEEEE9Policy600ESC_PNS0_8NullTypeESC_SG_m15CompareVerticesSA_SF_EEvbT0_T1_T2_T3_T4_PT6_PT7_T5_NS1_7vsmem_tE)
        .other          _ZN3cub18CUB_300001_SM_10006detail10merge_sort30DeviceMergeSortBlockSortKernelINS2_10policy_hubIN6thrust24THRUST_300001_SM_1000_NS6detail15normal_iteratorINS6_10device_ptrI14TriangleVertexEEEEE9Policy600ESC_PNS0_8NullTypeESC_SG_m15CompareVerticesSA_SF_EEvbT0_T1_T2_T3_T4_PT6_PT7_T5_NS1_7vsmem_tE,@"STO_CUDA_ENTRY STV_DEFAULT"
_ZN3cub18CUB_300001_SM_10006detail10merge_sort30DeviceMergeSortBlockSortKernelINS2_10policy_hubIN6thrust24THRUST_300001_SM_1000_NS6detail15normal_iteratorINS6_10device_ptrI14TriangleVertexEEEEE9Policy600ESC_PNS0_8NullTypeESC_SG_m15CompareVerticesSA_SF_EEvbT0_T1_T2_T3_T4_PT6_PT7_T5_NS1_7vsmem_tE:
.text._ZN3cub18CUB_300001_SM_10006detail10merge_sort30DeviceMergeSortBlockSortKernelINS2_10policy_hubIN6thrust24THRUST_300001_SM_1000_NS6detail15normal_iteratorINS6_10device_ptrI14TriangleVertexEEEEE9Policy600ESC_PNS0_8NullTypeESC_SG_m15CompareVerticesSA_SF_EEvbT0_T1_T2_T3_T4_PT6_PT7_T5_NS1_7vsmem_tE:
[----:B------:R-:W-:Y:S01]  /*0000*/  LDC R1, c[0x0][0x37c] ;  /* 0x0000df00ff017b82 */ /* 0x000fe20000000800 */
[----:B------:R-:W0:Y:S01]  /*0010*/  S2R R5, SR_CTAID.X ;  /* 0x0000000000057919 */ /* 0x000e220000002500 */
[----:B------:R-:W1:Y:S01]  /*0020*/  LDCU UR4, c[0x0][0x370] ;  /* 0x00006e00ff0477ac */ /* 0x000e620008000800 */
[----:B------:R-:W2:Y:S01]  /*0030*/  LDCU.64 UR6, c[0x0][0x358] ;  /* 0x00006b00ff0677ac */ /* 0x000ea20008000a00 */
[----:B-1----:R-:W-:-:S04]  /*0040*/  UIADD3 UR4, UP0, UPT, UR4, -0x1, URZ ;  /* 0xffffffff04047890 */ /* 0x002fc8000ff1e0ff */
[----:B------:R-:W-:-:S06]  /*0050*/  UIADD3.X UR5, UPT, UPT, URZ, -0x1, URZ, UP0, !UPT ;  /* 0xffffffffff057890 */ /* 0x000fcc00087fe4ff */
[----:B------:R-:W-:Y:S01]  /*0060*/  IMAD.U32 R0, RZ, RZ, UR5 ;  /* 0x00000005ff007e24 */ /* 0x000fe2000f8e00ff */
[C---:B0-----:R-:W-:Y:S01]  /*0070*/  ISETP.LT.U32.AND P0, PT, R5.reuse, UR4, PT ;  /* 0x0000000405007c0c */ /* 0x041fe2000bf01070 */
[----:B------:R-:W-:-:S03]  /*0080*/  IMAD.WIDE.U32 R2, R5, 0x400, RZ ;  /* 0x0000040005027825 */ /* 0x000fc600078e00ff */
[----:B------:R-:W-:-:S13]  /*0090*/  ISETP.GT.U32.AND.EX P0, PT, R0, RZ, PT, P0 ;  /* 0x000000ff0000720c */ /* 0x000fda0003f04100 */
[----:B--2---:R-:W-:Y:S05]  /*00a0*/  @!P0 BRA `(.L_x_59) ;  /* 0x0000001c002c8947 */ /* 0x004fea0003800000 */
[----:B------:R-:W0:Y:S01]  /*00b0*/  S2R R26, SR_TID.X ;  /* 0x00000000001a7919 */ /* 0x000e220000002100 */
[----:B------:R-:W1:Y:S01]  /*00c0*/  LDCU.64 UR4, c[0x0][0x388] ;  /* 0x00007100ff0477ac */ /* 0x000e620008000a00 */
[----:B------:R-:W-:Y:S01]  /*00d0*/  ACQBULK ;  /* 0x000000000000782e */ /* 0x000fe20000000000 */
[----:B0-----:R-:W-:-:S05]  /*00e0*/  IMAD.SHL.U32 R0, R26, 0x4, RZ ;  /* 0x000000041a007824 */ /* 0x001fca00078e00ff */
[----:B------:R-:W-:-:S04]  /*00f0*/  LOP3.LUT R5, R0, 0xf80, RZ, 0xc0, !PT ;  /* 0x00000f8000057812 */ /* 0x000fc800078ec0ff */
[----:B------:R-:W-:-:S04]  /*0100*/  LOP3.LUT R7, R5, 0x1f, R26, 0xf8, !PT ;  /* 0x0000001f05077812 */ /* 0x000fc800078ef81a */
[----:B------:R-:W-:-:S05]  /*0110*/  IADD3 R7, P0, PT, R2, R7, RZ ;  /* 0x0000000702077210 */ /* 0x000fca0007f1e0ff */
[----:B------:R-:W-:Y:S02]  /*0120*/  IMAD.X R24, RZ, RZ, R3, P0 ;  /* 0x000000ffff187224 */ /* 0x000fe400000e0603 */
[----:B------:R-:W-:-:S03]  /*0130*/  IMAD.SHL.U32 R25, R7, 0x10, RZ ;  /* 0x0000001007197824 */ /* 0x000fc600078e00ff */
[----:B------:R-:W-:Y:S02]  /*0140*/  SHF.L.U64.HI R24, R7, 0x4, R24 ;  /* 0x0000000407187819 */ /* 0x000fe40000010218 */
[----:B-1----:R-:W-:-:S04]  /*0150*/  IADD3 R2, P0, PT, R25, UR4, RZ ;  /* 0x0000000419027c10 */ /* 0x002fc8000ff1e0ff */
[----:B------:R-:W-:-:S05]  /*0160*/  IADD3.X R3, PT, PT, R24, UR5, RZ, P0, !PT ;  /* 0x0000000518037c10 */ /* 0x000fca00087fe4ff */
[----:B------:R-:W2:Y:S04]  /*0170*/  LDG.E R8, desc[UR6][R2.64] ;  /* 0x0000000602087981 */ /* 0x000ea8000c1e1900 */
[----:B------:R-:W2:Y:S04]  /*0180*/  LDG.E R9, desc[UR6][R2.64+0x4] ;  /* 0x0000040602097981 */ /* 0x000ea8000c1e1900 */
[----:B------:R-:W2:Y:S04]  /*0190*/  LDG.E R10, desc[UR6][R2.64+0x8] ;  /* 0x00000806020a7981 */ /* 0x000ea8000c1e1900 */
[----:B------:R-:W2:Y:S04]  /*01a0*/  LDG.E R11, desc[UR6][R2.64+0xc] ;  /* 0x00000c06020b7981 */ /* 0x000ea8000c1e1900 */
[----:B------:R-:W3:Y:S04]  /*01b0*/  LDG.E R12, desc[UR6][R2.64+0x200] ;  /* 0x00020006020c7981 */ /* 0x000ee8000c1e1900 */
[----:B------:R-:W3:Y:S04]  /*01c0*/  LDG.E R13, desc[UR6][R2.64+0x204] ;  /* 0x00020406020d7981 */ /* 0x000ee8000c1e1900 */
[----:B------:R-:W3:Y:S04]  /*01d0*/  LDG.E R14, desc[UR6][R2.64+0x208] ;  /* 0x00020806020e7981 */ /* 0x000ee8000c1e1900 */
[----:B------:R-:W3:Y:S04]  /*01e0*/  LDG.E R15, desc[UR6][R2.64+0x20c] ;  /* 0x00020c06020f7981 */ /* 0x000ee8000c1e1900 */
[----:B------:R-:W4:Y:S04]  /*01f0*/  LDG.E R16, desc[UR6][R2.64+0x400] ;  /* 0x0004000602107981 */ /* 0x000f28000c1e1900 */
[----:B------:R-:W4:Y:S04]  /*0200*/  LDG.E R17, desc[UR6][R2.64+0x404] ;  /* 0x0004040602117981 */ /* 0x000f28000c1e1900 */
[----:B------:R-:W4:Y:S04]  /*0210*/  LDG.E R18, desc[UR6][R2.64+0x408] ;  /* 0x0004080602127981 */ /* 0x000f28000c1e1900 */
[----:B------:R-:W4:Y:S04]  /*0220*/  LDG.E R19, desc[UR6][R2.64+0x40c] ;  /* 0x00040c0602137981 */ /* 0x000f28000c1e1900 */
[----:B------:R-:W5:Y:S04]  /*0230*/  LDG.E R20, desc[UR6][R2.64+0x600] ;  /* 0x0006000602147981 */ /* 0x000f68000c1e1900 */
[----:B------:R-:W5:Y:S04]  /*0240*/  LDG.E R21, desc[UR6][R2.64+0x604] ;  /* 0x0006040602157981 */ /* 0x000f68000c1e1900 */
[----:B------:R-:W5:Y:S04]  /*0250*/  LDG.E R22, desc[UR6][R2.64+0x608] ;  /* 0x0006080602167981 */ /* 0x000f68000c1e1900 */
[----:B------:R-:W5:Y:S01]  /*0260*/  LDG.E R23, desc[UR6][R2.64+0x60c] ;  /* 0x00060c0602177981 */ /* 0x000f62000c1e1900 */
[----:B------:R-:W0:Y:S01]  /*0270*/  S2UR UR5, SR_CgaCtaId ;  /* 0x00000000000579c3 */ /* 0x000e220000008800 */
[----:B------:R-:W-:Y:S01]  /*0280*/  UMOV UR4, 0x400 ;  /* 0x0000040000047882 */ /* 0x000fe20000000000 */
[----:B------:R-:W1:Y:S01]  /*0290*/  S2R R0, SR_LANEID ;  /* 0x0000000000007919 */ /* 0x000e620000000000 */
[----:B0-----:R-:W-:Y:S01]  /*02a0*/  ULEA UR4, UR5, UR4, 0x18 ;  /* 0x0000000405047291 */ /* 0x001fe2000f8ec0ff */
[----:B-1----:R-:W-:-:S05]  /*02b0*/  IMAD.IADD R29, R5, 0x1, R0 ;  /* 0x00000001051d7824 */ /* 0x002fca00078e0200 */
[----:B------:R-:W-:-:S05]  /*02c0*/  LEA R29, R29, UR4, 0x4 ;  /* 0x000000041d1d7c11 */ /* 0x000fca000f8e20ff */
[----:B------:R-:W-:Y:S01]  /*02d0*/  IMAD R0, R0, 0x30, R29 ;  /* 0x0000003000007824 */ /* 0x000fe200078e021d */
[----:B--2---:R-:W-:Y:S04]  /*02e0*/  STS.128 [R29], R8 ;  /* 0x000000081d007388 */ /* 0x004fe80000000c00 */
[----:B---3--:R-:W-:Y:S04]  /*02f0*/  STS.128 [R29+0x200], R12 ;  /* 0x0002000c1d007388 */ /* 0x008fe80000000c00 */
[----:B----4-:R-:W-:Y:S04]  /*0300*/  STS.128 [R29+0x400], R16 ;  /* 0x000400101d007388 */ /* 0x010fe80000000c00 */
[----:B-----5:R-:W-:Y:S01]  /*0310*/  STS.128 [R29+0x600], R20 ;  /* 0x000600141d007388 */ /* 0x020fe20000000c00 */
[----:B------:R-:W-:-:S03]  /*0320*/  NOP ;  /* 0x0000000000007918 */ /* 0x000fc60000000000 */
[----:B------:R-:W-:Y:S04]  /*0330*/  LDS.128 R4, [R0] ;  /* 0x0000000000047984 */ /* 0x000fe80000000c00 */
[----:B------:R-:W0:Y:S04]  /*0340*/  LDS.128 R36, [R0+0x10] ;  /* 0x0000100000247984 */ /* 0x000e280000000c00 */
[----:B------:R1:W2:Y:S04]  /*0350*/  LDS.128 R32, [R0+0x20] ;  /* 0x0000200000207984 */ /* 0x0002a80000000c00 */
[----:B------:R1:W3:Y:S01]  /*0360*/  LDS.128 R40, [R0+0x30] ;  /* 0x0000300000287984 */ /* 0x0002e20000000c00 */
[----:B------:R-:W-:Y:S01]  /*0370*/  BAR.SYNC.DEFER_BLOCKING 0x0 ;  /* 0x0000000000007b1d */ /* 0x000fe20000010000 */
[----:B0-----:R-:W-:-:S07]  /*0380*/  FSETP.GEU.AND P0, PT, R36, R4, PT ;  /* 0x000000042400720b */ /* 0x001fce0003f0e000 */
[----:B------:R-:W-:Y:S01]  /*0390*/  PREEXIT ;  /* 0x000000000000782d */ /* 0x000fe20000000000 */
[----:B------:R-:W-:Y:S05]  /*03a0*/  BSSY.RECONVERGENT B0, `(.L_x_60) ;  /* 0x0000019000007945 */ /* 0x000fea0003800200 */
[----:B-123--:R-:W-:Y:S05]  /*03b0*/  @!P0 BRA `(.L_x_61) ;  /* 0x00000000003c8947 */ /* 0x00efea0003800000 */
[----:B------:R-:W-:Y:S01]  /*03c0*/  FSETP.NEU.AND P0, PT, R36, R4, PT ;  /* 0x000000042400720b */ /* 0x000fe20003f0d000 */
[----:B------:R-:W-:Y:S02]  /*03d0*/  IMAD.MOV.U32 R0, RZ, RZ, R39 ;  /* 0x000000ffff007224 */ /* 0x000fe400078e0027 */
[----:B------:R-:W-:Y:S02]  /*03e0*/  IMAD.MOV.U32 R3, RZ, RZ, R38 ;  /* 0x000000ffff037224 */ /* 0x000fe400078e0026 */
[----:B------:R-:W-:Y:S02]  /*03f0*/  IMAD.MOV.U32 R2, RZ, RZ, R37 ;  /* 0x000000ffff027224 */ /* 0x000fe400078e0025 */
[----:B------:R-:W-:-:S06]  /*0400*/  IMAD.MOV.U32 R13, RZ, RZ, R36 ;  /* 0x000000ffff0d7224 */ /* 0x000fcc00078e0024 */
[----:B------:R-:W-:Y:S05]  /*0410*/  @P0 BRA `(.L_x_62) ;  /* 0x0000000000440947 */ /* 0x000fea0003800000 */
[----:B------:R-:W-:-:S13]  /*0420*/  FSETP.GEU.AND P0, PT, R37, R5, PT ;  /* 0x000000052500720b */ /* 0x000fda0003f0e000 */
[----:B------:R-:W-:Y:S05]  /*0430*/  @!P0 BRA `(.L_x_61) ;  /* 0x00000000001c8947 */ /* 0x000fea0003800000 */
[----:B------:R-:W-:Y:S01]  /*0440*/  FSETP.GEU.AND P0, PT, R38, R6, PT ;  /* 0x000000062600720b */ /* 0x000fe20003f0e000 */
[----:B------:R-:W-:Y:S02]  /*0450*/  IMAD.MOV.U32 R0, RZ, RZ, R39 ;  /* 0x000000ffff007224 */ /* 0x000fe400078e0027 */
[----:B------:R-:W-:Y:S01]  /*0460*/  IMAD.MOV.U32 R3, RZ, RZ, R38 ;  /* 0x000000ffff037224 */ /* 0x000fe200078e0026 */
[----:B------:R-:W-:Y:S01]  /*0470*/  FSETP.NEU.OR P0, PT, R37, R5, P0 ;  /* 0x000000052500720b */ /* 0x000fe2000070d400 */
[----:B------:R-:W-:Y:S02]  /*0480*/  IMAD.MOV.U32 R2, RZ, RZ, R37 ;  /* 0x000000ffff027224 */ /* 0x000fe400078e0025 */
[----:B------:R-:W-:-:S10]  /*0490*/  IMAD.MOV.U32 R13, RZ, RZ, R36 ;  /* 0x000000ffff0d7224 */ /* 0x000fd400078e0024 */
[----:B------:R-:W-:Y:S05]  /*04a0*/  @P0 BRA `(.L_x_62) ;  /* 0x0000000000200947 */ /* 0x000fea0003800000 */
.L_x_61:
[----:B------:R-:W-:Y:S01]  /*04b0*/  MOV R0, R7 ;  /* 0x0000000700007202 */ /* 0x000fe20000000f00 */
[----:B------:R-:W-:Y:S02]  /*04c0*/  IMAD.MOV.U32 R3, RZ, RZ, R6 ;  /* 0x000000ffff037224 */ /* 0x000fe400078e0006 */
[----:B------:R-:W-:Y:S02]  /*04d0*/  IMAD.MOV.U32 R2, RZ, RZ, R5 ;  /* 0x000000ffff027224 */ /* 0x000fe400078e0005 */
[----:B------:R-:W-:Y:S02]  /*04e0*/  IMAD.MOV.U32 R13, RZ, RZ, R4 ;  /* 0x000000ffff0d7224 */ /* 0x000fe400078e0004 */
[----:B------:R-:W-:Y:S02]  /*04f0*/  IMAD.MOV.U32 R7, RZ, RZ, R39 ;  /* 0x000000ffff077224 */ /* 0x000fe400078e0027 */
[----:B------:R-:W-:Y:S02]  /*0500*/  IMAD.MOV.U32 R6, RZ, RZ, R38 ;  /* 0x000000ffff067224 */ /* 0x000fe400078e0026 */
[----:B------:R-:W-:-:S02]  /*0510*/  IMAD.MOV.U32 R5, RZ, RZ, R37 ;  /* 0x000000ffff057224 */ /* 0x000fc400078e0025 */
[----:B------:R-:W-:-:S07]  /*0520*/  IMAD.MOV.U32 R4, RZ, RZ, R36 ;  /* 0x000000ffff047224 */ /* 0x000fce00078e0024 */
.L_x_62:
[----:B------:R-:W-:Y:S05]  /*0530*/  BSYNC.RECONVERGENT B0 ;  /* 0x0000000000007941 */ /* 0x000fea0003800200 */
.L_x_60:
[----:B------:R-:W-:Y:S01]  /*0540*/  FSETP.GEU.AND P0, PT, R40, R32, PT ;  /* 0x000000202800720b */ /* 0x000fe20003f0e000 */
[----:B------:R-:W-:-:S12]  /*0550*/  BSSY.RECONVERGENT B0, `(.L_x_63) ;  /* 0x0000019000007945 */ /* 0x000fd80003800200 */
[----:B------:R-:W-:Y:S05]  /*0560*/  @!P0 BRA `(.L_x_64) ;  /* 0x00000000003c8947 */ /* 0x000fea0003800000 */
        /* <DEDUP_REMOVED lines=9> */
[----:B------:R-:W-:Y:S01]  /*0600*/  IMAD.MOV.U32 R12, RZ, RZ, R43 ;  /* 0x000000ffff0c7224 */ /* 0x000fe200078e002b */
[----:B------:R-:W-:Y:S01]  /*0610*/  MOV R15, R41 ;  /* 0x00000029000f7202 */ /* 0x000fe20000000f00 */
[----:B------:R-:W-:Y:S01]  /*0620*/  IMAD.MOV.U32 R14, RZ, RZ, R42 ;  /* 0x000000ffff0e7224 */ /* 0x000fe200078e002a */
[----:B------:R-:W-:Y:S01]  /*0630*/  FSETP.NEU.OR P0, PT, R41, R33, P0 ;  /* 0x000000212900720b */ /* 0x000fe2000070d400 */
[----:B------:R-:W-:-:S12]  /*0640*/  IMAD.MOV.U32 R20, RZ, RZ, R40 ;  /* 0x000000ffff147224 */ /* 0x000fd800078e0028 */
[----:B------:R-:W-:Y:S05]  /*0650*/  @P0 BRA `(.L_x_65) ;  /* 0x0000000000200947 */ /* 0x000fea0003800000 */
.L_x_64:
[----:B------:R-:W-:Y:S02]  /*0660*/  IMAD.MOV.U32 R12, RZ, RZ, R35 ;  /* 0x000000ffff0c7224 */ /* 0x000fe400078e0023 */
[----:B------:R-:W-:Y:S02]  /*0670*/  IMAD.MOV.U32 R14, RZ, RZ, R34 ;  /* 0x000000ffff0e7224 */ /* 0x000fe400078e0022 */
[----:B------:R-:W-:Y:S02]  /*0680*/  IMAD.MOV.U32 R15, RZ, RZ, R33 ;  /* 0x000000ffff0f7224 */ /* 0x000fe400078e0021 */
[----:B------:R-:W-:Y:S02]  /*0690*/  IMAD.MOV.U32 R20, RZ, RZ, R32 ;  /* 0x000000ffff147224 */ /* 0x000fe400078e0020 */
[----:B------:R-:W-:Y:S02]  /*06a0*/  IMAD.MOV.U32 R35, RZ, RZ, R43 ;  /* 0x000000ffff237224 */ /* 0x000fe400078e002b */
[----:B------:R-:W-:-:S02]  /*06b0*/  IMAD.MOV.U32 R34, RZ, RZ, R42 ;  /* 0x000000ffff227224 */ /* 0x000fc400078e002a */
[----:B------:R-:W-:Y:S02]  /*06c0*/  IMAD.MOV.U32 R33, RZ, RZ, R41 ;  /* 0x000000ffff217224 */ /* 0x000fe400078e0029 */
[----:B------:R-:W-:-:S07]  /*06d0*/  IMAD.MOV.U32 R32, RZ, RZ, R40 ;  /* 0x000000ffff207224 */ /* 0x000fce00078e0028 */
.L_x_65:
[----:B------:R-:W-:Y:S05]  /*06e0*/  BSYNC.RECONVERGENT B0 ;  /* 0x0000000000007941 */ /* 0x000fea0003800200 */
.L_x_63:
        /* <DEDUP_REMOVED lines=18> */
.L_x_67:
        /* <DEDUP_REMOVED lines=8> */
.L_x_68:
[----:B------:R-:W-:Y:S05]  /*0890*/  BSYNC.RECONVERGENT B0 ;  /* 0x0000000000007941 */ /* 0x000fea0003800200 */
.L_x_66:
[----:B------:R-:W-:Y:S01]  /*08a0*/  FSETP.GEU.AND P0, PT, R13, R4, PT ;  /* 0x000000040d00720b */ /* 0x000fe20003f0e000 */
[----:B------:R-:W-:-:S12]  /*08b0*/  BSSY.RECONVERGENT B0, `(.L_x_69) ;  /* 0x0000019000007945 */ /* 0x000fd80003800200 */
[----:B------:R-:W-:Y:S05]  /*08c0*/  @!P0 BRA `(.L_x_70) ;  /* 0x00000000003c8947 */ /* 0x000fea0003800000 */
[----:B------:R-:W-:Y:S01]  /*08d0*/  FSETP.NEU.AND P0, PT, R13, R4, PT ;  /* 0x000000040d00720b */ /* 0x000fe20003f0d000 */
[----:B------:R-:W-:Y:S01]  /*08e0*/  IMAD.MOV.U32 R11, RZ, RZ, R0 ;  /* 0x000000ffff0b7224 */ /* 0x000fe200078e0000 */
[----:B------:R-:W-:Y:S01]  /*08f0*/  MOV R9, R2 ;  /* 0x0000000200097202 */ /* 0x000fe20000000f00 */
[----:B------:R-:W-:Y:S02]  /*0900*/  IMAD.MOV.U32 R10, RZ, RZ, R3 ;  /* 0x000000ffff0a7224 */ /* 0x000fe400078e0003 */
[----:B------:R-:W-:-:S08]  /*0910*/  IMAD.MOV.U32 R8, RZ, RZ, R13 ;  /* 0x000000ffff087224 */ /* 0x000fd000078e000d */
        /* <DEDUP_REMOVED lines=10> */
.L_x_70:
        /* <DEDUP_REMOVED lines=8> */
.L_x_71:
[----:B------:R-:W-:Y:S05]  /*0a40*/  BSYNC.RECONVERGENT B0 ;  /* 0x0000000000007941 */ /* 0x000fea0003800200 */
.L_x_69:
        /* <DEDUP_REMOVED lines=18> */
.L_x_73:
[----:B------:R-:W-:Y:S02]  /*0b70*/  IMAD.MOV.U32 R19, RZ, RZ, R21 ;  /* 0x000000ffff137224 */ /* 0x000fe400078e0015 */
[----:B------:R-:W-:Y:S02]  /*0b80*/  IMAD.MOV.U32 R18, RZ, RZ, R23 ;  /* 0x000000ffff127224 */ /* 0x000fe400078e0017 */
[----:B------:R-:W-:Y:S01]  /*0b90*/  IMAD.MOV.U32 R17, RZ, RZ, R22 ;  /* 0x000000ffff117224 */ /* 0x000fe200078e0016 */
[----:B------:R-:W-:Y:S01]  /*0ba0*/  MOV R22, R15 ;  /* 0x0000000f00167202 */ /* 0x000fe20000000f00 */
[----:B------:R-:W-:Y:S02]  /*0bb0*/  IMAD.MOV.U32 R16, RZ, RZ, R27 ;  /* 0x000000ffff107224 */ /* 0x000fe400078e001b */
[----:B------:R-:W-:Y:S02]  /*0bc0*/  IMAD.MOV.U32 R21, RZ, RZ, R12 ;  /* 0x000000ffff157224 */ /* 0x000fe400078e000c */
[----:B------:R-:W-:-:S02]  /*0bd0*/  IMAD.MOV.U32 R23, RZ, RZ, R14 ;  /* 0x000000ffff177224 */ /* 0x000fc400078e000e */
[----:B------:R-:W-:-:S07]  /*0be0*/  IMAD.MOV.U32 R27, RZ, RZ, R20 ;  /* 0x000000ffff1b7224 */ /* 0x000fce00078e0014 */
.L_x_74:
[----:B------:R-:W-:Y:S05]  /*0bf0*/  BSYNC.RECONVERGENT B0 ;  /* 0x0000000000007941 */ /* 0x000fea0003800200 */
.L_x_72:
        /* <DEDUP_REMOVED lines=18> */
.L_x_76:
[----:B------:R-:W-:Y:S01]  /*0d20*/  IMAD.MOV.U32 R15, RZ, RZ, R11 ;  /* 0x000000ffff0f7224 */ /* 0x000fe200078e000b */
[----:B------:R-:W-:Y:S01]  /*0d30*/  MOV R11, R21 ;  /* 0x00000015000b7202 */ /* 0x000fe20000000f00 */
[----:B------:R-:W-:Y:S02]  /*0d40*/  IMAD.MOV.U32 R14, RZ, RZ, R10 ;  /* 0x000000ffff0e7224 */ /* 0x000fe400078e000a */
[----:B------:R-:W-:Y:S02]  /*0d50*/  IMAD.MOV.U32 R13, RZ, RZ, R9 ;  /* 0x000000ffff0d7224 */ /* 0x000fe400078e0009 */
[----:B------:R-:W-:Y:S02]  /*0d60*/  IMAD.MOV.U32 R12, RZ, RZ, R8 ;  /* 0x000000ffff0c7224 */ /* 0x000fe400078e0008 */
[----:B------:R-:W-:Y:S02]  /*0d70*/  IMAD.MOV.U32 R10, RZ, RZ, R23 ;  /* 0x000000ffff0a7224 */ /* 0x000fe400078e0017 */
[----:B------:R-:W-:-:S02]  /*0d80*/  IMAD.MOV.U32 R9, RZ, RZ, R22 ;  /* 0x000000ffff097224 */ /* 0x000fc400078e0016 */
[----:B------:R-:W-:-:S07]  /*0d90*/  IMAD.MOV.U32 R8, RZ, RZ, R27 ;  /* 0x000000ffff087224 */ /* 0x000fce00078e001b */
.L_x_77:
[----:B------:R-:W-:Y:S05]  /*0da0*/  BSYNC.RECONVERGENT B0 ;  /* 0x0000000000007941 */ /* 0x000fea0003800200 */
.L_x_75:
[----:B------:R-:W-:Y:S01]  /*0db0*/  LEA R27, R26, UR4, 0x6 ;  /* 0x000000041a1b7c11 */ /* 0x000fe2000f8e30ff */
[----:B------:R-:W-:-:S07]  /*0dc0*/  IMAD.MOV.U32 R28, RZ, RZ, 0x2 ;  /* 0x00000002ff1c7424 */ /* 0x000fce00078e00ff */
.L_x_91:
[--C-:B------:R-:W-:Y:S01]  /*0dd0*/  IMAD.MOV R3, RZ, RZ, -R28.reuse ;  /* 0x000000ffff037224 */ /* 0x100fe200078e0a1c */
[----:B------:R-:W-:Y:S01]  /*0de0*/  BAR.SYNC.DEFER_BLOCKING 0x0 ;  /* 0x0000000000007b1d */ /* 0x000fe20000010000 */
[----:B------:R-:W-:-:S03]  /*0df0*/  IMAD.MOV.U32 R2, RZ, RZ, R28 ;  /* 0x000000ffff027224 */ /* 0x000fc600078e001c */
[----:B------:R-:W-:Y:S01]  /*0e00*/  LOP3.LUT R0, R26, R3, RZ, 0xc0, !PT ;  /* 0x000000031a007212 */ /* 0x000fe200078ec0ff */
[C---:B------:R-:W-:Y:S01]  /*0e10*/  VIADD R3, R28.reuse, 0xffffffff ;  /* 0xffffffff1c037836 */ /* 0x040fe20000000000 */
[----:B------:R-:W-:Y:S01]  /*0e20*/  BSSY.RECONVERGENT B0, `(.L_x_78) ;  /* 0x0000035000007945 */ /* 0x000fe20003800200 */
[----:B------:R-:W-:Y:S02]  /*0e30*/  IMAD.SHL.U32 R28, R28, 0x2, RZ ;  /* 0x000000021c1c7824 */ /* 0x000fe400078e00ff */
[----:B------:R-:W-:-:S05]  /*0e40*/  IMAD.SHL.U32 R0, R0, 0x4, RZ ;  /* 0x0000000400007824 */ /* 0x000fca00078e00ff */
[----:B------:R-:W-:Y:S02]  /*0e50*/  VIMNMX.U32 R20, PT, PT, R0, 0x400, PT ;  /* 0x0000040000147848 */ /* 0x000fe40003fe0000 */
[----:B------:R-:W-:Y:S02]  /*0e60*/  LOP3.LUT R0, R3, R26, RZ, 0xc0, !PT ;  /* 0x0000001a03007212 */ /* 0x000fe400078ec0ff */
[----:B------:R-:W-:-:S03]  /*0e70*/  VIADDMNMX.U32 R3, R20, R28, 0x400, PT ;  /* 0x0000040014037446 */ /* 0x000fc6000380001c */
[----:B------:R-:W-:Y:S01]  /*0e80*/  IMAD.SHL.U32 R22, R0, 0x4, RZ ;  /* 0x0000000400167824 */ /* 0x000fe200078e00ff */
[----:B------:R-:W-:Y:S01]  /*0e90*/  VIADDMNMX.U32 R0, R3, R28, 0x400, PT ;  /* 0x0000040003007446 */ /* 0x000fe2000380001c */
[----:B0-----:R0:W-:Y:S03]  /*0ea0*/  STS.128 [R27], R4 ;  /* 0x000000041b007388 */ /* 0x0011e60000000c00 */
[----:B------:R-:W-:Y:S01]  /*0eb0*/  VIMNMX.U32 R22, PT, PT, R22, 0x400, PT ;  /* 0x0000040016167848 */ /* 0x000fe20003fe0000 */
[----:B------:R-:W-:Y:S01]  /*0ec0*/  IMAD.IADD R21, R0, 0x1, -R3 ;  /* 0x0000000100157824 */ /* 0x000fe200078e0a03 */
[----:B------:R1:W-:Y:S04]  /*0ed0*/  STS.128 [R27+0x10], R8 ;  /* 0x000010081b007388 */ /* 0x0003e80000000c00 */
[C---:B------:R-:W-:Y:S01]  /*0ee0*/  ISETP.GE.AND P0, PT, R22.reuse, R21, PT ;  /* 0x000000151600720c */ /* 0x040fe20003f06270 */
[----:B------:R-:W-:Y:S01]  /*0ef0*/  IMAD.IADD R21, R22, 0x1, -R21 ;  /* 0x0000000116157824 */ /* 0x000fe200078e0a15 */
[----:B------:R1:W-:Y:S04]  /*0f00*/  STS.128 [R27+0x20], R12 ;  /* 0x0000200c1b007388 */ /* 0x0003e80000000c00 */
[----:B------:R-:W-:Y:S01]  /*0f10*/  SEL R21, R21, RZ, P0 ;  /* 0x000000ff15157207 */ /* 0x000fe20000000000 */
[----:B------:R1:W-:Y:S01]  /*0f20*/  STS.128 [R27+0x30], R16 ;  /* 0x000030101b007388 */ /* 0x0003e20000000c00 */
[----:B0-----:R-:W-:Y:S01]  /*0f30*/  VIADDMNMX R4, R3, -R20, R22, PT ;  /* 0x8000001403047246 */ /* 0x001fe20003800116 */
[----:B------:R-:W-:Y:S03]  /*0f40*/  BAR.SYNC.DEFER_BLOCKING 0x0 ;  /* 0x0000000000007b1d */ /* 0x000fe60000010000 */
[----:B------:R-:W-:-:S13]  /*0f50*/  ISETP.GE.AND P0, PT, R21, R4, PT ;  /* 0x000000041500720c */ /* 0x000fda0003f06270 */
[----:B-1----:R-:W-:Y:S05]  /*0f60*/  @P0 BRA `(.L_x_79) ;  /* 0x0000000000800947 */ /* 0x002fea0003800000 */
[----:B------:R-:W0:Y:S01]  /*0f70*/  S2R R6, SR_CgaCtaId ;  /* 0x0000000000067919 */ /* 0x000e220000008800 */
[----:B------:R-:W-:Y:S01]  /*0f80*/  MOV R5, 0x400 ;  /* 0x0000040000057802 */ /* 0x000fe20000000f00 */
[----:B------:R-:W-:Y:S01]  /*0f90*/  IMAD.MOV.U32 R12, RZ, RZ, R4 ;  /* 0x000000ffff0c7224 */ /* 0x000fe200078e0004 */
[----:B------:R-:W-:Y:S02]  /*0fa0*/  IADD3 R14, PT, PT, R22, R3, RZ ;  /* 0x00000003160e7210 */ /* 0x000fe40007ffe0ff */
[----:B0-----:R-:W-:-:S07]  /*0fb0*/  LEA R15, R6, R5, 0x18 ;  /* 0x00000005060f7211 */ /* 0x001fce00078ec0ff */
.L_x_82:
[----:B------:R-:W-:Y:S01]  /*0fc0*/  IMAD.IADD R4, R12, 0x1, -R21 ;  /* 0x000000010c047824 */ /* 0x000fe200078e0a15 */
[----:B------:R-:W-:Y:S01]  /*0fd0*/  BSSY.RECONVERGENT B1, `(.L_x_80) ;  /* 0x0000015000017945 */ /* 0x000fe20003800200 */
[----:B------:R-:W-:-:S03]  /*0fe0*/  PLOP3.LUT P0, PT, PT, PT, PT, 0x8, 0x80 ;  /* 0x000000000080781c */ /* 0x000fc60003f0e170 */
[----:B------:R-:W-:-:S04]  /*0ff0*/  LEA.HI R4, R4, R4, RZ, 0x1 ;  /* 0x0000000404047211 */ /* 0x000fc800078f08ff */
[----:B------:R-:W-:-:S04]  /*1000*/  LEA.HI.SX32 R13, R4, R21, 0x1f ;  /* 0x00000015040d7211 */ /* 0x000fc800078ffaff */
[----:B------:R-:W-:Y:S01]  /*1010*/  LOP3.LUT R5, RZ, R13, RZ, 0x33, !PT ;  /* 0x0000000dff057212 */ /* 0x000fe200078e33ff */
[----:B------:R-:W-:-:S04]  /*1020*/  IMAD.IADD R4, R20, 0x1, R13 ;  /* 0x0000000114047824 */ /* 0x000fc800078e020d */
[----:B------:R-:W-:Y:S02]  /*1030*/  IMAD.IADD R5, R14, 0x1, R5 ;  /* 0x000000010e057824 */ /* 0x000fe400078e0205 */
[--C-:B------:R-:W-:Y:S02]  /*1040*/  IMAD R4, R4, 0x10, R15.reuse ;  /* 0x0000001004047824 */ /* 0x100fe400078e020f */
        /* <DEDUP_REMOVED lines=13> */
.L_x_81:
[----:B------:R-:W-:Y:S05]  /*1120*/  BSYNC.RECONVERGENT B1 ;  /* 0x0000000000017941 */ /* 0x000fea0003800200 */
.L_x_80:
[----:B------:R-:W-:Y:S01]  /*1130*/  @P0 VIADD R21, R13, 0x1 ;  /* 0x000000010d150836 */ /* 0x000fe20000000000 */
[----:B------:R-:W-:-:S04]  /*1140*/  SEL R12, R12, R13, P0 ;  /* 0x0000000d0c0c7207 */ /* 0x000fc80000000000 */
[----:B------:R-:W-:-:S13]  /*1150*/  ISETP.GE.AND P0, PT, R21, R12, PT ;  /* 0x0000000c1500720c */ /* 0x000fda0003f06270 */
[----:B------:R-:W-:Y:S05]  /*1160*/  @!P0 BRA `(.L_x_82) ;  /* 0xfffffffc00948947 */ /* 0x000fea000383ffff */
.L_x_79:
[----:B------:R-:W-:Y:S05]  /*1170*/  BSYNC.RECONVERGENT B0 ;  /* 0x0000000000007941 */ /* 0x000fea0003800200 */
.L_x_78:
[----:B------:R-:W0:Y:S01]  /*1180*/  S2UR UR5, SR_CgaCtaId ;  /* 0x00000000000579c3 */ /* 0x000e220000008800 */
[----:B------:R-:W-:Y:S01]  /*1190*/  UMOV UR4, 0x400 ;  /* 0x0000040000047882 */ /* 0x000fe20000000000 */
[----:B------:R-:W-:Y:S01]  /*11a0*/  IMAD.IADD R10, R20, 0x1, R21 ;  /* 0x00000001140a7824 */ /* 0x000fe200078e0215 */
[----:B------:R-:W-:Y:S01]  /*11b0*/  IADD3 R11, PT, PT, -R21, R3, R22 ;  /* 0x00000003150b7210 */ /* 0x000fe20007ffe116 */
[----:B------:R-:W-:Y:S01]  /*11c0*/  BSSY.RECONVERGENT B0, `(.L_x_83) ;  /* 0x0000015000007945 */ /* 0x000fe20003800200 */
[----:B------:R-:W-:Y:S02]  /*11d0*/  PLOP3.LUT P0, PT, PT, PT, PT, 0x8, 0x80 ;  /* 0x000000000080781c */ /* 0x000fe40003f0e170 */
[----:B------:R-:W-:Y:S01]  /*11e0*/  ISETP.GE.AND P1, PT, R11, R0, PT ;  /* 0x000000000b00720c */ /* 0x000fe20003f26270 */
[----:B0-----:R-:W-:-:S06]  /*11f0*/  ULEA UR4, UR5, UR4, 0x18 ;  /* 0x0000000405047291 */ /* 0x001fcc000f8ec0ff */
[----:B------:R-:W-:Y:S02]  /*1200*/  LEA R12, R10, UR4, 0x4 ;  /* 0x000000040a0c7c11 */ /* 0x000fe4000f8e20ff */
[----:B------:R-:W-:-:S03]  /*1210*/  LEA R13, R11, UR4, 0x4 ;  /* 0x000000040b0d7c11 */ /* 0x000fc6000f8e20ff */
[----:B------:R0:W1:Y:S04]  /*1220*/  LDS.128 R16, [R12] ;  /* 0x000000000c107984 */ /* 0x0000680000000c00 */
[----:B------:R0:W2:Y:S01]  /*1230*/  LDS.128 R20, [R13] ;  /* 0x000000000d147984 */ /* 0x0000a20000000c00 */
[----:B------:R-:W-:Y:S05]  /*1240*/  @P1 BRA `(.L_x_84) ;  /* 0x0000000000301947 */ /* 0x000fea0003800000 */
        /* <DEDUP_REMOVED lines=12> */
.L_x_84:
[----:B------:R-:W-:Y:S05]  /*1310*/  BSYNC.RECONVERGENT B0 ;  /* 0x0000000000007941 */ /* 0x000fea0003800200 */
.L_x_83:
        /* <DEDUP_REMOVED lines=8> */
[----:B------:R1:W2:Y:S01]  /*13a0*/  @P0 LDS.128 R20, [R13+0x10] ;  /* 0x000010000d140984 */ /* 0x0002a20000000c00 */
[----:B------:R-:W-:Y:S01]  /*13b0*/  ISETP.GE.AND P2, PT, R9, R0, PT ;  /* 0x000000000900720c */ /* 0x000fe20003f46270 */
[----:B------:R-:W-:Y:S01]  /*13c0*/  @P0 IMAD.MOV R8, RZ, RZ, R10 ;  /* 0x000000ffff080224 */ /* 0x000fe200078e020a */
[----:B------:R-:W-:Y:S01]  /*13d0*/  PLOP3.LUT P1, PT, PT, PT, PT, 0x8, 0x80 ;  /* 0x000000000080781c */ /* 0x000fe20003f2e170 */
[----:B------:R1:W3:Y:S10]  /*13e0*/  @!P0 LDS.128 R16, [R12+0x10] ;  /* 0x000010000c108984 */ /* 0x0002f40000000c00 */
[----:B------:R-:W-:Y:S05]  /*13f0*/  @P2 BRA `(.L_x_86) ;  /* 0x0000000000302947 */ /* 0x000fea0003800000 */
[----:B--23--:R-:W-:Y:S02]  /*1400*/  FSETP.GEU.AND P0, PT, R20, R16, PT ;  /* 0x000000101400720b */ /* 0x00cfe40003f0e000 */
        /* <DEDUP_REMOVED lines=11> */
.L_x_86:
[----:B------:R-:W-:Y:S05]  /*14c0*/  BSYNC.RECONVERGENT B0 ;  /* 0x0000000000007941 */ /* 0x000fea0003800200 */
.L_x_85:
[----:B01----:R-:W-:Y:S01]  /*14d0*/  VIADD R12, R8, 0x1 ;  /* 0x00000001080c7836 */ /* 0x003fe20000000000 */
[----:B------:R-:W-:Y:S01]  /*14e0*/  IADD3 R13, PT, PT, R9, 0x1, RZ ;  /* 0x00000001090d7810 */ /* 0x000fe20007ffe0ff */
[----:B------:R-:W-:Y:S01]  /*14f0*/  @P1 IMAD.MOV R12, RZ, RZ, R8 ;  /* 0x000000ffff0c1224 */ /* 0x000fe200078e0208 */
[----:B--23--:R-:W-:Y:S01]  /*1500*/  SEL R11, R23, R19, P1 ;  /* 0x00000013170b7207 */ /* 0x00cfe20000800000 */
[----:B------:R-:W-:Y:S01]  /*1510*/  @!P1 IMAD.MOV R13, RZ, RZ, R9 ;  /* 0x000000ffff0d9224 */ /* 0x000fe200078e0209 */
[----:B------:R-:W-:Y:S01]  /*1520*/  FSEL R10, R22, R18, P1 ;  /* 0x00000012160a7208 */ /* 0x000fe20000800000 */
[----:B------:R-:W-:Y:S01]  /*1530*/  BSSY.RECONVERGENT B0, `(.L_x_87) ;  /* 0x0000016000007945 */ /* 0x000fe20003800200 */
[----:B------:R-:W-:Y:S02]  /*1540*/  @!P1 LEA R14, R12, UR4, 0x4 ;  /* 0x000000040c0e9c11 */ /* 0x000fe4000f8e20ff */
[----:B------:R-:W-:Y:S02]  /*1550*/  @P1 LEA R15, R13, UR4, 0x4 ;  /* 0x000000040d0f1c11 */ /* 0x000fe4000f8e20ff */
[----:B------:R-:W-:-:S02]  /*1560*/  FSEL R9, R21, R17, P1 ;  /* 0x0000001115097208 */ /* 0x000fc40000800000 */
[----:B------:R-:W-:Y:S02]  /*1570*/  FSEL R8, R20, R16, P1 ;  /* 0x0000001014087208 */ /* 0x000fe40000800000 */
[----:B------:R0:W1:Y:S01]  /*1580*/  @!P1 LDS.128 R16, [R14] ;  /* 0x000000000e109984 */ /* 0x0000620000000c00 */
[----:B------:R-:W-:-:S03]  /*1590*/  PLOP3.LUT P0, PT, PT, PT, PT, 0x8, 0x80 ;  /* 0x000000000080781c */ /* 0x000fc60003f0e170 */
        /* <DEDUP_REMOVED lines=15> */
.L_x_88:
[----:B------:R-:W-:Y:S05]  /*1690*/  BSYNC.RECONVERGENT B0 ;  /* 0x0000000000007941 */ /* 0x000fea0003800200 */
.L_x_87:
[----:B------:R-:W-:Y:S01]  /*16a0*/  VIADD R31, R13, 0x1 ;  /* 0x000000010d1f7836 */ /* 0x000fe20000000000 */
[----:B------:R-:W-:Y:S01]  /*16b0*/  BSSY.RECONVERGENT B0, `(.L_x_89) ;  /* 0x000001b000007945 */ /* 0x000fe20003800200 */
[----:B------:R-:W-:Y:S01]  /*16c0*/  @!P0 IMAD.MOV R31, RZ, RZ, R13 ;  /* 0x000000ffff1f8224 */ /* 0x000fe200078e020d */
[----:B-12---:R-:W-:Y:S01]  /*16d0*/  SEL R15, R23, R19, P0 ;  /* 0x00000013170f7207 */ /* 0x006fe20000000000 */
[----:B------:R-:W-:Y:S01]  /*16e0*/  VIADD R30, R12, 0x1 ;  /* 0x000000010c1e7836 */ /* 0x000fe20000000000 */
[----:B------:R-:W-:Y:S01]  /*16f0*/  FSEL R14, R22, R18, P0 ;  /* 0x00000012160e7208 */ /* 0x000fe20000000000 */
[----:B------:R-:W-:Y:S01]  /*1700*/  @P0 IMAD.MOV R30, RZ, RZ, R12 ;  /* 0x000000ffff1e0224 */ /* 0x000fe200078e020c */
[C---:B------:R-:W-:Y:S02]  /*1710*/  ISETP.GE.AND P1, PT, R31.reuse, R0, PT ;  /* 0x000000001f00720c */ /* 0x040fe40003f26270 */
[----:B------:R-:W-:Y:S02]  /*1720*/  @P0 LEA R33, R31, UR4, 0x4 ;  /* 0x000000041f210c11 */ /* 0x000fe4000f8e20ff */
[----:B------:R-:W-:-:S02]  /*1730*/  @!P0 LEA R32, R30, UR4, 0x4 ;  /* 0x000000041e208c11 */ /* 0x000fc4000f8e20ff */
[----:B------:R-:W-:Y:S02]  /*1740*/  FSEL R13, R21, R17, P0 ;  /* 0x00000011150d7208 */ /* 0x000fe40000000000 */
[----:B------:R-:W-:Y:S02]  /*1750*/  FSEL R12, R20, R16, P0 ;  /* 0x00000010140c7208 */ /* 0x000fe40000000000 */
[----:B------:R0:W1:Y:S04]  /*1760*/  @!P0 LDS.128 R16, [R32] ;  /* 0x0000000020108984 */ /* 0x0000680000000c00 */
        /* <DEDUP_REMOVED lines=15> */
.L_x_90:
[----:B------:R-:W-:Y:S05]  /*1860*/  BSYNC.RECONVERGENT B0 ;  /* 0x0000000000007941 */ /* 0x000fea0003800200 */
.L_x_89:
[----:B------:R-:W-:Y:S02]  /*1870*/  ISETP.GE.U32.AND P1, PT, R2, 0x81, PT ;  /* 0x000000810200780c */ /* 0x000fe40003f26070 */
[----:B-12---:R-:W-:Y:S02]  /*1880*/  SEL R19, R23, R19, P0 ;  /* 0x0000001317137207 */ /* 0x006fe40000000000 */
[----:B------:R-:W-:Y:S02]  /*1890*/  FSEL R18, R22, R18, P0 ;  /* 0x0000001216127208 */ /* 0x000fe40000000000 */
[----:B------:R-:W-:Y:S02]  /*18a0*/  FSEL R17, R21, R17, P0 ;  /* 0x0000001115117208 */ /* 0x000fe40000000000 */
[----:B------:R-:W-:-:S05]  /*18b0*/  FSEL R16, R20, R16, P0 ;  /* 0x0000001014107208 */ /* 0x000fca0000000000 */
[----:B------:R-:W-:Y:S05]  /*18c0*/  @!P1 BRA `(.L_x_91) ;  /* 0xfffffff400409947 */ /* 0x000fea000383ffff */
[----:B------:R-:W1:Y:S01]  /*18d0*/  LDCU.U8 UR4, c[0x0][0x380] ;  /* 0x00007000ff0477ac */ /* 0x000e620008000000 */
[----:B------:R-:W2:Y:S01]  /*18e0*/  S2R R0, SR_LANEID ;  /* 0x0000000000007919 */ /* 0x000ea20000000000 */
[----:B-1----:R-:W-:-:S04]  /*18f0*/  UPRMT UR4, UR4, 0x8880, URZ ;  /* 0x0000888004047896 */ /* 0x002fc800080000ff */
[----:B------:R-:W-:Y:S01]  /*1900*/  UISETP.NE.AND UP0, UPT, UR4, URZ, UPT ;  /* 0x000000ff0400728c */ /* 0x000fe2000bf05270 */
[----:B--2---:R-:W-:Y:S01]  /*1910*/  IMAD R27, R0, 0x30, R29 ;  /* 0x00000030001b7824 */ /* 0x004fe200078e021d */
[----:B------:R-:W-:Y:S07]  /*1920*/  BAR.SYNC.DEFER_BLOCKING 0x0 ;  /* 0x0000000000007b1d */ /* 0x000fee0000010000 */
[----:B------:R-:W-:Y:S05]  /*1930*/  BRA.U !UP0, `(.L_x_92) ;  /* 0x0000000108947547 */ /* 0x000fea000b800000 */
[----:B------:R-:W1:Y:S01]  /*1940*/  S2R R2, SR_TID.X ;  /* 0x0000000000027919 */ /* 0x000e620000002100 */
[----:B------:R-:W2:Y:S01]  /*1950*/  LDCU.64 UR4, c[0x0][0x398] ;  /* 0x00007300ff0477ac */ /* 0x000ea20008000a00 */
[----:B------:R-:W3:Y:S01]  /*1960*/  S2R R0, SR_CTAID.X ;  /* 0x0000000000007919 */ /* 0x000ee20000002500 */
[----:B------:R4:W-:Y:S04]  /*1970*/  STS.128 [R27], R4 ;  /* 0x000000041b007388 */ /* 0x0009e80000000c00 */
[----:B------:R-:W-:Y:S04]  /*1980*/  STS.128 [R27+0x10], R8 ;  /* 0x000010081b007388 */ /* 0x000fe80000000c00 */
[----:B------:R-:W-:Y:S04]  /*1990*/  STS.128 [R27+0x20], R12 ;  /* 0x0000200c1b007388 */ /* 0x000fe80000000c00 */
[----:B------:R-:W-:Y:S01]  /*19a0*/  STS.128 [R27+0x30], R16 ;  /* 0x000030101b007388 */ /* 0x000fe20000000c00 */
[----:B------:R-:W-:-:S03]  /*19b0*/  NOP ;  /* 0x0000000000007918 */ /* 0x000fc60000000000 */
[----:B------:R-:W5:Y:S04]  /*19c0*/  LDS.128 R36, [R29] ;  /* 0x000000001d247984 */ /* 0x000f680000000c00 */
[----:B0-----:R-:W0:Y:S01]  /*19d0*/  LDS.128 R32, [R29+0x200] ;  /* 0x000200001d207984 */ /* 0x001e220000000c00 */
[----:B-1----:R-:W-:-:S03]  /*19e0*/  IMAD.SHL.U32 R24, R2, 0x4, RZ ;  /* 0x0000000402187824 */ /* 0x002fc600078e00ff */
[----:B------:R-:W1:Y:S01]  /*19f0*/  LDS.128 R20, [R29+0x400] ;  /* 0x000400001d147984 */ /* 0x000e620000000c00 */
[----:B---3--:R-:W-:Y:S01]  /*1a00*/  IMAD.WIDE.U32 R2, R0, 0x400, RZ ;  /* 0x0000040000027825 */ /* 0x008fe200078e00ff */
[----:B----4-:R-:W-:Y:S02]  /*1a10*/  LOP3.LUT R5, R24, 0xf80, RZ, 0xc0, !PT ;  /* 0x00000f8018057812 */ /* 0x010fe400078ec0ff */
[----:B------:R-:W3:Y:S01]  /*1a20*/  LDS.128 R40, [R29+0x600] ;  /* 0x000600001d287984 */ /* 0x000ee20000000c00 */
[----:B------:R-:W-:-:S04]  /*1a30*/  LOP3.LUT R0, R2, 0x1f, R26, 0xf8, !PT ;  /* 0x0000001f02007812 */ /* 0x000fc800078ef81a */
[----:B------:R-:W-:-:S05]  /*1a40*/  IADD3 R0, P0, PT, R5, R0, RZ ;  /* 0x0000000005007210 */ /* 0x000fca0007f1e0ff */
[----:B------:R-:W-:Y:S01]  /*1a50*/  IMAD.X R3, RZ, RZ, R3, P0 ;  /* 0x000000ffff037224 */ /* 0x000fe200000e0603 */
[----:B--2---:R-:W-:-:S04]  /*1a60*/  LEA R2, P0, R0, UR4, 0x4 ;  /* 0x0000000400027c11 */ /* 0x004fc8000f8020ff */
[----:B------:R-:W-:-:S05]  /*1a70*/  LEA.HI.X R3, R0, UR5, R3, 0x4, P0 ;  /* 0x0000000500037c11 */ /* 0x000fca00080f2403 */
[----:B-----5:R-:W-:Y:S04]  /*1a80*/  STG.E desc[UR6][R2.64], R36 ;  /* 0x0000002402007986 */ /* 0x020fe8000c101906 */
[----:B------:R-:W-:Y:S04]  /*1a90*/  STG.E desc[UR6][R2.64+0x4], R37 ;  /* 0x0000042502007986 */ /* 0x000fe8000c101906 */
[----:B------:R-:W-:Y:S04]  /*1aa0*/  STG.E desc[UR6][R2.64+0x8], R38 ;  /* 0x0000082602007986 */ /* 0x000fe8000c101906 */
[----:B------:R-:W-:Y:S04]  /*1ab0*/  STG.E desc[UR6][R2.64+0xc], R39 ;  /* 0x00000c2702007986 */ /* 0x000fe8000c101906 */
[----:B0-----:R-:W-:Y:S04]  /*1ac0*/  STG.E desc[UR6][R2.64+0x200], R32 ;  /* 0x0002002002007986 */ /* 0x001fe8000c101906 */
[----:B------:R-:W-:Y:S04]  /*1ad0*/  STG.E desc[UR6][R2.64+0x204], R33 ;  /* 0x0002042102007986 */ /* 0x000fe8000c101906 */
[----:B------:R-:W-:Y:S04]  /*1ae0*/  STG.E desc[UR6][R2.64+0x208], R34 ;  /* 0x0002082202007986 */ /* 0x000fe8000c101906 */
[----:B------:R-:W-:Y:S04]  /*1af0*/  STG.E desc[UR6][R2.64+0x20c], R35 ;  /* 0x00020c2302007986 */ /* 0x000fe8000c101906 */
[----:B-1----:R-:W-:Y:S04]  /*1b00*/  STG.E desc[UR6][R2.64+0x400], R20 ;  /* 0x0004001402007986 */ /* 0x002fe8000c101906 */
[----:B------:R-:W-:Y:S04]  /*1b10*/  STG.E desc[UR6][R2.64+0x404], R21 ;  /* 0x0004041502007986 */ /* 0x000fe8000c101906 */
[----:B------:R-:W-:Y:S04]  /*1b20*/  STG.E desc[UR6][R2.64+0x408], R22 ;  /* 0x0004081602007986 */ /* 0x000fe8000c101906 */
[----:B------:R-:W-:Y:S04]  /*1b30*/  STG.E desc[UR6][R2.64+0x40c], R23 ;  /* 0x00040c1702007986 */ /* 0x000fe8000c101906 */
[----:B---3--:R-:W-:Y:S04]  /*1b40*/  STG.E desc[UR6][R2.64+0x600], R40 ;  /* 0x0006002802007986 */ /* 0x008fe8000c101906 */
[----:B------:R-:W-:Y:S04]  /*1b50*/  STG.E desc[UR6][R2.64+0x604], R41 ;  /* 0x0006042902007986 */ /* 0x000fe8000c101906 */
[----:B------:R-:W-:Y:S04]  /*1b60*/  STG.E desc[UR6][R2.64+0x608], R42 ;  /* 0x0006082a02007986 */ /* 0x000fe8000c101906 */
[----:B------:R-:W-:Y:S01]  /*1b70*/  STG.E desc[UR6][R2.64+0x60c], R43 ;  /* 0x00060c2b02007986 */ /* 0x000fe2000c101906 */
[----:B------:R-:W-:Y:S05]  /*1b80*/  EXIT ;  /* 0x000000000000794d */ /* 0x000fea0003800000 */
.L_x_92:
[----:B------:R-:W-:Y:S01]  /*1b90*/  STS.128 [R27], R4 ;  /* 0x000000041b007388 */ /* 0x000fe20000000c00 */
[----:B------:R-:W1:Y:S03]  /*1ba0*/  LDCU.64 UR4, c[0x0][0x3b0] ;  /* 0x00007600ff0477ac */ /* 0x000e660008000a00 */
[----:B------:R-:W-:Y:S04]  /*1bb0*/  STS.128 [R27+0x10], R8 ;  /* 0x000010081b007388 */ /* 0x000fe80000000c00 */
[----:B------:R-:W-:Y:S04]  /*1bc0*/  STS.128 [R27+0x20], R12 ;  /* 0x0000200c1b007388 */ /* 0x000fe80000000c00 */
[----:B------:R-:W-:Y:S01]  /*1bd0*/  STS.128 [R27+0x30], R16 ;  /* 0x000030101b007388 */ /* 0x000fe20000000c00 */
[----:B------:R-:W-:-:S03]  /*1be0*/  NOP ;  /* 0x0000000000007918 */ /* 0x000fc60000000000 */
[----:B------:R-:W2:Y:S01]  /*1bf0*/  LDS.128 R20, [R29] ;  /* 0x000000001d147984 */ /* 0x000ea20000000c00 */
[----:B-1----:R-:W-:-:S03]  /*1c00*/  IADD3 R2, P0, PT, R25, UR4, RZ ;  /* 0x0000000419027c10 */ /* 0x002fc6000ff1e0ff */
[----:B0-----:R-:W0:Y:S01]  /*1c10*/  LDS.128 R32, [R29+0x200] ;  /* 0x000200001d207984 */ /* 0x001e220000000c00 */
[----:B------:R-:W-:-:S03]  /*1c20*/  IADD3.X R3, PT, PT, R24, UR5, RZ, P0, !PT ;  /* 0x0000000518037c10 */ /* 0x000fc600087fe4ff */
[----:B------:R-:W1:Y:S04]  /*1c30*/  LDS.128 R36, [R29+0x400] ;  /* 0x000400001d247984 */ /* 0x000e680000000c00 */
[----:B------:R-:W3:Y:S04]  /*1c40*/  LDS.128 R40, [R29+0x600] ;  /* 0x000600001d287984 */ /* 0x000ee80000000c00 */
[----:B--2---:R-:W-:Y:S04]  /*1c50*/  STG.E desc[UR6][R2.64], R20 ;  /* 0x0000001402007986 */ /* 0x004fe8000c101906 */
        /* <DEDUP_REMOVED lines=16> */
.L_x_59:
[----:B------:R-:W0:Y:S01]  /*1d60*/  LDC.64 R6, c[0x0][0x388] ;  /* 0x0000e200ff067b82 */ /* 0x000e220000000a00 */
[----:B------:R-:W-:Y:S01]  /*1d70*/  ACQBULK ;  /* 0x000000000000782e */ /* 0x000fe20000000000 */
[----:B------:R-:W1:Y:S06]  /*1d80*/  S2R R27, SR_TID.X ;  /* 0x00000000001b7919 */ /* 0x000e6c0000002100 */
[----:B------:R-:W2:Y:S01]  /*1d90*/  LDC R0, c[0x0][0x3a8] ;  /* 0x0000ea00ff007b82 */ /* 0x000ea20000000800 */
[----:B0-----:R-:W-:-:S05]  /*1da0*/  IMAD.WIDE.U32 R6, R5, 0x4000, R6 ;  /* 0x0000400005067825 */ /* 0x001fca00078e0006 */
[----:B------:R-:W3:Y:S04]  /*1db0*/  LDG.E R18, desc[UR6][R6.64+0x8] ;  /* 0x0000080606127981 */ /* 0x000ee8000c1e1900 */
[----:B------:R-:W4:Y:S04]  /*1dc0*/  LDG.E R16, desc[UR6][R6.64] ;  /* 0x0000000606107981 */ /* 0x000f28000c1e1900 */
[----:B------:R-:W5:Y:S04]  /*1dd0*/  LDG.E R19, desc[UR6][R6.64+0xc] ;  /* 0x00000c0606137981 */ /* 0x000f68000c1e1900 */
[----:B------:R-:W5:Y:S01]  /*1de0*/  LDG.E R17, desc[UR6][R6.64+0x4] ;  /* 0x0000040606117981 */ /* 0x000f62000c1e1900 */
[----:B-1----:R-:W-:-:S05]  /*1df0*/  IMAD.SHL.U32 R26, R27, 0x4, RZ ;  /* 0x000000041b1a7824 */ /* 0x002fca00078e00ff */
[----:B------:R-:W-:Y:S01]  /*1e00*/  LOP3.LUT R8, R26, 0xf80, RZ, 0xc0, !PT ;  /* 0x00000f801a087812 */ /* 0x000fe200078ec0ff */
[----:B------:R-:W-:-:S03]  /*1e10*/  IMAD.MOV R25, RZ, RZ, -R2 ;  /* 0x000000ffff197224 */ /* 0x000fc600078e0a02 */
[----:B------:R-:W-:Y:S02]  /*1e20*/  LOP3.LUT R9, R8, 0x1f, R27, 0xf8, !PT ;  /* 0x0000001f08097812 */ /* 0x000fe400078ef81b */
[----:B--2---:R-:W-:Y:S02]  /*1e30*/  VIADDMNMX R25, R25, R0, 0x400, PT ;  /* 0x0000040019197446 */ /* 0x004fe40003800100 */
[C---:B------:R-:W-:Y:S01]  /*1e40*/  LEA R4, P0, R9.reuse, R6, 0x4 ;  /* 0x0000000609047211 */ /* 0x040fe200078020ff */
[C---:B------:R-:W-:Y:S02]  /*1e50*/  VIADD R24, R9.reuse, 0x20 ;  /* 0x0000002009187836 */ /* 0x040fe40000000000 */
[C---:B------:R-:W-:Y:S02]  /*1e60*/  VIADD R3, R9.reuse, 0x40 ;  /* 0x0000004009037836 */ /* 0x040fe40000000000 */
[C---:B------:R-:W-:Y:S01]  /*1e70*/  VIADD R2, R9.reuse, 0x60 ;  /* 0x0000006009027836 */ /* 0x040fe20000000000 */
[-C--:B------:R-:W-:Y:S01]  /*1e80*/  ISETP.GE.AND P1, PT, R24, R25.reuse, PT ;  /* 0x000000191800720c */ /* 0x080fe20003f26270 */
[----:B------:R-:W-:Y:S01]  /*1e90*/  IMAD.X R5, RZ, RZ, R7, P0 ;  /* 0x000000ffff057224 */ /* 0x000fe200000e0607 */
[----:B------:R-:W-:-:S02]  /*1ea0*/  ISETP.GE.AND P0, PT, R9, R25, PT ;  /* 0x000000190900720c */ /* 0x000fc40003f06270 */
[-C--:B------:R-:W-:Y:S02]  /*1eb0*/  ISETP.GE.AND P2, PT, R3, R25.reuse, PT ;  /* 0x000000190300720c */ /* 0x080fe40003f46270 */
[----:B------:R-:W-:Y:S02]  /*1ec0*/  ISETP.GE.AND P3, PT, R2, R25, PT ;  /* 0x000000190200720c */ /* 0x000fe40003f66270 */
[----:B---3--:R-:W-:-:S07]  /*1ed0*/  MOV R30, R18 ;  /* 0x00000012001e7202 */ /* 0x008fce0000000f00 */
[----:B------:R-:W2:Y:S01]  /*1ee0*/  @!P0 LDG.E R18, desc[UR6][R4.64+0x8] ;  /* 0x0000080604128981 */ /* 0x000ea2000c1e1900 */
[----:B----4-:R-:W-:Y:S02]  /*1ef0*/  IMAD.MOV.U32 R28, RZ, RZ, R16 ;  /* 0x000000ffff1c7224 */ /* 0x010fe400078e0010 */
[----:B-----5:R-:W-:Y:S02]  /*1f00*/  IMAD.MOV.U32 R31, RZ, RZ, R19 ;  /* 0x000000ffff1f7224 */ /* 0x020fe400078e0013 */
[----:B------:R-:W-:Y:S01]  /*1f10*/  IMAD.MOV.U32 R29, RZ, RZ, R17 ;  /* 0x000000ffff1d7224 */ /* 0x000fe200078e0011 */
[----:B------:R-:W-:Y:S01]  /*1f20*/  MOV R36, R28 ;  /* 0x0000001c00247202 */ /* 0x000fe20000000f00 */
[--C-:B------:R-:W-:Y:S01]  /*1f30*/  IMAD.MOV.U32 R35, RZ, RZ, R31.reuse ;  /* 0x000000ffff237224 */ /* 0x100fe200078e001f */
[----:B------:R-:W2:Y:S01]  /*1f40*/  @!P0 LDG.E R19, desc[UR6][R4.64+0xc] ;  /* 0x00000c0604138981 */ /* 0x000ea2000c1e1900 */
[----:B------:R-:W-:Y:S02]  /*1f50*/  IMAD.MOV.U32 R39, RZ, RZ, R31 ;  /* 0x000000ffff277224 */ /* 0x000fe400078e001f */
[--C-:B------:R-:W-:Y:S01]  /*1f60*/  IMAD.MOV.U32 R34, RZ, RZ, R30.reuse ;  /* 0x000000ffff227224 */ /* 0x100fe200078e001e */
[----:B------:R-:W3:Y:S01]  /*1f70*/  @!P3 LDG.E R31, desc[UR6][R4.64+0x60c] ;  /* 0x00060c06041fb981 */ /* 0x000ee2000c1e1900 */
[----:B------:R-:W-:-:S02]  /*1f80*/  IMAD.MOV.U32 R38, RZ, RZ, R30 ;  /* 0x000000ffff267224 */ /* 0x000fc400078e001e */
[--C-:B------:R-:W-:Y:S01]  /*1f90*/  IMAD.MOV.U32 R33, RZ, RZ, R29.reuse ;  /* 0x000000ffff217224 */ /* 0x100fe200078e001d */
[----:B------:R-:W4:Y:S01]  /*1fa0*/  @!P1 LDG.E R35, desc[UR6][R4.64+0x20c] ;  /* 0x00020c0604239981 */ /* 0x000f22000c1e1900 */
[----:B------:R-:W-:Y:S02]  /*1fb0*/  IMAD.MOV.U32 R37, RZ, RZ, R29 ;  /* 0x000000ffff257224 */ /* 0x000fe400078e001d */
[----:B------:R-:W-:Y:S01]  /*1fc0*/  IMAD.MOV.U32 R32, RZ, RZ, R28 ;  /* 0x000000ffff207224 */ /* 0x000fe200078e001c */
[----:B------:R-:W5:Y:S04]  /*1fd0*/  @!P2 LDG.E R39, desc[UR6][R4.64+0x40c] ;  /* 0x00040c060427a981 */ /* 0x000f68000c1e1900 */
[----:B------:R-:W4:Y:S04]  /*1fe0*/  @!P1 LDG.E R34, desc[UR6][R4.64+0x208] ;  /* 0x0002080604229981 */ /* 0x000f28000c1e1900 */
[----:B------:R-:W5:Y:S04]  /*1ff0*/  @!P2 LDG.E R38, desc[UR6][R4.64+0x408] ;  /* 0x000408060426a981 */ /* 0x000f68000c1e1900 */
[----:B------:R-:W3:Y:S04]  /*2000*/  @!P3 LDG.E R30, desc[UR6][R4.64+0x608] ;  /* 0x00060806041eb981 */ /* 0x000ee8000c1e1900 */
[----:B------:R-:W2:Y:S04]  /*2010*/  @!P0 LDG.E R17, desc[UR6][R4.64+0x4] ;  /* 0x0000040604118981 */ /* 0x000ea8000c1e1900 */
[----:B------:R-:W4:Y:S04]  /*2020*/  @!P1 LDG.E R33, desc[UR6][R4.64+0x204] ;  /* 0x0002040604219981 */ /* 0x000f28000c1e1900 */
[----:B------:R-:W5:Y:S04]  /*2030*/  @!P2 LDG.E R37, desc[UR6][R4.64+0x404] ;  /* 0x000404060425a981 */ /* 0x000f68000c1e1900 */
[----:B------:R-:W3:Y:S04]  /*2040*/  @!P3 LDG.E R29, desc[UR6][R4.64+0x604] ;  /* 0x00060406041db981 */ /* 0x000ee8000c1e1900 */
[----:B------:R-:W2:Y:S04]  /*2050*/  @!P0 LDG.E R16, desc[UR6][R4.64] ;  /* 0x0000000604108981 */ /* 0x000ea8000c1e1900 */
[----:B------:R-:W4:Y:S04]  /*2060*/  @!P1 LDG.E R32, desc[UR6][R4.64+0x200] ;  /* 0x0002000604209981 */ /* 0x000f28000c1e1900 */
[----:B------:R-:W5:Y:S04]  /*2070*/  @!P2 LDG.E R36, desc[UR6][R4.64+0x400] ;  /* 0x000400060424a981 */ /* 0x000f68000c1e1900 */
[----:B------:R-:W3:Y:S01]  /*2080*/  @!P3 LDG.E R28, desc[UR6][R4.64+0x600] ;  /* 0x00060006041cb981 */ /* 0x000ee2000c1e1900 */
[----:B------:R-:W0:Y:S01]  /*2090*/  S2R R7, SR_LANEID ;  /* 0x0000000000077919 */ /* 0x000e220000000000 */
[----:B------:R-:W1:Y:S01]  /*20a0*/  S2UR UR5, SR_CgaCtaId ;  /* 0x00000000000579c3 */ /* 0x000e620000008800 */
[----:B------:R-:W-:-:S02]  /*20b0*/  UMOV UR4, 0x400 ;  /* 0x0000040000047882 */ /* 0x000fc40000000000 */
[----:B-1----:R-:W-:Y:S01]  /*20c0*/  ULEA UR4, UR5, UR4, 0x18 ;  /* 0x0000000405047291 */ /* 0x002fe2000f8ec0ff */
[----:B0-----:R-:W-:-:S05]  /*20d0*/  IMAD.IADD R0, R8, 0x1, R7 ;  /* 0x0000000108007824 */ /* 0x001fca00078e0207 */
[----:B------:R-:W-:-:S05]  /*20e0*/  LEA R0, R0, UR4, 0x4 ;  /* 0x0000000400007c11 */ /* 0x000fca000f8e20ff */
[----:B------:R-:W-:Y:S01]  /*20f0*/  IMAD R40, R7, 0x30, R0 ;  /* 0x0000003007287824 */ /* 0x000fe200078e0200 */
[----:B--2---:R0:W-:Y:S04]  /*2100*/  STS.128 [R0], R16 ;  /* 0x0000001000007388 */ /* 0x0041e80000000c00 */
[----:B----4-:R-:W-:Y:S04]  /*2110*/  STS.128 [R0+0x200], R32 ;  /* 0x0002002000007388 */ /* 0x010fe80000000c00 */
[----:B-----5:R-:W-:Y:S04]  /*2120*/  STS.128 [R0+0x400], R36 ;  /* 0x0004002400007388 */ /* 0x020fe80000000c00 */
[----:B---3--:R-:W-:Y:S01]  /*2130*/  STS.128 [R0+0x600], R28 ;  /* 0x0006001c00007388 */ /* 0x008fe20000000c00 */
[----:B------:R-:W-:-:S03]  /*2140*/  NOP ;  /* 0x0000000000007918 */ /* 0x000fc60000000000 */
[----:B------:R-:W1:Y:S04]  /*2150*/  LDS.128 R4, [R40] ;  /* 0x0000000028047984 */ /* 0x000e680000000c00 */
[----:B------:R2:W3:Y:S04]  /*2160*/  LDS.128 R20, [R40+0x10] ;  /* 0x0000100028147984 */ /* 0x0004e80000000c00 */
[----:B------:R2:W4:Y:S04]  /*2170*/  LDS.128 R8, [R40+0x20] ;  /* 0x0000200028087984 */ /* 0x0005280000000c00 */
[----:B------:R2:W2:Y:S01]  /*2180*/  LDS.128 R12, [R40+0x30] ;  /* 0x00003000280c7984 */ /* 0x0004a20000000c00 */
[----:B------:R-:W-:Y:S01]  /*2190*/  BAR.SYNC.DEFER_BLOCKING 0x0 ;  /* 0x0000000000007b1d */ /* 0x000fe20000010000 */
[----:B0-----:R-:W-:-:S07]  /*21a0*/  VIADD R16, R26, 0x1 ;  /* 0x000000011a107836 */ /* 0x001fce0000000000 */
[----:B------:R-:W-:Y:S01]  /*21b0*/  PREEXIT ;  /* 0x000000000000782d */ /* 0x000fe20000000000 */
[----:B------:R-:W-:Y:S01]  /*21c0*/  BSSY.RECONVERGENT B0, `(.L_x_93) ;  /* 0x000002c000007945 */ /* 0x000fe20003800200 */
[----:B-1----:R-:W-:Y:S01]  /*21d0*/  IMAD.MOV.U32 R29, RZ, RZ, R4 ;  /* 0x000000ffff1d7224 */ /* 0x002fe200078e0004 */
[----:B------:R-:W-:Y:S01]  /*21e0*/  ISETP.GE.U32.AND P0, PT, R16, R25, PT ;  /* 0x000000191000720c */ /* 0x000fe20003f06070 */
[----:B------:R-:W-:Y:S02]  /*21f0*/  IMAD.MOV.U32 R28, RZ, RZ, R5 ;  /* 0x000000ffff1c7224 */ /* 0x000fe400078e0005 */
[----:B------:R-:W-:Y:S02]  /*2200*/  IMAD.MOV.U32 R31, RZ, RZ, R6 ;  /* 0x000000ffff1f7224 */ /* 0x000fe400078e0006 */
[--C-:B------:R-:W-:Y:S02]  /*2210*/  IMAD.MOV.U32 R30, RZ, RZ, R7.reuse ;  /* 0x000000ffff1e7224 */ /* 0x100fe400078e0007 */
[----:B------:R-:W-:-:S02]  /*2220*/  IMAD.MOV.U32 R19, RZ, RZ, R7 ;  /* 0x000000ffff137224 */ /* 0x000fc400078e0007 */
[----:B------:R-:W-:Y:S02]  /*2230*/  IMAD.MOV.U32 R18, RZ, RZ, R6 ;  /* 0x000000ffff127224 */ /* 0x000fe400078e0006 */
[----:B------:R-:W-:Y:S02]  /*2240*/  IMAD.MOV.U32 R17, RZ, RZ, R5 ;  /* 0x000000ffff117224 */ /* 0x000fe400078e0005 */
[----:B------:R-:W-:Y:S01]  /*2250*/  IMAD.MOV.U32 R16, RZ, RZ, R4 ;  /* 0x000000ffff107224 */ /* 0x000fe200078e0004 */
[----:B--234-:R-:W-:Y:S06]  /*2260*/  @P0 BRA `(.L_x_94) ;  /* 0x0000000000840947 */ /* 0x01cfec0003800000 */
[----:B------:R-:W-:-:S13]  /*2270*/  FSETP.GEU.AND P0, PT, R4, R20, PT ;  /* 0x000000140400720b */ /* 0x000fda0003f0e000 */
[----:B------:R-:W-:Y:S05]  /*2280*/  @!P0 BRA `(.L_x_95) ;  /* 0x00000000005c8947 */ /* 0x000fea0003800000 */
[----:B------:R-:W-:Y:S01]  /*2290*/  FSETP.NEU.AND P0, PT, R4, R20, PT ;  /* 0x000000140400720b */ /* 0x000fe20003f0d000 */
[----:B------:R-:W-:Y:S01]  /*22a0*/  IMAD.MOV.U32 R29, RZ, RZ, R4 ;  /* 0x000000ffff1d7224 */ /* 0x000fe200078e0004 */
[----:B------:R-:W-:Y:S01]  /*22b0*/  MOV R31, R6 ;  /* 0x00000006001f7202 */ /* 0x000fe20000000f00 */
[----:B------:R-:W-:Y:S02]  /*22c0*/  IMAD.MOV.U32 R28, RZ, RZ, R5 ;  /* 0x000000ffff1c7224 */ /* 0x000fe400078e0005 */
[----:B------:R-:W-:Y:S02]  /*22d0*/  IMAD.MOV.U32 R30, RZ, RZ, R7 ;  /* 0x000000ffff1e7224 */ /* 0x000fe400078e0007 */
[----:B------:R-:W-:Y:S02]  /*22e0*/  IMAD.MOV.U32 R19, RZ, RZ, R23 ;  /* 0x000000ffff137224 */ /* 0x000fe400078e0017 */
[----:B------:R-:W-:Y:S02]  /*22f0*/  IMAD.MOV.U32 R18, RZ, RZ, R22 ;  /* 0x000000ffff127224 */ /* 0x000fe400078e0016 */
[----:B------:R-:W-:-:S02]  /*2300*/  IMAD.MOV.U32 R17, RZ, RZ, R21 ;  /* 0x000000ffff117224 */ /* 0x000fc400078e0015 */
[----:B------:R-:W-:Y:S01]  /*2310*/  IMAD.MOV.U32 R16, RZ, RZ, R20 ;  /* 0x000000ffff107224 */ /* 0x000fe200078e0014 */
[----:B------:R-:W-:Y:S06]  /*2320*/  @P0 BRA `(.L_x_94) ;  /* 0x0000000000540947 */ /* 0x000fec0003800000 */
[----:B------:R-:W-:-:S13]  /*2330*/  FSETP.GEU.AND P0, PT, R5, R21, PT ;  /* 0x000000150500720b */ /* 0x000fda0003f0e000 */
[----:B------:R-:W-:Y:S05]  /*2340*/  @!P0 BRA `(.L_x_95) ;  /* 0x00000000002c8947 */ /* 0x000fea0003800000 */
[----:B------:R-:W-:Y:S01]  /*2350*/  FSETP.GEU.AND P0, PT, R6, R22, PT ;  /* 0x000000160600720b */ /* 0x000fe20003f0e000 */
[----:B------:R-:W-:Y:S01]  /*2360*/  IMAD.MOV.U32 R29, RZ, RZ, R4 ;  /* 0x000000ffff1d7224 */ /* 0x000fe200078e0004 */
[----:B------:R-:W-:Y:S01]  /*2370*/  MOV R16, R20 ;  /* 0x0000001400107202 */ /* 0x000fe20000000f00 */
[----:B------:R-:W-:Y:S01]  /*2380*/  IMAD.MOV.U32 R28, RZ, RZ, R5 ;  /* 0x000000ffff1c7224 */ /* 0x000fe200078e0005 */
[----:B------:R-:W-:Y:S01]  /*2390*/  FSETP.NEU.OR P0, PT, R5, R21, P0 ;  /* 0x000000150500720b */ /* 0x000fe2000070d400 */
[----:B------:R-:W-:Y:S02]  /*23a0*/  IMAD.MOV.U32 R31, RZ, RZ, R6 ;  /* 0x000000ffff1f7224 */ /* 0x000fe400078e0006 */
[----:B------:R-:W-:Y:S02]  /*23b0*/  IMAD.MOV.U32 R30, RZ, RZ, R7 ;  /* 0x000000ffff1e7224 */ /* 0x000fe400078e0007 */
[----:B------:R-:W-:Y:S02]  /*23c0*/  IMAD.MOV.U32 R19, RZ, RZ, R23 ;  /* 0x000000ffff137224 */ /* 0x000fe400078e0017 */
[----:B------:R-:W-:-:S02]  /*23d0*/  IMAD.MOV.U32 R18, RZ, RZ, R22 ;  /* 0x000000ffff127224 */ /* 0x000fc400078e0016 */
[----:B------:R-:W-:-:S04]  /*23e0*/  IMAD.MOV.U32 R17, RZ, RZ, R21 ;  /* 0x000000ffff117224 */ /* 0x000fc800078e0015 */
[----:B------:R-:W-:Y:S05]  /*23f0*/  @P0 BRA `(.L_x_94) ;  /* 0x0000000000200947 */ /* 0x000fea0003800000 */
.L_x_95:
        /* <DEDUP_REMOVED lines=8> */
.L_x_94:
[----:B------:R-:W-:Y:S05]  /*2480*/  BSYNC.RECONVERGENT B0 ;  /* 0x0000000000007941 */ /* 0x000fea0003800200 */
.L_x_93:
[----:B------:R-:W-:Y:S01]  /*2490*/  VIADD R20, R26, 0x2 ;  /* 0x000000021a147836 */ /* 0x000fe20000000000 */
[----:B------:R-:W-:Y:S01]  /*24a0*/  BSSY.RECONVERGENT B0, `(.L_x_96) ;  /* 0x0000020000007945 */ /* 0x000fe20003800200 */
[----:B------:R-:W-:Y:S02]  /*24b0*/  IMAD.MOV.U32 R23, RZ, RZ, R30 ;  /* 0x000000ffff177224 */ /* 0x000fe400078e001e */
[----:B------:R-:W-:Y:S01]  /*24c0*/  IMAD.MOV.U32 R22, RZ, RZ, R31 ;  /* 0x000000ffff167224 */ /* 0x000fe200078e001f */
[----:B------:R-:W-:Y:S01]  /*24d0*/  ISETP.GE.U32.AND P0, PT, R20, R25, PT ;  /* 0x000000191400720c */ /* 0x000fe20003f06070 */
[----:B------:R-:W-:Y:S01]  /*24e0*/  IMAD.MOV.U32 R21, RZ, RZ, R28 ;  /* 0x000000ffff157224 */ /* 0x000fe200078e001c */
[----:B------:R-:W-:-:S11]  /*24f0*/  MOV R20, R29 ;  /* 0x0000001d00147202 */ /* 0x000fd60000000f00 */
[----:B------:R-:W-:Y:S05]  /*2500*/  @P0 BRA `(.L_x_97) ;  /* 0x0000000000640947 */ /* 0x000fea0003800000 */
[----:B------:R-:W-:-:S13]  /*2510*/  FSETP.GEU.AND P0, PT, R29, R8, PT ;  /* 0x000000081d00720b */ /* 0x000fda0003f0e000 */
        /* <DEDUP_REMOVED lines=16> */
.L_x_98:
[----:B------:R-:W-:Y:S01]  /*2620*/  IMAD.MOV.U32 R30, RZ, RZ, R11 ;  /* 0x000000ffff1e7224 */ /* 0x000fe200078e000b */
[----:B------:R-:W-:Y:S01]  /*2630*/  MOV R23, R11 ;  /* 0x0000000b00177202 */ /* 0x000fe20000000f00 */
[----:B------:R-:W-:Y:S02]  /*2640*/  IMAD.MOV.U32 R31, RZ, RZ, R10 ;  /* 0x000000ffff1f7224 */ /* 0x000fe400078e000a */
[--C-:B------:R-:W-:Y:S02]  /*2650*/  IMAD.MOV.U32 R28, RZ, RZ, R9.reuse ;  /* 0x000000ffff1c7224 */ /* 0x100fe400078e0009 */
[----:B------:R-:W-:Y:S02]  /*2660*/  IMAD.MOV.U32 R29, RZ, RZ, R8 ;  /* 0x000000ffff1d7224 */ /* 0x000fe400078e0008 */
[----:B------:R-:W-:Y:S02]  /*2670*/  IMAD.MOV.U32 R22, RZ, RZ, R10 ;  /* 0x000000ffff167224 */ /* 0x000fe400078e000a */
[----:B------:R-:W-:-:S02]  /*2680*/  IMAD.MOV.U32 R21, RZ, RZ, R9 ;  /* 0x000000ffff157224 */ /* 0x000fc400078e0009 */
[----:B------:R-:W-:-:S07]  /*2690*/  IMAD.MOV.U32 R20, RZ, RZ, R8 ;  /* 0x000000ffff147224 */ /* 0x000fce00078e0008 */
.L_x_97:
[----:B------:R-:W-:Y:S05]  /*26a0*/  BSYNC.RECONVERGENT B0 ;  /* 0x0000000000007941 */ /* 0x000fea0003800200 */
.L_x_96:
[CC--:B------:R-:W-:Y:S01]  /*26b0*/  ISETP.GE.U32.AND P1, PT, R26.reuse, R25.reuse, PT ;  /* 0x000000191a00720c */ /* 0x0c0fe20003f26070 */
[----:B------:R-:W-:Y:S01]  /*26c0*/  VIADD R8, R26, 0x3 ;  /* 0x000000031a087836 */ /* 0x000fe20000000000 */
[----:B------:R-:W-:Y:S04]  /*26d0*/  BSSY.RECONVERGENT B0, `(.L_x_99) ;  /* 0x00000a7000007945 */ /* 0x000fe80003800200 */
[----:B------:R-:W-:-:S04]  /*26e0*/  ISETP.GE.U32.AND P0, PT, R8, R25, PT ;  /* 0x000000190800720c */ /* 0x000fc80003f06070 */
[----:B------:R-:W-:Y:S02]  /*26f0*/  SEL R15, R15, R30, !P0 ;  /* 0x0000001e0f0f7207 */ /* 0x000fe40004000000 */
[----:B------:R-:W-:Y:S02]  /*2700*/  FSEL R14, R14, R31, !P0 ;  /* 0x0000001f0e0e7208 */ /* 0x000fe40004000000 */
[----:B------:R-:W-:Y:S02]  /*2710*/  FSEL R13, R13, R28, !P0 ;  /* 0x0000001c0d0d7208 */ /* 0x000fe40004000000 */
[----:B------:R-:W-:Y:S01]  /*2720*/  FSEL R12, R12, R29, !P0 ;  /* 0x0000001d0c0c7208 */ /* 0x000fe20004000000 */
[----:B------:R-:W-:Y:S06]  /*2730*/  @P1 BRA `(.L_x_100) ;  /* 0x0000000800801947 */ /* 0x000fec0003800000 */
        /* <DEDUP_REMOVED lines=18> */
.L_x_102:
        /* <DEDUP_REMOVED lines=8> */
.L_x_103:
[----:B------:R-:W-:Y:S05]  /*28e0*/  BSYNC.RECONVERGENT B1 ;  /* 0x0000000000017941 */ /* 0x000fea0003800200 */
.L_x_101:
        /* <DEDUP_REMOVED lines=18> */
.L_x_105:
        /* <DEDUP_REMOVED lines=8> */
.L_x_106:
[----:B------:R-:W-:Y:S05]  /*2a90*/  BSYNC.RECONVERGENT B1 ;  /* 0x0000000000017941 */ /* 0x000fea0003800200 */
.L_x_104:
        /* <DEDUP_REMOVED lines=18> */
.L_x_108:
[----:B------:R-:W-:Y:S02]  /*2bc0*/  IMAD.MOV.U32 R31, RZ, RZ, R8 ;  /* 0x000000ffff1f7224 */ /* 0x000fe400078e0008 */
[----:B------:R-:W-:Y:S02]  /*2bd0*/  IMAD.MOV.U32 R33, RZ, RZ, R9 ;  /* 0x000000ffff217224 */ /* 0x000fe400078e0009 */
[----:B------:R-:W-:Y:S02]  /*2be0*/  IMAD.MOV.U32 R32, RZ, RZ, R10 ;  /* 0x000000ffff207224 */ /* 0x000fe400078e000a */
[----:B------:R-:W-:Y:S01]  /*2bf0*/  IMAD.MOV.U32 R35, RZ, RZ, R11 ;  /* 0x000000ffff237224 */ /* 0x000fe200078e000b */
[----:B------:R-:W-:Y:S01]  /*2c00*/  MOV R11, R20 ;  /* 0x00000014000b7202 */ /* 0x000fe20000000f00 */
[----:B------:R-:W-:Y:S02]  /*2c10*/  IMAD.MOV.U32 R8, RZ, RZ, R23 ;  /* 0x000000ffff087224 */ /* 0x000fe400078e0017 */
[----:B------:R-:W-:-:S02]  /*2c20*/  IMAD.MOV.U32 R9, RZ, RZ, R22 ;  /* 0x000000ffff097224 */ /* 0x000fc400078e0016 */
[----:B------:R-:W-:-:S07]  /*2c30*/  IMAD.MOV.U32 R10, RZ, RZ, R21 ;  /* 0x000000ffff0a7224 */ /* 0x000fce00078e0015 */
.L_x_109:
[----:B------:R-:W-:Y:S05]  /*2c40*/  BSYNC.RECONVERGENT B1 ;  /* 0x0000000000017941 */ /* 0x000fea0003800200 */
.L_x_107:
        /* <DEDUP_REMOVED lines=18> */
.L_x_111:
        /* <DEDUP_REMOVED lines=8> */
.L_x_112:
[----:B------:R-:W-:Y:S05]  /*2df0*/  BSYNC.RECONVERGENT B1 ;  /* 0x0000000000017941 */ /* 0x000fea0003800200 */
.L_x_110:
        /* <DEDUP_REMOVED lines=18> */
.L_x_114:
        /* <DEDUP_REMOVED lines=8> */
.L_x_115:
[----:B------:R-:W-:Y:S05]  /*2fa0*/  BSYNC.RECONVERGENT B1 ;  /* 0x0000000000017941 */ /* 0x000fea0003800200 */
.L_x_113:
        /* <DEDUP_REMOVED lines=17> */
.L_x_116:
        /* <DEDUP_REMOVED lines=8> */
.L_x_100:
[----:B------:R-:W-:Y:S05]  /*3140*/  BSYNC.RECONVERGENT B0 ;  /* 0x0000000000007941 */ /* 0x000fea0003800200 */
.L_x_99:
[----:B------:R-:W-:-:S07]  /*3150*/  IMAD.MOV.U32 R30, RZ, RZ, 0x2 ;  /* 0x00000002ff1e7424 */ /* 0x000fce00078e00ff */
.L_x_130:
[----:B------:R-:W-:Y:S01]  /*3160*/  IMAD.MOV R8, RZ, RZ, -R30 ;  /* 0x000000ffff087224 */ /* 0x000fe200078e0a1e */
[----:B0-----:R-:W0:Y:S08]  /*3170*/  S2UR UR5, SR_CgaCtaId ;  /* 0x00000000000579c3 */ /* 0x001e300000008800 */
[----:B------:R-:W-:Y:S01]  /*3180*/  BAR.SYNC.DEFER_BLOCKING 0x0 ;  /* 0x0000000000007b1d */ /* 0x000fe20000010000 */
[----:B------:R-:W-:-:S05]  /*3190*/  LOP3.LUT R8, R27, R8, RZ, 0xc0, !PT ;  /* 0x000000081b087212 */ /* 0x000fca00078ec0ff */
[----:B------:R-:W-:Y:S01]  /*31a0*/  UMOV UR4, 0x400 ;  /* 0x0000040000047882 */ /* 0x000fe20000000000 */
[----:B------:R-:W-:Y:S01]  /*31b0*/  BSSY.RECONVERGENT B0, `(.L_x_117) ;  /* 0x0000038000007945 */ /* 0x000fe20003800200 */
[----:B------:R-:W-:-:S05]  /*31c0*/  IMAD.SHL.U32 R8, R8, 0x4, RZ ;  /* 0x0000000408087824 */ /* 0x000fca00078e00ff */
[----:B------:R-:W-:Y:S01]  /*31d0*/  VIMNMX R26, PT, PT, R25, R8, PT ;  /* 0x00000008191a7248 */ /* 0x000fe20003fe0100 */
[----:B------:R-:W-:-:S03]  /*31e0*/  VIADD R8, R30, 0xffffffff ;  /* 0xffffffff1e087836 */ /* 0x000fc60000000000 */
[----:B------:R-:W-:Y:S02]  /*31f0*/  LEA R10, R30, R26, 0x1 ;  /* 0x0000001a1e0a7211 */ /* 0x000fe400078e08ff */
[----:B------:R-:W-:Y:S02]  /*3200*/  LOP3.LUT R8, R8, R27, RZ, 0xc0, !PT ;  /* 0x0000001b08087212 */ /* 0x000fe400078ec0ff */
[----:B------:R-:W-:Y:S01]  /*3210*/  VIMNMX R29, PT, PT, R25, R10, PT ;  /* 0x0000000a191d7248 */ /* 0x000fe20003fe0100 */
[----:B0-----:R-:W-:Y:S02]  /*3220*/  ULEA UR4, UR5, UR4, 0x18 ;  /* 0x0000000405047291 */ /* 0x001fe4000f8ec0ff */
[----:B------:R-:W-:Y:S02]  /*3230*/  IMAD.SHL.U32 R8, R8, 0x4, RZ ;  /* 0x0000000408087824 */ /* 0x000fe400078e00ff */
[----:B------:R-:W-:-:S03]  /*3240*/  IMAD R28, R30, 0x2, R29 ;  /* 0x000000021e1c7824 */ /* 0x000fc600078e021d */
[C---:B------:R-:W-:Y:S02]  /*3250*/  VIMNMX R32, PT, PT, R25.reuse, R8, PT ;  /* 0x0000000819207248 */ /* 0x040fe40003fe0100 */
[----:B------:R-:W-:Y:S02]  /*3260*/  VIMNMX R28, PT, PT, R25, R28, PT ;  /* 0x0000001c191c7248 */ /* 0x000fe40003fe0100 */
[----:B------:R-:W-:Y:S02]  /*3270*/  VIADDMNMX R8, R29, -R26, R32, PT ;  /* 0x8000001a1d087246 */ /* 0x000fe40003800120 */
[----:B------:R-:W-:Y:S01]  /*3280*/  LEA R10, R27, UR4, 0x6 ;  /* 0x000000041b0a7c11 */ /* 0x000fe2000f8e30ff */
[----:B------:R-:W-:-:S04]  /*3290*/  IMAD.IADD R9, R28, 0x1, -R29 ;  /* 0x000000011c097824 */ /* 0x000fc800078e0a1d */
[----:B------:R0:W-:Y:S01]  /*32a0*/  STS.128 [R10], R4 ;  /* 0x000000040a007388 */ /* 0x0001e20000000c00 */
[C---:B------:R-:W-:Y:S01]  /*32b0*/  ISETP.GE.AND P0, PT, R32.reuse, R9, PT ;  /* 0x000000092000720c */ /* 0x040fe20003f06270 */
[----:B------:R-:W-:Y:S02]  /*32c0*/  IMAD.IADD R9, R32, 0x1, -R9 ;  /* 0x0000000120097824 */ /* 0x000fe400078e0a09 */
[----:B------:R0:W-:Y:S03]  /*32d0*/  STS.128 [R10+0x10], R16 ;  /* 0x000010100a007388 */ /* 0x0001e60000000c00 */
[----:B------:R-:W-:Y:S01]  /*32e0*/  SEL R9, R9, RZ, P0 ;  /* 0x000000ff09097207 */ /* 0x000fe20000000000 */
[----:B------:R0:W-:Y:S03]  /*32f0*/  STS.128 [R10+0x20], R20 ;  /* 0x000020140a007388 */ /* 0x0001e60000000c00 */
[----:B------:R-:W-:Y:S01]  /*3300*/  ISETP.GE.AND P0, PT, R9, R8, PT ;  /* 0x000000080900720c */ /* 0x000fe20003f06270 */
[----:B------:R0:W-:Y:S01]  /*3310*/  STS.128 [R10+0x30], R12 ;  /* 0x0000300c0a007388 */ /* 0x0001e20000000c00 */
[----:B------:R-:W-:Y:S11]  /*3320*/  BAR.SYNC.DEFER_BLOCKING 0x0 ;  /* 0x0000000000007b1d */ /* 0x000ff60000010000 */
[----:B------:R-:W-:Y:S05]  /*3330*/  @P0 BRA `(.L_x_118) ;  /* 0x00000000007c0947 */ /* 0x000fea0003800000 */
[----:B0-----:R-:W-:Y:S02]  /*3340*/  IMAD.MOV.U32 R12, RZ, RZ, R8 ;  /* 0x000000ffff0c7224 */ /* 0x001fe400078e0008 */
[----:B------:R-:W-:-:S07]  /*3350*/  IMAD.IADD R14, R32, 0x1, R29 ;  /* 0x00000001200e7824 */ /* 0x000fce00078e021d */
.L_x_121:
[----:B------:R-:W-:Y:S01]  /*3360*/  IMAD.MOV.U32 R13, RZ, RZ, R9 ;  /* 0x000000ffff0d7224 */ /* 0x000fe200078e0009 */
[----:B------:R-:W-:Y:S01]  /*3370*/  BSSY.RECONVERGENT B1, `(.L_x_119) ;  /* 0x0000016000017945 */ /* 0x000fe20003800200 */
[----:B------:R-:W-:Y:S02]  /*3380*/  PLOP3.LUT P0, PT, PT, PT, PT, 0x8, 0x80 ;  /* 0x000000000080781c */ /* 0x000fe40003f0e170 */
[----:B------:R-:W-:-:S05]  /*3390*/  IMAD.IADD R4, R12, 0x1, -R13 ;  /* 0x000000010c047824 */ /* 0x000fca00078e0a0d */
[----:B------:R-:W-:-:S04]  /*33a0*/  LEA.HI R4, R4, R4, RZ, 0x1 ;  /* 0x0000000404047211 */ /* 0x000fc800078f08ff */
[----:B------:R-:W-:-:S04]  /*33b0*/  LEA.HI.SX32 R15, R4, R13, 0x1f ;  /* 0x0000000d040f7211 */ /* 0x000fc800078ffaff */
[----:B------:R-:W-:Y:S01]  /*33c0*/  LOP3.LUT R5, RZ, R15, RZ, 0x33, !PT ;  /* 0x0000000fff057212 */ /* 0x000fe200078e33ff */
[----:B------:R-:W-:-:S04]  /*33d0*/  IMAD.IADD R4, R26, 0x1, R15 ;  /* 0x000000011a047824 */ /* 0x000fc800078e020f */
[----:B------:R-:W-:Y:S01]  /*33e0*/  IMAD.IADD R5, R14, 0x1, R5 ;  /* 0x000000010e057824 */ /* 0x000fe200078e0205 */
[----:B------:R-:W-:-:S04]  /*33f0*/  LEA R4, R4, UR4, 0x4 ;  /* 0x0000000404047c11 */ /* 0x000fc8000f8e20ff */
[----:B------:R-:W-:Y:S02]  /*3400*/  LEA R8, R5, UR4, 0x4 ;  /* 0x0000000405087c11 */ /* 0x000fe4000f8e20ff */
        /* <DEDUP_REMOVED lines=12> */
.L_x_120:
[----:B------:R-:W-:Y:S05]  /*34d0*/  BSYNC.RECONVERGENT B1 ;  /* 0x0000000000017941 */ /* 0x000fea0003800200 */
.L_x_119:
[----:B------:R-:W-:Y:S01]  /*34e0*/  @P0 VIADD R13, R15, 0x1 ;  /* 0x000000010f0d0836 */ /* 0x000fe20000000000 */
[----:B------:R-:W-:-:S04]  /*34f0*/  SEL R12, R12, R15, P0 ;  /* 0x0000000f0c0c7207 */ /* 0x000fc80000000000 */
[----:B------:R-:W-:Y:S02]  /*3500*/  ISETP.GE.AND P0, PT, R13, R12, PT ;  /* 0x0000000c0d00720c */ /* 0x000fe40003f06270 */
[----:B------:R-:W-:-:S11]  /*3510*/  MOV R9, R13 ;  /* 0x0000000d00097202 */ /* 0x000fd60000000f00 */
[----:B------:R-:W-:Y:S05]  /*3520*/  @!P0 BRA `(.L_x_121) ;  /* 0xfffffffc008c8947 */ /* 0x000fea000383ffff */
.L_x_118:
[----:B------:R-:W-:Y:S05]  /*3530*/  BSYNC.RECONVERGENT B0 ;  /* 0x0000000000007941 */ /* 0x000fea0003800200 */
.L_x_117:
[----:B------:R-:W-:Y:S01]  /*3540*/  IMAD.IADD R26, R26, 0x1, R9 ;  /* 0x000000011a1a7824 */ /* 0x000fe200078e0209 */
[----:B0-----:R-:W-:Y:S01]  /*3550*/  IADD3 R19, PT, PT, -R9, R29, R32 ;  /* 0x0000001d09137210 */ /* 0x001fe20007ffe120 */
[----:B------:R-:W-:Y:S01]  /*3560*/  BSSY.RECONVERGENT B0, `(.L_x_122) ;  /* 0x0000014000007945 */ /* 0x000fe20003800200 */
[----:B------:R-:W-:Y:S02]  /*3570*/  PLOP3.LUT P0, PT, PT, PT, PT, 0x8, 0x80 ;  /* 0x000000000080781c */ /* 0x000fe40003f0e170 */
[----:B------:R-:W-:Y:S02]  /*3580*/  LEA R18, R26, UR4, 0x4 ;  /* 0x000000041a127c11 */ /* 0x000fe4000f8e20ff */
[C---:B------:R-:W-:Y:S02]  /*3590*/  LEA R20, R19.reuse, UR4, 0x4 ;  /* 0x0000000413147c11 */ /* 0x040fe4000f8e20ff */
[----:B------:R-:W-:Y:S01]  /*35a0*/  ISETP.GE.AND P1, PT, R19, R28, PT ;  /* 0x0000001c1300720c */ /* 0x000fe20003f26270 */
[----:B------:R0:W1:Y:S04]  /*35b0*/  LDS.128 R8, [R18] ;  /* 0x0000000012087984 */ /* 0x0000680000000c00 */
[----:B------:R0:W2:Y:S08]  /*35c0*/  LDS.128 R12, [R20] ;  /* 0x00000000140c7984 */ /* 0x0000b00000000c00 */
        /* <DEDUP_REMOVED lines=13> */
.L_x_123:
[----:B------:R-:W-:Y:S05]  /*36a0*/  BSYNC.RECONVERGENT B0 ;  /* 0x0000000000007941 */ /* 0x000fea0003800200 */
.L_x_122:
        /* <DEDUP_REMOVED lines=26> */
.L_x_125:
[----:B------:R-:W-:Y:S05]  /*3850*/  BSYNC.RECONVERGENT B0 ;  /* 0x0000000000007941 */ /* 0x000fea0003800200 */
.L_x_124:
[----:B------:R-:W0:Y:S01]  /*3860*/  S2UR UR5, SR_CgaCtaId ;  /* 0x00000000000579c3 */ /* 0x000e220000008800 */
[----:B------:R-:W-:Y:S01]  /*3870*/  UMOV UR4, 0x400 ;  /* 0x0000040000047882 */ /* 0x000fe20000000000 */
[----:B------:R-:W-:Y:S01]  /*3880*/  VIADD R20, R16, 0x1 ;  /* 0x0000000110147836 */ /* 0x000fe20000000000 */
[----:B-12---:R-:W-:Y:S01]  /*3890*/  SEL R19, R15, R11, P1 ;  /* 0x0000000b0f137207 */ /* 0x006fe20000800000 */
[----:B------:R-:W-:Y:S01]  /*38a0*/  @P1 IMAD.MOV R20, RZ, RZ, R16 ;  /* 0x000000ffff141224 */ /* 0x000fe200078e0210 */
[----:B------:R-:W-:Y:S01]  /*38b0*/  FSEL R18, R14, R10, P1 ;  /* 0x0000000a0e127208 */ /* 0x000fe20000800000 */
[----:B------:R-:W-:Y:S01]  /*38c0*/  VIADD R21, R17, 0x1 ;  /* 0x0000000111157836 */ /* 0x000fe20000000000 */
[----:B------:R-:W-:Y:S01]  /*38d0*/  FSEL R16, R12, R8, P1 ;  /* 0x000000080c107208 */ /* 0x000fe20000800000 */
[----:B------:R-:W-:Y:S01]  /*38e0*/  @!P1 IMAD.MOV R21, RZ, RZ, R17 ;  /* 0x000000ffff159224 */ /* 0x000fe200078e0211 */
[----:B------:R-:W-:Y:S01]  /*38f0*/  FSEL R17, R13, R9, P1 ;  /* 0x000000090d117208 */ /* 0x000fe20000800000 */
[----:B------:R-:W-:Y:S01]  /*3900*/  BSSY.RECONVERGENT B0, `(.L_x_126) ;  /* 0x0000017000007945 */ /* 0x000fe20003800200 */
[----:B------:R-:W-:Y:S01]  /*3910*/  PLOP3.LUT P0, PT, PT, PT, PT, 0x8, 0x80 ;  /* 0x000000000080781c */ /* 0x000fe20003f0e170 */
[----:B0-----:R-:W-:-:S06]  /*3920*/  ULEA UR4, UR5, UR4, 0x18 ;  /* 0x0000000405047291 */ /* 0x001fcc000f8ec0ff */
[----:B------:R-:W-:-:S04]  /*3930*/  @!P1 IMAD.U32 R26, RZ, RZ, UR4 ;  /* 0x00000004ff1a9e24 */ /* 0x000fc8000f8e00ff */
[----:B------:R-:W-:Y:S02]  /*3940*/  @!P1 IMAD R22, R20, 0x10, R26 ;  /* 0x0000001014169824 */ /* 0x000fe400078e021a */
[----:B------:R-:W-:-:S03]  /*3950*/  @P1 IMAD.U32 R26, RZ, RZ, UR4 ;  /* 0x00000004ff1a1e24 */ /* 0x000fc6000f8e00ff */
[----:B------:R0:W1:Y:S02]  /*3960*/  @!P1 LDS.128 R8, [R22] ;  /* 0x0000000016089984 */ /* 0x0000640000000c00 */
[----:B------:R-:W-:-:S05]  /*3970*/  @P1 LEA R23, R21, R26, 0x4 ;  /* 0x0000001a15171211 */ /* 0x000fca00078e20ff */
        /* <DEDUP_REMOVED lines=15> */
.L_x_127:
[----:B------:R-:W-:Y:S05]  /*3a70*/  BSYNC.RECONVERGENT B0 ;  /* 0x0000000000007941 */ /* 0x000fea0003800200 */
.L_x_126:
[----:B------:R-:W-:Y:S01]  /*3a80*/  VIADD R31, R21, 0x1 ;  /* 0x00000001151f7836 */ /* 0x000fe20000000000 */
[----:B------:R-:W-:Y:S01]  /*3a90*/  BSSY.RECONVERGENT B0, `(.L_x_128) ;  /* 0x000001b000007945 */ /* 0x000fe20003800200 */
[----:B------:R-:W-:Y:S01]  /*3aa0*/  @!P0 IMAD.MOV R31, RZ, RZ, R21 ;  /* 0x000000ffff1f8224 */ /* 0x000fe200078e0215 */
[----:B-12---:R-:W-:Y:S01]  /*3ab0*/  SEL R23, R15, R11, P0 ;  /* 0x0000000b0f177207 */ /* 0x006fe20000000000 */
[----:B------:R-:W-:Y:S01]  /*3ac0*/  VIADD R32, R20, 0x1 ;  /* 0x0000000114207836 */ /* 0x000fe20000000000 */
[----:B------:R-:W-:Y:S01]  /*3ad0*/  FSEL R22, R14, R10, P0 ;  /* 0x0000000a0e167208 */ /* 0x000fe20000000000 */
[----:B------:R-:W-:Y:S01]  /*3ae0*/  @P0 IMAD.MOV R32, RZ, RZ, R20 ;  /* 0x000000ffff200224 */ /* 0x000fe200078e0214 */
[C---:B------:R-:W-:Y:S01]  /*3af0*/  ISETP.GE.AND P1, PT, R31.reuse, R28, PT ;  /* 0x0000001c1f00720c */ /* 0x040fe20003f26270 */
[--C-:B------:R-:W-:Y:S01]  /*3b00*/  @P0 IMAD R34, R31, 0x10, R26.reuse ;  /* 0x000000101f220824 */ /* 0x100fe200078e021a */
[----:B------:R-:W-:Y:S01]  /*3b10*/  FSEL R21, R13, R9, P0 ;  /* 0x000000090d157208 */ /* 0x000fe20000000000 */
[----:B------:R-:W-:Y:S01]  /*3b20*/  @!P0 IMAD R33, R32, 0x10, R26 ;  /* 0x0000001020218824 */ /* 0x000fe200078e021a */
[----:B------:R-:W-:-:S02]  /*3b30*/  FSEL R20, R12, R8, P0 ;  /* 0x000000080c147208 */ /* 0x000fc40000000000 */
[----:B------:R0:W1:Y:S04]  /*3b40*/  @P0 LDS.128 R12, [R34] ;  /* 0x00000000220c0984 */ /* 0x0000680000000c00 */
[----:B------:R0:W2:Y:S01]  /*3b50*/  @!P0 LDS.128 R8, [R33] ;  /* 0x0000000021088984 */ /* 0x0000a20000000c00 */
[----:B------:R-:W-:Y:S02]  /*3b60*/  PLOP3.LUT P0, PT, PT, PT, PT, 0x8, 0x80 ;  /* 0x000000000080781c */ /* 0x000fe40003f0e170 */
[----:B------:R-:W-:Y:S11]  /*3b70*/  @P1 BRA `(.L_x_129) ;  /* 0x0000000000301947 */ /* 0x000ff60003800000 */
        /* <DEDUP_REMOVED lines=12> */
.L_x_129:
[----:B------:R-:W-:Y:S05]  /*3c40*/  BSYNC.RECONVERGENT B0 ;  /* 0x0000000000007941 */ /* 0x000fea0003800200 */
.L_x_128:
[C---:B------:R-:W-:Y:S01]  /*3c50*/  ISETP.GE.U32.AND P1, PT, R30.reuse, 0x81, PT ;  /* 0x000000811e00780c */ /* 0x040fe20003f26070 */
[----:B------:R-:W-:Y:S01]  /*3c60*/  IMAD.SHL.U32 R30, R30, 0x2, RZ ;  /* 0x000000021e1e7824 */ /* 0x000fe200078e00ff */
[----:B-12---:R-:W-:Y:S02]  /*3c70*/  SEL R15, R15, R11, P0 ;  /* 0x0000000b0f0f7207 */ /* 0x006fe40000000000 */
[----:B------:R-:W-:Y:S02]  /*3c80*/  FSEL R14, R14, R10, P0 ;  /* 0x0000000a0e0e7208 */ /* 0x000fe40000000000 */
[----:B------:R-:W-:Y:S02]  /*3c90*/  FSEL R13, R13, R9, P0 ;  /* 0x000000090d0d7208 */ /* 0x000fe40000000000 */
[----:B------:R-:W-:-:S05]  /*3ca0*/  FSEL R12, R12, R8, P0 ;  /* 0x000000080c0c7208 */ /* 0x000fca0000000000 */
[----:B------:R-:W-:Y:S05]  /*3cb0*/  @!P1 BRA `(.L_x_130) ;  /* 0xfffffff400289947 */ /* 0x000fea000383ffff */
[----:B------:R-:W1:Y:S01]  /*3cc0*/  S2R R42, SR_TID.X ;  /* 0x00000000002a7919 */ /* 0x000e620000002100 */
[----:B------:R-:W2:Y:S01]  /*3cd0*/  LDCU.U8 UR4, c[0x0][0x380] ;  /* 0x00007000ff0477ac */ /* 0x000ea20008000000 */
[----:B------:R-:W3:Y:S01]  /*3ce0*/  S2R R9, SR_LANEID ;  /* 0x0000000000097919 */ /* 0x000ee20000000000 */
[----:B------:R-:W4:Y:S01]  /*3cf0*/  S2R R40, SR_CTAID.X ;  /* 0x0000000000287919 */ /* 0x000f220000002500 */
[----:B--2---:R-:W-:-:S04]  /*3d00*/  UPRMT UR4, UR4, 0x8880, URZ ;  /* 0x0000888004047896 */ /* 0x004fc800080000ff */
[----:B------:R-:W-:Y:S01]  /*3d10*/  UISETP.NE.AND UP0, UPT, UR4, URZ, UPT ;  /* 0x000000ff0400728c */ /* 0x000fe2000bf05270 */
[----:B-1----:R-:W-:Y:S02]  /*3d20*/  IMAD.SHL.U32 R41, R42, 0x4, RZ ;  /* 0x000000042a297824 */ /* 0x002fe400078e00ff */
[----:B---3--:R-:W-:-:S03]  /*3d30*/  IMAD R45, R9, 0x30, R0 ;  /* 0x00000030092d7824 */ /* 0x008fc600078e0200 */
[----:B------:R-:W-:-:S04]  /*3d40*/  LOP3.LUT R41, R41, 0xf80, RZ, 0xc0, !PT ;  /* 0x00000f8029297812 */ /* 0x000fc800078ec0ff */
[----:B------:R-:W-:Y:S01]  /*3d50*/  LOP3.LUT R44, R41, 0x1f, R42, 0xf8, !PT ;  /* 0x0000001f292c7812 */ /* 0x000fe200078ef82a */
[----:B------:R-:W-:Y:S06]  /*3d60*/  BAR.SYNC.DEFER_BLOCKING 0x0 ;  /* 0x0000000000007b1d */ /* 0x000fec0000010000 */
[----:B----4-:R-:W-:Y:S05]  /*3d70*/  BRA.U !UP0, `(.L_x_131) ;  /* 0x0000000108ac7547 */ /* 0x010fea000b800000 */
[----:B------:R-:W-:Y:S01]  /*3d80*/  ISETP.NE.AND P0, PT, R27, RZ, PT ;  /* 0x000000ff1b00720c */ /* 0x000fe20003f05270 */
[----:B------:R1:W-:Y:S01]  /*3d90*/  STS.128 [R45], R4 ;  /* 0x000000042d007388 */ /* 0x0003e20000000c00 */
[----:B------:R-:W1:Y:S01]  /*3da0*/  LDCU.64 UR4, c[0x0][0x398] ;  /* 0x00007300ff0477ac */ /* 0x000e620008000a00 */
[----:B------:R-:W-:Y:S01]  /*3db0*/  LOP3.LUT R42, R42, 0x1f, RZ, 0xc0, !PT ;  /* 0x0000001f2a2a7812 */ /* 0x000fe200078ec0ff */
[----:B------:R-:W-:Y:S01]  /*3dc0*/  IMAD.MOV.U32 R43, RZ, RZ, RZ ;  /* 0x000000ffff2b7224 */ /* 0x000fe200078e00ff */
[----:B------:R-:W-:Y:S03]  /*3dd0*/  STS.128 [R45+0x10], R16 ;  /* 0x000010102d007388 */ /* 0x000fe60000000c00 */
[----:B------:R-:W-:Y:S01]  /*3de0*/  IMAD.WIDE.U32 R42, R40, 0x400, R42 ;  /* 0x00000400282a7825 */ /* 0x000fe200078e002a */
[----:B------:R-:W-:Y:S04]  /*3df0*/  STS.128 [R45+0x20], R20 ;  /* 0x000020142d007388 */ /* 0x000fe80000000c00 */
[----:B------:R-:W-:Y:S01]  /*3e00*/  STS.128 [R45+0x30], R12 ;  /* 0x0000300c2d007388 */ /* 0x000fe20000000c00 */
[----:B------:R-:W-:-:S03]  /*3e10*/  NOP ;  /* 0x0000000000007918 */ /* 0x000fc60000000000 */
[----:B------:R-:W-:Y:S01]  /*3e20*/  LDS.128 R8, [R0] ;  /* 0x0000000000087984 */ /* 0x000fe20000000c00 */
[----:B------:R-:W-:-:S03]  /*3e30*/  IADD3 R41, P1, PT, R41, R42, RZ ;  /* 0x0000002a29297210 */ /* 0x000fc60007f3e0ff */
[----:B------:R-:W-:Y:S01]  /*3e40*/  LDS.128 R28, [R0+0x200] ;  /* 0x00020000001c7984 */ /* 0x000fe20000000c00 */
[C---:B-1----:R-:W-:Y:S01]  /*3e50*/  LEA R4, P2, R41.reuse, UR4, 0x4 ;  /* 0x0000000429047c11 */ /* 0x042fe2000f8420ff */
[----:B------:R-:W-:Y:S02]  /*3e60*/  IMAD.X R42, RZ, RZ, R43, P1 ;  /* 0x000000ffff2a7224 */ /* 0x000fe400008e062b */
[----:B0-----:R-:W-:Y:S03]  /*3e70*/  LDS.128 R32, [R0+0x400] ;  /* 0x0004000000207984 */ /* 0x001fe60000000c00 */
[----:B------:R-:W-:Y:S01]  /*3e80*/  LEA.HI.X R5, R41, UR5, R42, 0x4, P2 ;  /* 0x0000000529057c11 */ /* 0x000fe200090f242a */
[----:B------:R-:W-:Y:S04]  /*3e90*/  LDS.128 R36, [R0+0x600] ;  /* 0x0006000000247984 */ /* 0x000fe80000000c00 */
[----:B------:R-:W-:Y:S01]  /*3ea0*/  @!P0 STS [R26+0x4000], R25 ;  /* 0x004000191a008388 */ /* 0x000fe20000000800 */
[----:B------:R-:W-:Y:S06]  /*3eb0*/  BAR.SYNC.DEFER_BLOCKING 0x0 ;  /* 0x0000000000007b1d */ /* 0x000fec0000010000 */
[----:B------:R-:W0:Y:S02]  /*3ec0*/  LDS R7, [R26+0x4000] ;  /* 0x004000001a077984 */ /* 0x000e240000000800 */
[----:B0-----:R-:W-:-:S02]  /*3ed0*/  ISETP.GE.AND P0, PT, R44, R7, PT ;  /* 0x000000072c00720c */ /* 0x001fc40003f06270 */
[-C--:B------:R-:W-:Y:S02]  /*3ee0*/  ISETP.GE.AND P1, PT, R24, R7.reuse, PT ;  /* 0x000000071800720c */ /* 0x080fe40003f26270 */
[----:B------:R-:W-:-:S09]  /*3ef0*/  ISETP.GE.AND P2, PT, R3, R7, PT ;  /* 0x000000070300720c */ /* 0x000fd20003f46270 */
        /* <DEDUP_REMOVED lines=19> */
.L_x_131:
[----:B------:R-:W-:Y:S01]  /*4030*/  ISETP.NE.AND P0, PT, R27, RZ, PT ;  /* 0x000000ff1b00720c */ /* 0x000fe20003f05270 */
[----:B------:R-:W-:Y:S01]  /*4040*/  STS.128 [R45], R4 ;  /* 0x000000042d007388 */ /* 0x000fe20000000c00 */
[----:B------:R-:W1:Y:S03]  /*4050*/  LDCU.64 UR4, c[0x0][0x3b0] ;  /* 0x00007600ff0477ac */ /* 0x000e660008000a00 */
[----:B------:R-:W-:Y:S04]  /*4060*/  STS.128 [R45+0x10], R16 ;  /* 0x000010102d007388 */ /* 0x000fe80000000c00 */
[----:B------:R-:W-:Y:S04]  /*4070*/  STS.128 [R45+0x20], R20 ;  /* 0x000020142d007388 */ /* 0x000fe80000000c00 */
[----:B------:R2:W-:Y:S01]  /*4080*/  STS.128 [R45+0x30], R12 ;  /* 0x0000300c2d007388 */ /* 0x0005e20000000c00 */
[----:B------:R-:W-:-:S03]  /*4090*/  NOP ;  /* 0x0000000000007918 */ /* 0x000fc60000000000 */
[----:B------:R-:W-:Y:S04]  /*40a0*/  LDS.128 R8, [R0] ;  /* 0x0000000000087984 */ /* 0x000fe80000000c00 */
[----:B------:R-:W-:Y:S04]  /*40b0*/  LDS.128 R28, [R0+0x200] ;  /* 0x00020000001c7984 */ /* 0x000fe80000000c00 */
[----:B0-----:R-:W-:Y:S01]  /*40c0*/  LDS.128 R32, [R0+0x400] ;  /* 0x0004000000207984 */ /* 0x001fe20000000c00 */
[----:B--2---:R-:W-:-:S03]  /*40d0*/  IMAD.MOV.U32 R45, RZ, RZ, RZ ;  /* 0x000000ffff2d7224 */ /* 0x004fc600078e00ff */
[----:B------:R-:W-:Y:S01]  /*40e0*/  LDS.128 R36, [R0+0x600] ;  /* 0x0006000000247984 */ /* 0x000fe20000000c00 */
[----:B------:R-:W-:-:S03]  /*40f0*/  IMAD.WIDE.U32 R40, R40, 0x400, R44 ;  /* 0x0000040028287825 */ /* 0x000fc600078e002c */
[----:B------:R-:W-:Y:S01]  /*4100*/  @!P0 STS [R26+0x4000], R25 ;  /* 0x004000191a008388 */ /* 0x000fe20000000800 */
[----:B------:R-:W-:Y:S01]  /*4110*/  BAR.SYNC.DEFER_BLOCKING 0x0 ;  /* 0x0000000000007b1d */ /* 0x000fe20000010000 */
[----:B-1----:R-:W-:-:S04]  /*4120*/  LEA R4, P2, R40, UR4, 0x4 ;  /* 0x0000000428047c11 */ /* 0x002fc8000f8420ff */
[----:B------:R-:W-:Y:S01]  /*4130*/  LEA.HI.X R5, R40, UR5, R41, 0x4, P2 ;  /* 0x0000000528057c11 */ /* 0x000fe200090f2429 */
[----:B------:R-:W0:Y:S02]  /*4140*/  LDS R7, [R26+0x4000] ;  /* 0x004000001a077984 */ /* 0x000e240000000800 */
[-C--:B0-----:R-:W-:Y:S02]  /*4150*/  ISETP.GE.AND P0, PT, R44, R7.reuse, PT ;  /* 0x000000072c00720c */ /* 0x081fe40003f06270 */
[-C--:B------:R-:W-:Y:S02]  /*4160*/  ISETP.GE.AND P1, PT, R24, R7.reuse, PT ;  /* 0x000000071800720c */ /* 0x080fe40003f26270 */
[-C--:B------:R-:W-:Y:S02]  /*4170*/  ISETP.GE.AND P2, PT, R3, R7.reuse, PT ;  /* 0x000000070300720c */ /* 0x080fe40003f46270 */
[----:B------:R-:W-:-:S07]  /*4180*/  ISETP.GE.AND P3, PT, R2, R7, PT ;  /* 0x000000070200720c */ /* 0x000fce0003f66270 */
        /* <DEDUP_REMOVED lines=18> */
.L_x_132:
        /* <DEDUP_REMOVED lines=13> */
.L_x_484:


//--------------------- .text._ZN3cub18CUB_300001_SM_10006detail10merge_sort26DeviceMergeSortMergeKernelINS2_10policy_hubIN6thrust24THRUST_300001_SM_1000_NS6detail15normal_iteratorINS6_10device_ptrI14TriangleVertexEEEEE9Policy600ESC_PNS0_8NullTypeESC_SG_j15CompareVerticesSA_SF_EEvbT2_T3_T4_PT6_PT7_T5_PSK_SK_NS1_7vsmem_tE --------------------------
	.section	.text._ZN3cub18CUB_300001_SM_10006detail10merge_sort26DeviceMergeSortMergeKernelINS2_10policy_hubIN6thrust24THRUST_300001_SM_1000_NS6detail15normal_iteratorINS6_10device_ptrI14TriangleVertexEEEEE9Policy600ESC_PNS0_8NullTypeESC_SG_j15CompareVerticesSA_SF_EEvbT2_T3_T4_PT6_PT7_T5_PSK_SK_NS1_7vsmem_tE,"ax",@progbits
	.align	128
        .global         _ZN3cub18CUB_300001_SM_10006detail10merge_sort26DeviceMergeSortMergeKernelINS2_10policy_hubIN6thrust24THRUST_300001_SM_1000_NS6detail15normal_iteratorINS6_10device_ptrI14TriangleVertexEEEEE9Policy600ESC_PNS0_8NullTypeESC_SG_j15CompareVerticesSA_SF_EEvbT2_T3_T4_PT6_PT7_T5_PSK_SK_NS1_7vsmem_tE
        .type           _ZN3cub18CUB_300001_SM_10006detail10merge_sort26DeviceMergeSortMergeKernelINS2_10policy_hubIN6thrust24THRUST_300001_SM_1000_NS6detail15normal_iteratorINS6_10device_ptrI14TriangleVertexEEEEE9Policy600ESC_PNS0_8NullTypeESC_SG_j15CompareVerticesSA_SF_EEvbT2_T3_T4_PT6_PT7_T5_PSK_SK_NS1_7vsmem_tE,@function
        .size           _ZN3cub18CUB_300001_SM_10006detail10merge_sort26DeviceMergeSortMergeKernelINS2_10policy_hubIN6thrust24THRUST_300001_SM_1000_NS6detail15normal_iteratorINS6_10device_ptrI14TriangleVertexEEEEE9Policy600ESC_PNS0_8NullTypeESC_SG_j15CompareVerticesSA_SF_EEvbT2_T3_T4_PT6_PT7_T5_PSK_SK_NS1_7vsmem_tE,(.L_x_485 - _ZN3cub18CUB_300001_SM_10006detail10merge_sort26DeviceMergeSortMergeKernelINS2_10policy_hubIN6thrust24THRUST_300001_SM_1000_NS6detail15normal_iteratorINS6_10device_ptrI14TriangleVertexEEEEE9Policy600ESC_PNS0_8NullTypeESC_SG_j15CompareVerticesSA_SF_EEvbT2_T3_T4_PT6_PT7_T5_PSK_SK_NS1_7vsmem_tE)
        .other          _ZN3cub18CUB_300001_SM_10006detail10merge_sort26DeviceMergeSortMergeKernelINS2_10policy_hubIN6thrust24THRUST_300001_SM_1000_NS6detail15normal_iteratorINS6_10device_ptrI14TriangleVertexEEEEE9Policy600ESC_PNS0_8NullTypeESC_SG_j15CompareVerticesSA_SF_EEvbT2_T3_T4_PT6_PT7_T5_PSK_SK_NS1_7vsmem_tE,@"STO_CUDA_ENTRY STV_DEFAULT"
_ZN3cub18CUB_300001_SM_10006detail10merge_sort26DeviceMergeSortMergeKernelINS2_10policy_hubIN6thrust24THRUST_300001_SM_1000_NS6detail15normal_iteratorINS6_10device_ptrI14TriangleVertexEEEEE9Policy600ESC_PNS0_8NullTypeESC_SG_j15CompareVerticesSA_SF_EEvbT2_T3_T4_PT6_PT7_T5_PSK_SK_NS1_7vsmem_tE:
.text._ZN3cub18CUB_300001_SM_10006detail10merge_sort26DeviceMergeSortMergeKernelINS2_10policy_hubIN6thrust24THRUST_300001_SM_1000_NS6detail15normal_iteratorINS6_10device_ptrI14TriangleVertexEEEEE9Policy600ESC_PNS0_8NullTypeESC_SG_j15CompareVerticesSA_SF_EEvbT2_T3_T4_PT6_PT7_T5_PSK_SK_NS1_7vsmem_tE:
[----:B------:R-:W-:Y:S01]  /*0000*/  LDC R1, c[0x0][0x37c] ;  /* 0x0000df00ff017b82 */ /* 0x000fe20000000800 */
[----:B------:R-:W0:Y:S01]  /*0010*/  S2R R11, SR_CTAID.X ;  /* 0x00000000000b7919 */ /* 0x000e220000002500 */
[----:B------:R-:W1:Y:S06]  /*0020*/  LDCU UR4, c[0x0][0x370] ;  /* 0x00006e00ff0477ac */ /* 0x000e6c0008000800 */
[----:B------:R-:W2:Y:S01]  /*0030*/  LDC R9, c[0x0][0x3c0] ;  /* 0x0000f000ff097b82 */ /* 0x000ea20000000800 */
[----:B------:R-:W3:Y:S01]  /*0040*/  S2R R0, SR_TID.X ;  /* 0x0000000000007919 */ /* 0x000ee20000002100 */
[----:B------:R-:W4:Y:S01]  /*0050*/  LDCU.64 UR8, c[0x0][0x358] ;  /* 0x00006b00ff0877ac */ /* 0x000f220008000a00 */
[----:B-1----:R-:W-:Y:S01]  /*0060*/  UIADD3 UR4, UPT, UPT, UR4, -0x1, URZ ;  /* 0xffffffff04047890 */ /* 0x002fe2000fffe0ff */
[----:B--2---:R-:W-:-:S05]  /*0070*/  IMAD.SHL.U32 R3, R9, 0x200, RZ ;  /* 0x0000020009037824 */ /* 0x004fca00078e00ff */
[C---:B0-----:R-:W-:Y:S01]  /*0080*/  ISETP.GE.U32.AND P0, PT, R11.reuse, UR4, PT ;  /* 0x000000040b007c0c */ /* 0x041fe2000bf06070 */
[----:B------:R-:W-:-:S12]  /*0090*/  IMAD.SHL.U32 R2, R11, 0x400, RZ ;  /* 0x000004000b027824 */ /* 0x000fd800078e00ff */
[----:B---34-:R-:W-:Y:S05]  /*00a0*/  @P0 BRA `(.L_x_133) ;  /* 0x0000001400e40947 */ /* 0x018fea0003800000 */
[----:B------:R-:W0:Y:S01]  /*00b0*/  LDC.64 R4, c[0x0][0x3b8] ;  /* 0x0000ee00ff047b82 */ /* 0x000e220000000a00 */
[----:B------:R-:W-:Y:S01]  /*00c0*/  IMAD.MOV R10, RZ, RZ, -R9 ;  /* 0x000000ffff0a7224 */ /* 0x000fe200078e0a09 */
[----:B------:R-:W1:Y:S06]  /*00d0*/  LDCU.U8 UR4, c[0x0][0x380] ;  /* 0x00007000ff0477ac */ /* 0x000e6c0008000000 */
[----:B------:R-:W2:Y:S01]  /*00e0*/  LDC R12, c[0x0][0x398] ;  /* 0x0000e600ff0c7b82 */ /* 0x000ea20000000800 */
[----:B0-----:R-:W-:-:S05]  /*00f0*/  IMAD.WIDE.U32 R4, R11, 0x4, R4 ;  /* 0x000000040b047825 */ /* 0x001fca00078e0004 */
[----:B------:R-:W3:Y:S04]  /*0100*/  LDG.E R7, desc[UR8][R4.64+0x4] ;  /* 0x0000040804077981 */ /* 0x000ee8000c1e1900 */
[----:B------:R0:W4:Y:S01]  /*0110*/  LDG.E R6, desc[UR8][R4.64] ;  /* 0x0000000804067981 */ /* 0x000122000c1e1900 */
[----:B------:R-:W-:Y:S01]  /*0120*/  LOP3.LUT R8, R11, R10, RZ, 0xc0, !PT ;  /* 0x0000000a0b087212 */ /* 0x000fe200078ec0ff */
[----:B-1----:R-:W-:Y:S01]  /*0130*/  UPRMT UR4, UR4, 0x8880, URZ ;  /* 0x0000888004047896 */ /* 0x002fe200080000ff */
[----:B------:R-:W-:-:S03]  /*0140*/  ACQBULK ;  /* 0x000000000000782e */ /* 0x000fc60000000000 */
[----:B------:R-:W-:Y:S01]  /*0150*/  IMAD.IADD R9, R11, 0x1, -R8 ;  /* 0x000000010b097824 */ /* 0x000fe200078e0a08 */
[----:B------:R-:W-:-:S03]  /*0160*/  UISETP.NE.AND UP0, UPT, UR4, URZ, UPT ;  /* 0x000000ff0400728c */ /* 0x000fc6000bf05270 */
[----:B------:R-:W-:Y:S01]  /*0170*/  IMAD.SHL.U32 R24, R9, 0x400, RZ ;  /* 0x0000040009187824 */ /* 0x000fe200078e00ff */
[----:B------:R-:W-:Y:S02]  /*0180*/  LOP3.LUT R9, R11, R10, RZ, 0xfc, !PT ;  /* 0x0000000a0b097212 */ /* 0x000fe400078efcff */
[----:B0-----:R-:W-:Y:S01]  /*0190*/  LOP3.LUT R4, R3, 0xfffffc00, RZ, 0xc0, !PT ;  /* 0xfffffc0003047812 */ /* 0x001fe200078ec0ff */
[C---:B------:R-:W-:Y:S01]  /*01a0*/  VIADD R5, R24.reuse, 0x3ff ;  /* 0x000003ff18057836 */ /* 0x040fe20000000000 */
[----:B------:R-:W-:Y:S02]  /*01b0*/  ISETP.NE.AND P0, PT, R24, -0x400, PT ;  /* 0xfffffc001800780c */ /* 0x000fe40003f05270 */
[----:B------:R-:W-:Y:S01]  /*01c0*/  ISETP.NE.AND P1, PT, R9, -0x1, PT ;  /* 0xffffffff0900780c */ /* 0x000fe20003f25270 */
[----:B------:R-:W-:-:S04]  /*01d0*/  IMAD.SHL.U32 R9, R8, 0x400, RZ ;  /* 0x0000040008097824 */ /* 0x000fc800078e00ff */
[----:B--2---:R-:W-:-:S06]  /*01e0*/  IMAD.IADD R3, R12, 0x1, -R9 ;  /* 0x000000010c037824 */ /* 0x004fcc00078e0a09 */
[----:B------:R-:W-:Y:S02]  /*01f0*/  @P0 VIADD R5, R24, 0x400 ;  /* 0x0000040018050836 */ /* 0x000fe40000000000 */
[----:B---3--:R-:W-:Y:S01]  /*0200*/  IMAD.IADD R8, R7, 0x1, -R9 ;  /* 0x0000000107087824 */ /* 0x008fe200078e0a09 */
[----:B------:R-:W-:-:S03]  /*0210*/  VIMNMX.U32 R7, PT, PT, R4, R3, !PT ;  /* 0x0000000304077248 */ /* 0x000fc60007fe0000 */
[----:B------:R-:W-:Y:S01]  /*0220*/  IMAD.IADD R11, R5, 0x1, -R8 ;  /* 0x00000001050b7824 */ /* 0x000fe200078e0a08 */
[----:B------:R-:W-:Y:S01]  /*0230*/  @!P1 VIMNMX.U32 R8, PT, PT, R4, R3, PT ;  /* 0x0000000304089248 */ /* 0x000fe20003fe0000 */
[----:B----4-:R-:W-:Y:S02]  /*0240*/  IMAD.IADD R5, R6, 0x1, -R9 ;  /* 0x0000000106057824 */ /* 0x010fe400078e0a09 */
[----:B------:R-:W-:Y:S01]  /*0250*/  IMAD.IADD R7, R7, 0x1, -R4 ;  /* 0x0000000107077824 */ /* 0x000fe200078e0a04 */
[----:B------:R-:W-:Y:S01]  /*0260*/  SEL R6, R4, R11, !P1 ;  /* 0x0000000b04067207 */ /* 0x000fe20004800000 */
[----:B------:R-:W-:-:S03]  /*0270*/  IMAD.IADD R3, R8, 0x1, -R5 ;  /* 0x0000000108037824 */ /* 0x000fc600078e0a05 */
[----:B------:R-:W-:Y:S02]  /*0280*/  VIADDMNMX.U32 R24, R24, -R5, R7, PT ;  /* 0x8000000518187246 */ /* 0x000fe40003800007 */
[----:B------:R-:W-:Y:S01]  /*0290*/  VIMNMX.U32 R25, PT, PT, R7, R6, PT ;  /* 0x0000000607197248 */ /* 0x000fe20003fe0000 */
[----:B------:R-:W-:Y:S06]  /*02a0*/  BRA.U !UP0, `(.L_x_134) ;  /* 0x0000000108d07547 */ /* 0x000fec000b800000 */
[----:B------:R-:W0:Y:S01]  /*02b0*/  LDCU.64 UR4, c[0x0][0x388] ;  /* 0x00007100ff0477ac */ /* 0x000e220008000a00 */
[----:B------:R-:W-:Y:S01]  /*02c0*/  IADD3 R7, P1, P5, R24, R9, R4 ;  /* 0x0000000918077210 */ /* 0x000fe20007d3e004 */
[C---:B------:R-:W-:Y:S01]  /*02d0*/  VIADD R6, R0.reuse, 0x100 ;  /* 0x0000010000067836 */ /* 0x040fe20000000000 */
[C---:B------:R-:W-:Y:S01]  /*02e0*/  IADD3 R9, P2, P3, R0.reuse, R5, R9 ;  /* 0x0000000500097210 */ /* 0x040fe20007b5e009 */
[----:B------:R-:W-:-:S03]  /*02f0*/  IMAD.IADD R4, R0, 0x1, -R3 ;  /* 0x0000000100047824 */ /* 0x000fc600078e0a03 */
[----:B------:R-:W-:Y:S02]  /*0300*/  ISETP.GE.AND P0, PT, R6, R3, PT ;  /* 0x000000030600720c */ /* 0x000fe40003f06270 */
[----:B------:R-:W-:Y:S02]  /*0310*/  IADD3 R5, P4, PT, R4, R7, RZ ;  /* 0x0000000704057210 */ /* 0x000fe40007f9e0ff */
[----:B------:R-:W-:Y:S02]  /*0320*/  IADD3.X R6, PT, PT, RZ, RZ, RZ, P2, P3 ;  /* 0x000000ffff067210 */ /* 0x000fe400017e64ff */
[----:B------:R-:W-:Y:S02]  /*0330*/  IADD3.X R7, PT, PT, RZ, RZ, RZ, P1, P5 ;  /* 0x000000ffff077210 */ /* 0x000fe40000fea4ff */
[----:B------:R-:W-:Y:S02]  /*0340*/  ISETP.GE.AND P1, PT, R0, R3, PT ;  /* 0x000000030000720c */ /* 0x000fe40003f26270 */
[----:B------:R-:W-:Y:S01]  /*0350*/  LEA.HI.X.SX32 R8, R4, R7, 0x1, P4 ;  /* 0x0000000704087211 */ /* 0x000fe200020f0eff */
[----:B------:R-:W-:Y:S01]  /*0360*/  VIADD R4, R0, 0x200 ;  /* 0x0000020000047836 */ /* 0x000fe20000000000 */
[----:B0-----:R-:W-:-:S02]  /*0370*/  LEA R20, P2, R9, UR4, 0x4 ;  /* 0x0000000409147c11 */ /* 0x001fc4000f8420ff */
[----:B------:R-:W-:Y:S02]  /*0380*/  LEA R22, P3, R5, UR4, 0x4 ;  /* 0x0000000405167c11 */ /* 0x000fe4000f8620ff */
[----:B------:R-:W-:Y:S01]  /*0390*/  LEA.HI.X R21, R9, UR5, R6, 0x4, P2 ;  /* 0x0000000509157c11 */ /* 0x000fe200090f2406 */
[----:B------:R-:W-:Y:S01]  /*03a0*/  VIADD R6, R0, 0x300 ;  /* 0x0000030000067836 */ /* 0x000fe20000000000 */
        /* <DEDUP_REMOVED lines=36> */
.L_x_134:
[----:B------:R-:W0:Y:S01]  /*05f0*/  LDCU.64 UR4, c[0x0][0x3a0] ;  /* 0x00007400ff0477ac */ /* 0x000e220008000a00 */
[----:B------:R-:W-:Y:S01]  /*0600*/  VIADD R6, R0, 0x100 ;  /* 0x0000010000067836 */ /* 0x000fe20000000000 */
[----:B------:R-:W-:Y:S01]  /*0610*/  IADD3 R4, P0, P5, R24, R9, R4 ;  /* 0x0000000918047210 */ /* 0x000fe20007d1e004 */
[C---:B------:R-:W-:Y:S01]  /*0620*/  IMAD.IADD R7, R0.reuse, 0x1, -R3 ;  /* 0x0000000100077824 */ /* 0x040fe200078e0a03 */
[----:B------:R-:W-:Y:S02]  /*0630*/  IADD3 R5, P3, P4, R0, R5, R9 ;  /* 0x0000000500057210 */ /* 0x000fe40007c7e009 */
[----:B------:R-:W-:Y:S02]  /*0640*/  ISETP.GE.AND P1, PT, R6, R3, PT ;  /* 0x000000030600720c */ /* 0x000fe40003f26270 */
[----:B------:R-:W-:Y:S02]  /*0650*/  IADD3 R8, P2, PT, R7, R4, RZ ;  /* 0x0000000407087210 */ /* 0x000fe40007f5e0ff */
[----:B------:R-:W-:-:S02]  /*0660*/  IADD3.X R6, PT, PT, RZ, RZ, RZ, P3, P4 ;  /* 0x000000ffff067210 */ /* 0x000fc40001fe84ff */
[----:B------:R-:W-:Y:S02]  /*0670*/  IADD3.X R4, PT, PT, RZ, RZ, RZ, P0, P5 ;  /* 0x000000ffff047210 */ /* 0x000fe400007ea4ff */
[C---:B------:R-:W-:Y:S02]  /*0680*/  ISETP.GE.AND P0, PT, R0.reuse, R3, PT ;  /* 0x000000030000720c */ /* 0x040fe40003f06270 */
[----:B------:R-:W-:Y:S01]  /*0690*/  LEA.HI.X.SX32 R7, R7, R4, 0x1, P2 ;  /* 0x0000000407077211 */ /* 0x000fe200010f0eff */
[----:B------:R-:W-:Y:S01]  /*06a0*/  VIADD R4, R0, 0x200 ;  /* 0x0000020000047836 */ /* 0x000fe20000000000 */
[C---:B0-----:R-:W-:Y:S02]  /*06b0*/  LEA R20, P3, R5.reuse, UR4, 0x4 ;  /* 0x0000000405147c11 */ /* 0x041fe4000f8620ff */
[----:B------:R-:W-:Y:S02]  /*06c0*/  LEA R22, P2, R8, UR4, 0x4 ;  /* 0x0000000408167c11 */ /* 0x000fe4000f8420ff */
[----:B------:R-:W-:Y:S01]  /*06d0*/  LEA.HI.X R21, R5, UR5, R6, 0x4, P3 ;  /* 0x0000000505157c11 */ /* 0x000fe200098f2406 */
[----:B------:R-:W-:Y:S01]  /*06e0*/  VIADD R6, R0, 0x300 ;  /* 0x0000030000067836 */ /* 0x000fe20000000000 */
[----:B------:R-:W-:-:S02]  /*06f0*/  LEA.HI.X R23, R8, UR5, R7, 0x4, P2 ;  /* 0x0000000508177c11 */ /* 0x000fc400090f2407 */
        /* <DEDUP_REMOVED lines=34> */
.L_x_135:
[----:B------:R-:W2:Y:S01]  /*0920*/  S2UR UR5, SR_CgaCtaId ;  /* 0x00000000000579c3 */ /* 0x000ea20000008800 */
[----:B------:R-:W-:Y:S01]  /*0930*/  UMOV UR4, 0x400 ;  /* 0x0000040000047882 */ /* 0x000fe20000000000 */
[----:B01----:R-:W-:Y:S01]  /*0940*/  IMAD.IADD R22, R25, 0x1, -R24 ;  /* 0x0000000119167824 */ /* 0x003fe200078e0a18 */
[----:B--2---:R-:W-:-:S06]  /*0950*/  ULEA UR4, UR5, UR4, 0x18 ;  /* 0x0000000405047291 */ /* 0x004fcc000f8ec0ff */
[----:B------:R-:W-:-:S05]  /*0960*/  LEA R20, R0, UR4, 0x4 ;  /* 0x0000000400147c11 */ /* 0x000fca000f8e20ff */
        /* <DEDUP_REMOVED lines=8> */
[----:B------:R-:W-:Y:S04]  /*09f0*/  BSSY.RECONVERGENT B0, `(.L_x_136) ;  /* 0x0000024000007945 */ /* 0x000fe80003800200 */
[----:B-1----:R-:W-:-:S04]  /*0a00*/  VIMNMX R13, PT, PT, R24, R5, PT ;  /* 0x00000005180d7248 */ /* 0x002fc80003fe0100 */
[C---:B------:R-:W-:Y:S01]  /*0a10*/  ISETP.GE.AND P0, PT, R13.reuse, R22, PT ;  /* 0x000000160d00720c */ /* 0x040fe20003f06270 */
[----:B------:R-:W-:Y:S01]  /*0a20*/  IMAD.IADD R4, R13, 0x1, -R22 ;  /* 0x000000010d047824 */ /* 0x000fe200078e0a16 */
[----:B------:R-:W-:-:S04]  /*0a30*/  VIMNMX R5, PT, PT, R3, R13, PT ;  /* 0x0000000d03057248 */ /* 0x000fc80003fe0100 */
[----:B--2---:R-:W-:-:S04]  /*0a40*/  SEL R16, R4, RZ, P0 ;  /* 0x000000ff04107207 */ /* 0x004fc80000000000 */
[----:B------:R-:W-:-:S13]  /*0a50*/  ISETP.GE.AND P0, PT, R16, R5, PT ;  /* 0x000000051000720c */ /* 0x000fda0003f06270 */
[----:B------:R-:W-:Y:S05]  /*0a60*/  @P0 BRA `(.L_x_137) ;  /* 0x0000000000700947 */ /* 0x000fea0003800000 */
[----:B------:R-:W-:Y:S02]  /*0a70*/  IMAD.MOV.U32 R12, RZ, RZ, R5 ;  /* 0x000000ffff0c7224 */ /* 0x000fe400078e0005 */
[----:B------:R-:W-:-:S07]  /*0a80*/  IMAD.IADD R15, R3, 0x1, R13 ;  /* 0x00000001030f7824 */ /* 0x000fce00078e020d */
.L_x_140:
[----:B------:R-:W-:Y:S01]  /*0a90*/  IMAD.IADD R4, R12, 0x1, -R16 ;  /* 0x000000010c047824 */ /* 0x000fe200078e0a10 */
[----:B------:R-:W-:Y:S01]  /*0aa0*/  BSSY.RECONVERGENT B1, `(.L_x_138) ;  /* 0x0000014000017945 */ /* 0x000fe20003800200 */
[----:B------:R-:W-:-:S03]  /*0ab0*/  PLOP3.LUT P0, PT, PT, PT, PT, 0x8, 0x80 ;  /* 0x000000000080781c */ /* 0x000fc60003f0e170 */
[----:B------:R-:W-:-:S04]  /*0ac0*/  LEA.HI R4, R4, R4, RZ, 0x1 ;  /* 0x0000000404047211 */ /* 0x000fc800078f08ff */
[----:B------:R-:W-:-:S04]  /*0ad0*/  LEA.HI.SX32 R17, R4, R16, 0x1f ;  /* 0x0000001004117211 */ /* 0x000fc800078ffaff */
[----:B------:R-:W-:-:S05]  /*0ae0*/  LOP3.LUT R4, RZ, R17, RZ, 0x33, !PT ;  /* 0x00000011ff047212 */ /* 0x000fca00078e33ff */
        /* <DEDUP_REMOVED lines=15> */
.L_x_139:
[----:B------:R-:W-:Y:S05]  /*0be0*/  BSYNC.RECONVERGENT B1 ;  /* 0x0000000000017941 */ /* 0x000fea0003800200 */
.L_x_138:
[----:B------:R-:W-:Y:S01]  /*0bf0*/  @P0 VIADD R16, R17, 0x1 ;  /* 0x0000000111100836 */ /* 0x000fe20000000000 */
[----:B------:R-:W-:-:S04]  /*0c00*/  SEL R12, R12, R17, P0 ;  /* 0x000000110c0c7207 */ /* 0x000fc80000000000 */
[----:B------:R-:W-:-:S13]  /*0c10*/  ISETP.GE.AND P0, PT, R16, R12, PT ;  /* 0x0000000c1000720c */ /* 0x000fda0003f06270 */
[----:B------:R-:W-:Y:S05]  /*0c20*/  @!P0 BRA `(.L_x_140) ;  /* 0xfffffffc00988947 */ /* 0x000fea000383ffff */
.L_x_137:
[----:B------:R-:W-:Y:S05]  /*0c30*/  BSYNC.RECONVERGENT B0 ;  /* 0x0000000000007941 */ /* 0x000fea0003800200 */
.L_x_136:
[----:B------:R-:W-:Y:S01]  /*0c40*/  IADD3 R19, PT, PT, R3, R13, -R16 ;  /* 0x0000000d03137210 */ /* 0x000fe20007ffe810 */
[----:B------:R-:W-:Y:S01]  /*0c50*/  BSSY.RECONVERGENT B0, `(.L_x_141) ;  /* 0x0000014000007945 */ /* 0x000fe20003800200 */
[----:B------:R-:W-:Y:S02]  /*0c60*/  LEA R21, R16, UR4, 0x4 ;  /* 0x0000000410157c11 */ /* 0x000fe4000f8e20ff */
[C---:B------:R-:W-:Y:S02]  /*0c70*/  LEA R20, R19.reuse, UR4, 0x4 ;  /* 0x0000000413147c11 */ /* 0x040fe4000f8e20ff */
[----:B------:R-:W-:Y:S01]  /*0c80*/  ISETP.GE.AND P1, PT, R19, R24, PT ;  /* 0x000000181300720c */ /* 0x000fe20003f26270 */
[----:B------:R0:W1:Y:S01]  /*0c90*/  LDS.128 R4, [R21] ;  /* 0x0000000015047984 */ /* 0x0000620000000c00 */
[----:B------:R-:W-:-:S03]  /*0ca0*/  PLOP3.LUT P0, PT, PT, PT, PT, 0x8, 0x80 ;  /* 0x000000000080781c */ /* 0x000fc60003f0e170 */
        /* <DEDUP_REMOVED lines=14> */
.L_x_142:
[----:B------:R-:W-:Y:S05]  /*0d90*/  BSYNC.RECONVERGENT B0 ;  /* 0x0000000000007941 */ /* 0x000fea0003800200 */
.L_x_141:
        /* <DEDUP_REMOVED lines=26> */
.L_x_144:
[----:B------:R-:W-:Y:S05]  /*0f40*/  BSYNC.RECONVERGENT B0 ;  /* 0x0000000000007941 */ /* 0x000fea0003800200 */
.L_x_143:
        /* <DEDUP_REMOVED lines=8> */
[----:B------:R-:W-:Y:S01]  /*0fd0*/  BSSY.RECONVERGENT B0, `(.L_x_145) ;  /* 0x0000014000007945 */ /* 0x000fe20003800200 */
[----:B------:R-:W-:Y:S02]  /*0fe0*/  @!P1 LEA R22, R20, UR4, 0x4 ;  /* 0x0000000414169c11 */ /* 0x000fe4000f8e20ff */
[----:B------:R-:W-:-:S02]  /*0ff0*/  @P1 LEA R23, R21, UR4, 0x4 ;  /* 0x0000000415171c11 */ /* 0x000fc4000f8e20ff */
[----:B------:R-:W-:Y:S01]  /*1000*/  PLOP3.LUT P0, PT, PT, PT, PT, 0x8, 0x80 ;  /* 0x000000000080781c */ /* 0x000fe20003f0e170 */
        /* <DEDUP_REMOVED lines=16> */
.L_x_146:
[----:B------:R-:W-:Y:S05]  /*1110*/  BSYNC.RECONVERGENT B0 ;  /* 0x0000000000007941 */ /* 0x000fea0003800200 */
.L_x_145:
        /* <DEDUP_REMOVED lines=28> */
.L_x_148:
[----:B------:R-:W-:Y:S05]  /*12e0*/  BSYNC.RECONVERGENT B0 ;  /* 0x0000000000007941 */ /* 0x000fea0003800200 */
.L_x_147:
        /* <DEDUP_REMOVED lines=12> */
[----:B------:R-:W2:Y:S04]  /*13b0*/  LDCU.64 UR6, c[0x0][0x3a0] ;  /* 0x00007400ff0677ac */ /* 0x000ea80008000a00 */
[----:B-1----:R-:W-:Y:S01]  /*13c0*/  IMAD R8, R25, 0x4, R3 ;  /* 0x0000000419087824 */ /* 0x002fe200078e0203 */
[----:B------:R-:W-:-:S04]  /*13d0*/  LOP3.LUT R3, R3, 0x1f, R0, 0xf8, !PT ;  /* 0x0000001f03037812 */ /* 0x000fc800078ef800 */
[----:B------:R-:W-:Y:S02]  /*13e0*/  LEA R24, R8, UR4, 0x4 ;  /* 0x0000000408187c11 */ /* 0x000fe4000f8e20ff */
[----:B------:R-:W-:-:S03]  /*13f0*/  IADD3 R3, P0, PT, R2, R3, RZ ;  /* 0x0000000302037210 */ /* 0x000fc60007f1e0ff */
[----:B------:R-:W-:Y:S01]  /*1400*/  IMAD R25, R25, -0x30, R24 ;  /* 0xffffffd019197824 */ /* 0x000fe200078e0218 */
[----:B------:R-:W-:Y:S01]  /*1410*/  STS.128 [R24], R12 ;  /* 0x0000000c18007388 */ /* 0x000fe20000000c00 */
[----:B------:R-:W-:Y:S01]  /*1420*/  IMAD.X R0, RZ, RZ, RZ, P0 ;  /* 0x000000ffff007224 */ /* 0x000fe200000e06ff */
[C---:B--2---:R-:W-:Y:S02]  /*1430*/  LEA R2, P0, R3.reuse, UR6, 0x4 ;  /* 0x0000000603027c11 */ /* 0x044fe4000f8020ff */
[----:B------:R-:W-:Y:S02]  /*1440*/  STS.128 [R24+0x10], R16 ;  /* 0x0000101018007388 */ /* 0x000fe40000000c00 */
[----:B------:R-:W-:Y:S02]  /*1450*/  LEA.HI.X R3, R3, UR7, R0, 0x4, P0 ;  /* 0x0000000703037c11 */ /* 0x000fe400080f2400 */
[----:B------:R-:W-:Y:S04]  /*1460*/  STS.128 [R24+0x20], R20 ;  /* 0x0000201418007388 */ /* 0x000fe80000000c00 */
[----:B------:R-:W-:Y:S01]  /*1470*/  STS.128 [R24+0x30], R4 ;  /* 0x0000300418007388 */ /* 0x000fe20000000c00 */
[----:B------:R-:W-:-:S03]  /*1480*/  NOP ;  /* 0x0000000000007918 */ /* 0x000fc60000000000 */
[----:B------:R-:W1:Y:S04]  /*1490*/  LDS.128 R4, [R25] ;  /* 0x0000000019047984 */ /* 0x000e680000000c00 */
[----:B------:R-:W2:Y:S04]  /*14a0*/  LDS.128 R8, [R25+0x200] ;  /* 0x0002000019087984 */ /* 0x000ea80000000c00 */
        /* <DEDUP_REMOVED lines=19> */
.L_x_149:
[----:B------:R-:W1:Y:S01]  /*15e0*/  S2R R8, SR_LANEID ;  /* 0x0000000000087919 */ /* 0x000e620000000000 */
[----:B------:R-:W-:Y:S01]  /*15f0*/  LOP3.LUT R3, R3, 0xf80, RZ, 0xc0, !PT ;  /* 0x00000f8003037812 */ /* 0x000fe200078ec0ff */
[----:B------:R-:W2:Y:S01]  /*1600*/  LDCU.64 UR6, c[0x0][0x388] ;  /* 0x00007100ff0677ac */ /* 0x000ea20008000a00 */
[----:B0-----:R-:W-:-:S05]  /*1610*/  LOP3.LUT R27, R0, 0x1f, RZ, 0xc0, !PT ;  /* 0x0000001f001b7812 */ /* 0x001fca00078ec0ff */
[----:B------:R-:W-:Y:S02]  /*1620*/  IMAD.IADD R2, R2, 0x1, R27 ;  /* 0x0000000102027824 */ /* 0x000fe400078e021b */
[----:B-1----:R-:W-:-:S03]  /*1630*/  IMAD R9, R8, 0x4, R3 ;  /* 0x0000000408097824 */ /* 0x002fc600078e0203 */
[----:B------:R-:W-:Y:S02]  /*1640*/  IADD3 R3, P0, PT, R3, R2, RZ ;  /* 0x0000000203037210 */ /* 0x000fe40007f1e0ff */
[----:B------:R-:W-:-:S03]  /*1650*/  LEA R25, R9, UR4, 0x4 ;  /* 0x0000000409197c11 */ /* 0x000fc6000f8e20ff */
[----:B------:R-:W-:Y:S01]  /*1660*/  IMAD.X R0, RZ, RZ, RZ, P0 ;  /* 0x000000ffff007224 */ /* 0x000fe200000e06ff */
[C---:B--2---:R-:W-:Y:S01]  /*1670*/  LEA R2, P0, R3.reuse, UR6, 0x4 ;  /* 0x0000000603027c11 */ /* 0x044fe2000f8020ff */
[----:B------:R-:W-:Y:S01]  /*1680*/  IMAD R24, R8, -0x30, R25 ;  /* 0xffffffd008187824 */ /* 0x000fe200078e0219 */
[----:B------:R-:W-:Y:S02]  /*1690*/  STS.128 [R25], R12 ;  /* 0x0000000c19007388 */ /* 0x000fe40000000c00 */
[----:B------:R-:W-:Y:S02]  /*16a0*/  LEA.HI.X R3, R3, UR7, R0, 0x4, P0 ;  /* 0x0000000703037c11 */ /* 0x000fe400080f2400 */
[----:B------:R-:W-:Y:S04]  /*16b0*/  STS.128 [R25+0x10], R16 ;  /* 0x0000101019007388 */ /* 0x000fe80000000c00 */
[----:B------:R-:W-:Y:S04]  /*16c0*/  STS.128 [R25+0x20], R20 ;  /* 0x0000201419007388 */ /* 0x000fe80000000c00 */
[----:B------:R-:W-:Y:S01]  /*16d0*/  STS.128 [R25+0x30], R4 ;  /* 0x0000300419007388 */ /* 0x000fe20000000c00 */
[----:B------:R-:W-:-:S03]  /*16e0*/  NOP ;  /* 0x0000000000007918 */ /* 0x000fc60000000000 */
[----:B------:R-:W0:Y:S04]  /*16f0*/  LDS.128 R4, [R24] ;  /* 0x0000000018047984 */ /* 0x000e280000000c00 */
[----:B------:R-:W1:Y:S04]  /*1700*/  LDS.128 R8, [R24+0x200] ;  /* 0x0002000018087984 */ /* 0x000e680000000c00 */
[----:B------:R-:W2:Y:S04]  /*1710*/  LDS.128 R12, [R24+0x400] ;  /* 0x00040000180c7984 */ /* 0x000ea80000000c00 */
[----:B------:R-:W3:Y:S04]  /*1720*/  LDS.128 R16, [R24+0x600] ;  /* 0x0006000018107984 */ /* 0x000ee80000000c00 */
        /* <DEDUP_REMOVED lines=17> */
.L_x_133:
[----:B------:R-:W0:Y:S01]  /*1840*/  LDC.64 R4, c[0x0][0x3b8] ;  /* 0x0000ee00ff047b82 */ /* 0x000e220000000a00 */
[----:B------:R-:W-:Y:S01]  /*1850*/  IMAD.MOV R10, RZ, RZ, -R9 ;  /* 0x000000ffff0a7224 */ /* 0x000fe200078e0a09 */
[----:B------:R-:W1:Y:S06]  /*1860*/  LDCU.U8 UR4, c[0x0][0x380] ;  /* 0x00007000ff0477ac */ /* 0x000e6c0008000000 */
[----:B------:R-:W2:Y:S01]  /*1870*/  LDC R14, c[0x0][0x398] ;  /* 0x0000e600ff0e7b82 */ /* 0x000ea20000000800 */
[----:B0-----:R-:W-:-:S05]  /*1880*/  IMAD.WIDE.U32 R6, R11, 0x4, R4 ;  /* 0x000000040b067825 */ /* 0x001fca00078e0004 */
[----:B------:R-:W3:Y:S04]  /*1890*/  LDG.E R8, desc[UR8][R6.64+0x4] ;  /* 0x0000040806087981 */ /* 0x000ee8000c1e1900 */
[----:B------:R0:W4:Y:S01]  /*18a0*/  LDG.E R4, desc[UR8][R6.64] ;  /* 0x0000000806047981 */ /* 0x000122000c1e1900 */
[CC--:B------:R-:W-:Y:S01]  /*18b0*/  LOP3.LUT R12, R11.reuse, R10.reuse, RZ, 0xc0, !PT ;  /* 0x0000000a0b0c7212 */ /* 0x0c0fe200078ec0ff */
[----:B-1----:R-:W-:Y:S01]  /*18c0*/  UPRMT UR4, UR4, 0x8880, URZ ;  /* 0x0000888004047896 */ /* 0x002fe200080000ff */
[----:B------:R-:W-:Y:S01]  /*18d0*/  LOP3.LUT R10, R11, R10, RZ, 0xfc, !PT ;  /* 0x0000000a0b0a7212 */ /* 0x000fe200078efcff */
[----:B------:R-:W-:Y:S01]  /*18e0*/  BSSY.RECONVERGENT B0, `(.L_x_150) ;  /* 0x000009d000007945 */ /* 0x000fe20003800200 */
[----:B------:R-:W-:Y:S01]  /*18f0*/  LOP3.LUT R9, R3, 0xfffffc00, RZ, 0xc0, !PT ;  /* 0xfffffc0003097812 */ /* 0x000fe200078ec0ff */
[----:B------:R-:W-:Y:S01]  /*1900*/  IMAD.IADD R5, R11, 0x1, -R12 ;  /* 0x000000010b057824 */ /* 0x000fe200078e0a0c */
[----:B------:R-:W-:Y:S01]  /*1910*/  ISETP.NE.AND P1, PT, R10, -0x1, PT ;  /* 0xffffffff0a00780c */ /* 0x000fe20003f25270 */
[----:B------:R-:W-:Y:S01]  /*1920*/  UISETP.NE.AND UP0, UPT, UR4, URZ, UPT ;  /* 0x000000ff0400728c */ /* 0x000fe2000bf05270 */
[----:B------:R-:W-:Y:S01]  /*1930*/  ACQBULK ;  /* 0x000000000000782e */ /* 0x000fe20000000000 */
[----:B------:R-:W-:-:S02]  /*1940*/  IMAD.SHL.U32 R13, R5, 0x400, RZ ;  /* 0x00000400050d7824 */ /* 0x000fc400078e00ff */
[----:B------:R-:W-:Y:S02]  /*1950*/  IMAD.SHL.U32 R5, R12, 0x400, RZ ;  /* 0x000004000c057824 */ /* 0x000fe400078e00ff */
[C---:B0-----:R-:W-:Y:S01]  /*1960*/  VIADD R6, R13.reuse, 0x3ff ;  /* 0x000003ff0d067836 */ /* 0x041fe20000000000 */
[----:B------:R-:W-:Y:S01]  /*1970*/  ISETP.NE.AND P0, PT, R13, -0x400, PT ;  /* 0xfffffc000d00780c */ /* 0x000fe20003f05270 */
[----:B--2---:R-:W-:-:S12]  /*1980*/  IMAD.IADD R14, R14, 0x1, -R5 ;  /* 0x000000010e0e7824 */ /* 0x004fd800078e0a05 */
[----:B------:R-:W-:Y:S02]  /*1990*/  @P0 VIADD R6, R13, 0x400 ;  /* 0x000004000d060836 */ /* 0x000fe40000000000 */
[----:B---3--:R-:W-:Y:S01]  /*19a0*/  IMAD.IADD R3, R8, 0x1, -R5 ;  /* 0x0000000108037824 */ /* 0x008fe200078e0a05 */
[----:B------:R-:W-:-:S03]  /*19b0*/  VIMNMX.U32 R8, PT, PT, R9, R14, !PT ;  /* 0x0000000e09087248 */ /* 0x000fc60007fe0000 */
[----:B------:R-:W-:Y:S01]  /*19c0*/  IMAD.IADD R6, R6, 0x1, -R3 ;  /* 0x0000000106067824 */ /* 0x000fe200078e0a03 */
[C---:B------:R-:W-:Y:S01]  /*19d0*/  @!P1 VIMNMX.U32 R3, PT, PT, R9.reuse, R14, PT ;  /* 0x0000000e09039248 */ /* 0x040fe20003fe0000 */
[----:B----4-:R-:W-:Y:S02]  /*19e0*/  IMAD.IADD R4, R4, 0x1, -R5 ;  /* 0x0000000104047824 */ /* 0x010fe400078e0a05 */
[----:B------:R-:W-:Y:S01]  /*19f0*/  IMAD.IADD R8, R8, 0x1, -R9 ;  /* 0x0000000108087824 */ /* 0x000fe200078e0a09 */
[----:B------:R-:W-:Y:S01]  /*1a00*/  SEL R7, R9, R6, !P1 ;  /* 0x0000000609077207 */ /* 0x000fe20004800000 */
[----:B------:R-:W-:-:S03]  /*1a10*/  IMAD.IADD R24, R3, 0x1, -R4 ;  /* 0x0000000103187824 */ /* 0x000fc600078e0a04 */
[----:B------:R-:W-:Y:S02]  /*1a20*/  VIADDMNMX.U32 R6, R13, -R4, R8, PT ;  /* 0x800000040d067246 */ /* 0x000fe40003800008 */
[----:B------:R-:W-:-:S05]  /*1a30*/  VIMNMX.U32 R7, PT, PT, R8, R7, PT ;  /* 0x0000000708077248 */ /* 0x000fca0003fe0000 */
[----:B------:R-:W-:Y:S01]  /*1a40*/  IMAD.IADD R25, R7, 0x1, -R6 ;  /* 0x0000000107197824 */ /* 0x000fe200078e0a06 */
[----:B------:R-:W-:Y:S06]  /*1a50*/  BRA.U !UP0, `(.L_x_151) ;  /* 0x00000005080c7547 */ /* 0x000fec000b800000 */
[----:B------:R-:W-:Y:S01]  /*1a60*/  IMAD.IADD R3, R0, 0x1, -R24 ;  /* 0x0000000100037824 */ /* 0x000fe200078e0a18 */
[----:B------:R-:W-:Y:S01]  /*1a70*/  IADD3 R6, P0, P1, R6, R5, R9 ;  /* 0x0000000506067210 */ /* 0x000fe2000791e009 */
[----:B------:R-:W0:Y:S01]  /*1a80*/  LDCU.64 UR4, c[0x0][0x388] ;  /* 0x00007100ff0477ac */ /* 0x000e220008000a00 */
[----:B------:R-:W-:Y:S02]  /*1a90*/  BSSY.RECONVERGENT B1, `(.L_x_152) ;  /* 0x0000018000017945 */ /* 0x000fe40003800200 */
[C---:B------:R-:W-:Y:S02]  /*1aa0*/  IADD3 R6, P2, PT, R3.reuse, R6, RZ ;  /* 0x0000000603067210 */ /* 0x040fe40007f5e0ff */
[----:B------:R-:W-:Y:S02]  /*1ab0*/  IADD3.X R8, PT, PT, RZ, RZ, RZ, P0, P1 ;  /* 0x000000ffff087210 */ /* 0x000fe400007e24ff */
[----:B------:R-:W-:Y:S02]  /*1ac0*/  IADD3 R4, P0, P1, R0, R4, R5 ;  /* 0x0000000400047210 */ /* 0x000fe4000791e005 */
[----:B------:R-:W-:Y:S01]  /*1ad0*/  LEA.HI.X.SX32 R5, R3, R8, 0x1, P2 ;  /* 0x0000000803057211 */ /* 0x000fe200010f0eff */
[----:B------:R-:W-:Y:S01]  /*1ae0*/  IMAD.IADD R3, R24, 0x1, R25 ;  /* 0x0000000118037824 */ /* 0x000fe200078e0219 */
[----:B------:R-:W-:Y:S01]  /*1af0*/  IADD3.X R7, PT, PT, RZ, RZ, RZ, P0, P1 ;  /* 0x000000ffff077210 */ /* 0x000fe200007e24ff */
[----:B------:R-:W-:-:S03]  /*1b00*/  VIADD R8, R0, 0x100 ;  /* 0x0000010000087836 */ /* 0x000fc60000000000 */
[-C--:B------:R-:W-:Y:S02]  /*1b10*/  ISETP.GE.AND P0, PT, R0, R3.reuse, PT ;  /* 0x000000030000720c */ /* 0x080fe40003f06270 */
[----:B------:R-:W-:Y:S02]  /*1b20*/  ISETP.GE.AND P1, PT, R8, R3, PT ;  /* 0x000000030800720c */ /* 0x000fe40003f26270 */
[----:B0-----:R-:W-:Y:S02]  /*1b30*/  LEA R20, P2, R4, UR4, 0x4 ;  /* 0x0000000404147c11 */ /* 0x001fe4000f8420ff */
[----:B------:R-:W-:Y:S02]  /*1b40*/  LEA R22, P3, R6, UR4, 0x4 ;  /* 0x0000000406167c11 */ /* 0x000fe4000f8620ff */
        /* <DEDUP_REMOVED lines=12> */
.L_x_153:
[----:B------:R-:W-:Y:S05]  /*1c10*/  BSYNC.RECONVERGENT B1 ;  /* 0x0000000000017941 */ /* 0x000fea0003800200 */
.L_x_152:
        /* <DEDUP_REMOVED lines=12> */
.L_x_155:
[----:B------:R-:W-:Y:S05]  /*1ce0*/  BSYNC.RECONVERGENT B1 ;  /* 0x0000000000017941 */ /* 0x000fea0003800200 */
.L_x_154:
        /* <DEDUP_REMOVED lines=14> */
.L_x_157:
[----:B------:R-:W-:Y:S05]  /*1dd0*/  BSYNC.RECONVERGENT B1 ;  /* 0x0000000000017941 */ /* 0x000fea0003800200 */
.L_x_156:
        /* <DEDUP_REMOVED lines=11> */
.L_x_151:
[----:B------:R-:W-:Y:S01]  /*1e90*/  IMAD.IADD R7, R0, 0x1, -R24 ;  /* 0x0000000100077824 */ /* 0x000fe200078e0a18 */
[----:B------:R-:W-:Y:S01]  /*1ea0*/  IADD3 R6, P0, P1, R6, R5, R9 ;  /* 0x0000000506067210 */ /* 0x000fe2000791e009 */
[----:B------:R-:W0:Y:S01]  /*1eb0*/  LDCU.64 UR4, c[0x0][0x3a0] ;  /* 0x00007400ff0477ac */ /* 0x000e220008000a00 */
[C---:B------:R-:W-:Y:S01]  /*1ec0*/  VIADD R8, R0.reuse, 0x100 ;  /* 0x0000010000087836 */ /* 0x040fe20000000000 */
[----:B------:R-:W-:Y:S01]  /*1ed0*/  BSSY.RECONVERGENT B1, `(.L_x_159) ;  /* 0x0000017000017945 */ /* 0x000fe20003800200 */
[C---:B------:R-:W-:Y:S02]  /*1ee0*/  IADD3 R6, P2, PT, R7.reuse, R6, RZ ;  /* 0x0000000607067210 */ /* 0x040fe40007f5e0ff */
[----:B------:R-:W-:Y:S02]  /*1ef0*/  IADD3.X R3, PT, PT, RZ, RZ, RZ, P0, P1 ;  /* 0x000000ffff037210 */ /* 0x000fe400007e24ff */
[----:B------:R-:W-:Y:S02]  /*1f00*/  IADD3 R4, P0, P1, R0, R4, R5 ;  /* 0x0000000400047210 */ /* 0x000fe4000791e005 */
[----:B------:R-:W-:Y:S01]  /*1f10*/  LEA.HI.X.SX32 R7, R7, R3, 0x1, P2 ;  /* 0x0000000307077211 */ /* 0x000fe200010f0eff */
[----:B------:R-:W-:Y:S01]  /*1f20*/  IMAD.IADD R3, R24, 0x1, R25 ;  /* 0x0000000118037824 */ /* 0x000fe200078e0219 */
[----:B------:R-:W-:-:S04]  /*1f30*/  IADD3.X R5, PT, PT, RZ, RZ, RZ, P0, P1 ;  /* 0x000000ffff057210 */ /* 0x000fc800007e24ff */
        /* <DEDUP_REMOVED lines=16> */
.L_x_160:
[----:B------:R-:W-:Y:S05]  /*2040*/  BSYNC.RECONVERGENT B1 ;  /* 0x0000000000017941 */ /* 0x000fea0003800200 */
.L_x_159:
        /* <DEDUP_REMOVED lines=12> */
.L_x_162:
[----:B------:R-:W-:Y:S05]  /*2110*/  BSYNC.RECONVERGENT B1 ;  /* 0x0000000000017941 */ /* 0x000fea0003800200 */
.L_x_161:
        /* <DEDUP_REMOVED lines=14> */
.L_x_164:
[----:B------:R-:W-:Y:S05]  /*2200*/  BSYNC.RECONVERGENT B1 ;  /* 0x0000000000017941 */ /* 0x000fea0003800200 */
.L_x_163:
        /* <DEDUP_REMOVED lines=10> */
.L_x_158:
[----:B------:R-:W-:Y:S05]  /*22b0*/  BSYNC.RECONVERGENT B0 ;  /* 0x0000000000007941 */ /* 0x000fea0003800200 */
.L_x_150:
[----:B------:R-:W0:Y:S01]  /*22c0*/  S2UR UR5, SR_CgaCtaId ;  /* 0x00000000000579c3 */ /* 0x000e220000008800 */
[----:B------:R-:W-:Y:S02]  /*22d0*/  UMOV UR4, 0x400 ;  /* 0x0000040000047882 */ /* 0x000fe40000000000 */
[----:B0-----:R-:W-:-:S06]  /*22e0*/  ULEA UR4, UR5, UR4, 0x18 ;  /* 0x0000000405047291 */ /* 0x001fcc000f8ec0ff */
[----:B-1234-:R-:W-:-:S05]  /*22f0*/  LEA R20, R0, UR4, 0x4 ;  /* 0x0000000400147c11 */ /* 0x01efca000f8e20ff */
        /* <DEDUP_REMOVED lines=8> */
[----:B-1----:R-:W-:-:S04]  /*2380*/  VIMNMX R13, PT, PT, R4, R3, PT ;  /* 0x00000003040d7248 */ /* 0x002fc80003fe0100 */
[C---:B------:R-:W-:Y:S01]  /*2390*/  ISETP.GE.AND P0, PT, R13.reuse, R25, PT ;  /* 0x000000190d00720c */ /* 0x040fe20003f06270 */
[----:B------:R-:W-:Y:S01]  /*23a0*/  IMAD.IADD R25, R13, 0x1, -R25 ;  /* 0x000000010d197824 */ /* 0x000fe200078e0a19 */
[----:B------:R-:W-:-:S04]  /*23b0*/  VIMNMX R4, PT, PT, R24, R13, PT ;  /* 0x0000000d18047248 */ /* 0x000fc80003fe0100 */
[----:B------:R-:W-:-:S04]  /*23c0*/  SEL R25, R25, RZ, P0 ;  /* 0x000000ff19197207 */ /* 0x000fc80000000000 */
[----:B------:R-:W-:-:S13]  /*23d0*/  ISETP.GE.AND P0, PT, R25, R4, PT ;  /* 0x000000041900720c */ /* 0x000fda0003f06270 */
[----:B--2---:R-:W-:Y:S05]  /*23e0*/  @P0 BRA `(.L_x_166) ;  /* 0x0000000000700947 */ /* 0x004fea0003800000 */
[----:B------:R-:W-:Y:S02]  /*23f0*/  IMAD.MOV.U32 R12, RZ, RZ, R4 ;  /* 0x000000ffff0c7224 */ /* 0x000fe400078e0004 */
[----:B------:R-:W-:-:S07]  /*2400*/  IMAD.IADD R15, R24, 0x1, R13 ;  /* 0x00000001180f7824 */ /* 0x000fce00078e020d */
.L_x_169:
        /* <DEDUP_REMOVED lines=21> */
.L_x_168:
[----:B------:R-:W-:Y:S05]  /*2560*/  BSYNC.RECONVERGENT B1 ;  /* 0x0000000000017941 */ /* 0x000fea0003800200 */
.L_x_167:
[----:B------:R-:W-:Y:S01]  /*2570*/  @P0 VIADD R25, R17, 0x1 ;  /* 0x0000000111190836 */ /* 0x000fe20000000000 */
[----:B------:R-:W-:-:S04]  /*2580*/  SEL R12, R12, R17, P0 ;  /* 0x000000110c0c7207 */ /* 0x000fc80000000000 */
[----:B------:R-:W-:-:S13]  /*2590*/  ISETP.GE.AND P0, PT, R25, R12, PT ;  /* 0x0000000c1900720c */ /* 0x000fda0003f06270 */
[----:B------:R-:W-:Y:S05]  /*25a0*/  @!P0 BRA `(.L_x_169) ;  /* 0xfffffffc00988947 */ /* 0x000fea000383ffff */
.L_x_166:
[----:B------:R-:W-:Y:S05]  /*25b0*/  BSYNC.RECONVERGENT B0 ;  /* 0x0000000000007941 */ /* 0x000fea0003800200 */
.L_x_165:
        /* <DEDUP_REMOVED lines=21> */
.L_x_171:
[----:B------:R-:W-:Y:S05]  /*2710*/  BSYNC.RECONVERGENT B0 ;  /* 0x0000000000007941 */ /* 0x000fea0003800200 */
.L_x_170:
        /* <DEDUP_REMOVED lines=26> */
.L_x_173:
[----:B------:R-:W-:Y:S05]  /*28c0*/  BSYNC.RECONVERGENT B0 ;  /* 0x0000000000007941 */ /* 0x000fea0003800200 */
.L_x_172:
        /* <DEDUP_REMOVED lines=28> */
.L_x_175:
[----:B------:R-:W-:Y:S05]  /*2a90*/  BSYNC.RECONVERGENT B0 ;  /* 0x0000000000007941 */ /* 0x000fea0003800200 */
.L_x_174:
        /* <DEDUP_REMOVED lines=28> */
.L_x_177:
[----:B------:R-:W-:Y:S05]  /*2c60*/  BSYNC.RECONVERGENT B0 ;  /* 0x0000000000007941 */ /* 0x000fea0003800200 */
.L_x_176:
        /* <DEDUP_REMOVED lines=11> */
[----:B------:R-:W2:Y:S01]  /*2d20*/  S2UR UR6, SR_CgaCtaId ;  /* 0x00000000000679c3 */ /* 0x000ea20000008800 */
[----:B------:R-:W-:Y:S01]  /*2d30*/  LOP3.LUT R24, R24, 0xf80, RZ, 0xc0, !PT ;  /* 0x00000f8018187812 */ /* 0x000fe200078ec0ff */
[----:B------:R-:W-:Y:S01]  /*2d40*/  UMOV UR5, 0x400 ;  /* 0x0000040000057882 */ /* 0x000fe20000000000 */
[----:B------:R-:W-:Y:S01]  /*2d50*/  ISETP.NE.AND P0, PT, R0, RZ, PT ;  /* 0x000000ff0000720c */ /* 0x000fe20003f05270 */
[----:B--2---:R-:W-:Y:S01]  /*2d60*/  ULEA UR5, UR6, UR5, 0x18 ;  /* 0x0000000506057291 */ /* 0x004fe2000f8ec0ff */
[----:B------:R-:W2:Y:S01]  /*2d70*/  LDCU.64 UR6, c[0x0][0x3a0] ;  /* 0x00007400ff0677ac */ /* 0x000ea20008000a00 */
[----:B-1----:R-:W-:-:S05]  /*2d80*/  IMAD R8, R9, 0x4, R24 ;  /* 0x0000000409087824 */ /* 0x002fca00078e0218 */
[----:B------:R-:W-:-:S05]  /*2d90*/  LEA R26, R8, UR4, 0x4 ;  /* 0x00000004081a7c11 */ /* 0x000fca000f8e20ff */
[----:B------:R-:W-:Y:S01]  /*2da0*/  IMAD R25, R9, -0x30, R26 ;  /* 0xffffffd009197824 */ /* 0x000fe200078e021a */
[----:B------:R-:W-:Y:S04]  /*2db0*/  STS.128 [R26], R12 ;  /* 0x0000000c1a007388 */ /* 0x000fe80000000c00 */
[----:B------:R-:W-:Y:S04]  /*2dc0*/  STS.128 [R26+0x10], R16 ;  /* 0x000010101a007388 */ /* 0x000fe80000000c00 */
[----:B------:R1:W-:Y:S04]  /*2dd0*/  STS.128 [R26+0x20], R20 ;  /* 0x000020141a007388 */ /* 0x0003e80000000c00 */
[----:B------:R-:W-:Y:S01]  /*2de0*/  STS.128 [R26+0x30], R4 ;  /* 0x000030041a007388 */ /* 0x000fe20000000c00 */
[----:B------:R-:W-:-:S03]  /*2df0*/  NOP ;  /* 0x0000000000007918 */ /* 0x000fc60000000000 */
[----:B------:R-:W-:Y:S04]  /*2e00*/  LDS.128 R8, [R25] ;  /* 0x0000000019087984 */ /* 0x000fe80000000c00 */
[----:B------:R-:W-:Y:S01]  /*2e10*/  LDS.128 R12, [R25+0x200] ;  /* 0x00020000190c7984 */ /* 0x000fe20000000c00 */
[----:B-1----:R-:W-:-:S03]  /*2e20*/  LOP3.LUT R21, R0, 0x1f, RZ, 0xc0, !PT ;  /* 0x0000001f00157812 */ /* 0x002fc600078ec0ff */
[----:B------:R-:W-:Y:S02]  /*2e30*/  LDS.128 R16, [R25+0x400] ;  /* 0x0004000019107984 */ /* 0x000fe40000000c00 */
[----:B------:R-:W-:Y:S02]  /*2e40*/  IMAD.IADD R21, R24, 0x1, R21 ;  /* 0x0000000118157824 */ /* 0x000fe400078e0215 */
[----:B------:R1:W-:Y:S02]  /*2e50*/  LDS.128 R4, [R25+0x600] ;  /* 0x0006000019047984 */ /* 0x0003e40000000c00 */
[----:B------:R-:W-:Y:S01]  /*2e60*/  VIADD R23, R21, 0x20 ;  /* 0x0000002015177836 */ /* 0x000fe20000000000 */
[----:B------:R-:W-:Y:S01]  /*2e70*/  IADD3 R0, P2, PT, R2, R21, RZ ;  /* 0x0000001502007210 */ /* 0x000fe20007f5e0ff */
[----:B------:R3:W-:Y:S01]  /*2e80*/  @!P0 STS [UR5+0x4000], R3 ;  /* 0x00400003ff008988 */ /* 0x0007e20008000805 */
[----:B------:R-:W-:Y:S03]  /*2e90*/  BAR.SYNC.DEFER_BLOCKING 0x0 ;  /* 0x0000000000007b1d */ /* 0x000fe60000010000 */
[----:B-1----:R-:W-:Y:S01]  /*2ea0*/  IMAD.X R25, RZ, RZ, RZ, P2 ;  /* 0x000000ffff197224 */ /* 0x002fe200010e06ff */
[----:B--2---:R-:W-:-:S04]  /*2eb0*/  LEA R2, P2, R0, UR6, 0x4 ;  /* 0x0000000600027c11 */ /* 0x004fc8000f8420ff */
[----:B---3--:R-:W-:Y:S01]  /*2ec0*/  LEA.HI.X R3, R0, UR7, R25, 0x4, P2 ;  /* 0x0000000700037c11 */ /* 0x008fe200090f2419 */
[----:B------:R-:W1:Y:S02]  /*2ed0*/  LDS R20, [UR5+0x4000] ;  /* 0x00400005ff147984 */ /* 0x000e640008000800 */
[-C--:B-1----:R-:W-:Y:S02]  /*2ee0*/  ISETP.GE.AND P0, PT, R21, R20.reuse, PT ;  /* 0x000000141500720c */ /* 0x082fe40003f06270 */
        /* <DEDUP_REMOVED lines=23> */
.L_x_178:
        /* <DEDUP_REMOVED lines=19> */
[--C-:B------:R-:W-:Y:S02]  /*3190*/  IMAD.IADD R23, R2, 0x1, R21.reuse ;  /* 0x0000000102177824 */ /* 0x100fe400078e0215 */
[----:B------:R1:W-:Y:S01]  /*31a0*/  LDS.128 R4, [R25+0x600] ;  /* 0x0006000019047984 */ /* 0x0003e20000000c00 */
[C---:B------:R-:W-:Y:S02]  /*31b0*/  IMAD.IADD R21, R24.reuse, 0x1, R21 ;  /* 0x0000000118157824 */ /* 0x040fe400078e0215 */
[----:B------:R-:W-:Y:S01]  /*31c0*/  IADD3 R23, P1, PT, R24, R23, RZ ;  /* 0x0000001718177210 */ /* 0x000fe20007f3e0ff */
[----:B------:R3:W-:Y:S01]  /*31d0*/  @!P0 STS [UR5+0x4000], R3 ;  /* 0x00400003ff008988 */ /* 0x0007e20008000805 */
[----:B0-----:R-:W-:Y:S01]  /*31e0*/  VIADD R27, R21, 0x20 ;  /* 0x00000020151b7836 */ /* 0x001fe20000000000 */
[----:B------:R-:W-:Y:S02]  /*31f0*/  BAR.SYNC.DEFER_BLOCKING 0x0 ;  /* 0x0000000000007b1d */ /* 0x000fe40000010000 */
[----:B------:R-:W-:Y:S01]  /*3200*/  IMAD.X R0, RZ, RZ, RZ, P1 ;  /* 0x000000ffff007224 */ /* 0x000fe200008e06ff */
[----:B--2---:R-:W-:Y:S01]  /*3210*/  LEA R2, P2, R23, UR6, 0x4 ;  /* 0x0000000617027c11 */ /* 0x004fe2000f8420ff */
[----:B-1----:R-:W-:-:S03]  /*3220*/  VIADD R25, R21, 0x40 ;  /* 0x0000004015197836 */ /* 0x002fc60000000000 */
[----:B---3--:R-:W-:Y:S01]  /*3230*/  LEA.HI.X R3, R23, UR7, R0, 0x4, P2 ;  /* 0x0000000717037c11 */ /* 0x008fe200090f2400 */
[----:B------:R-:W0:Y:S02]  /*3240*/  LDS R20, [UR5+0x4000] ;  /* 0x00400005ff147984 */ /* 0x000e240008000800 */
[CC--:B0-----:R-:W-:Y:S01]  /*3250*/  ISETP.GE.AND P0, PT, R21.reuse, R20.reuse, PT ;  /* 0x000000141500720c */ /* 0x0c1fe20003f06270 */
[----:B------:R-:W-:Y:S01]  /*3260*/  VIADD R21, R21, 0x60 ;  /* 0x0000006015157836 */ /* 0x000fe20000000000 */
        /* <DEDUP_REMOVED lines=21> */
.L_x_179:
        /* <DEDUP_REMOVED lines=12> */
.L_x_485:


//--------------------- .text._ZN3cub18CUB_300001_SM_10006detail10merge_sort30DeviceMergeSortPartitionKernelIN6thrust24THRUST_300001_SM_1000_NS6detail15normal_iteratorINS5_10device_ptrI14TriangleVertexEEEEj15CompareVerticesS9_EEvbT_PT2_T0_SG_PSG_T1_SG_i --------------------------
	.section	.text._ZN3cub18CUB_300001_SM_10006detail10merge_sort30DeviceMergeSortPartitionKernelIN6thrust24THRUST_300001_SM_1000_NS6detail15normal_iteratorINS5_10device_ptrI14TriangleVertexEEEEj15CompareVerticesS9_EEvbT_PT2_T0_SG_PSG_T1_SG_i,"ax",@progbits
	.align	128
        .global         _ZN3cub18CUB_300001_SM_10006detail10merge_sort30DeviceMergeSortPartitionKernelIN6thrust24THRUST_300001_SM_1000_NS6detail15normal_iteratorINS5_10device_ptrI14TriangleVertexEEEEj15CompareVerticesS9_EEvbT_PT2_T0_SG_PSG_T1_SG_i
        .type           _ZN3cub18CUB_300001_SM_10006detail10merge_sort30DeviceMergeSortPartitionKernelIN6thrust24THRUST_300001_SM_1000_NS6detail15normal_iteratorINS5_10device_ptrI14TriangleVertexEEEEj15CompareVerticesS9_EEvbT_PT2_T0_SG_PSG_T1_SG_i,@function
        .size           _ZN3cub18CUB_300001_SM_10006detail10merge_sort30DeviceMergeSortPartitionKernelIN6thrust24THRUST_300001_SM_1000_NS6detail15normal_iteratorINS5_10device_ptrI14TriangleVertexEEEEj15CompareVerticesS9_EEvbT_PT2_T0_SG_PSG_T1_SG_i,(.L_x_486 - _ZN3cub18CUB_300001_SM_10006detail10merge_sort30DeviceMergeSortPartitionKernelIN6thrust24THRUST_300001_SM_1000_NS6detail15normal_iteratorINS5_10device_ptrI14TriangleVertexEEEEj15CompareVerticesS9_EEvbT_PT2_T0_SG_PSG_T1_SG_i)
        .other          _ZN3cub18CUB_300001_SM_10006detail10merge_sort30DeviceMergeSortPartitionKernelIN6thrust24THRUST_300001_SM_1000_NS6detail15normal_iteratorINS5_10device_ptrI14TriangleVertexEEEEj15CompareVerticesS9_EEvbT_PT2_T0_SG_PSG_T1_SG_i,@"STO_CUDA_ENTRY STV_DEFAULT"
_ZN3cub18CUB_300001_SM_10006detail10merge_sort30DeviceMergeSortPartitionKernelIN6thrust24THRUST_300001_SM_1000_NS6detail15normal_iteratorINS5_10device_ptrI14TriangleVertexEEEEj15CompareVerticesS9_EEvbT_PT2_T0_SG_PSG_T1_SG_i:
.text._ZN3cub18CUB_300001_SM_10006detail10merge_sort30DeviceMergeSortPartitionKernelIN6thrust24THRUST_300001_SM_1000_NS6detail15normal_iteratorINS5_10device_ptrI14TriangleVertexEEEEj15CompareVerticesS9_EEvbT_PT2_T0_SG_PSG_T1_SG_i:
[----:B------:R-:W-:Y:S01]  /*0000*/  LDC R1, c[0x0][0x37c] ;  /* 0x0000df00ff017b82 */ /* 0x000fe20000000800 */
[----:B------:R-:W0:Y:S01]  /*0010*/  S2R R0, SR_CTAID.X ;  /* 0x0000000000007919 */ /* 0x000e220000002500 */
[----:B------:R-:W0:Y:S01]  /*0020*/  LDCU UR4, c[0x0][0x360] ;  /* 0x00006c00ff0477ac */ /* 0x000e220008000800 */
[----:B------:R-:W0:Y:S01]  /*0030*/  S2R R3, SR_TID.X ;  /* 0x0000000000037919 */ /* 0x000e220000002100 */
[----:B------:R-:W1:Y:S01]  /*0040*/  LDCU UR6, c[0x0][0x39c] ;  /* 0x00007380ff0677ac */ /* 0x000e620008000800 */
[----:B0-----:R-:W-:-:S05]  /*0050*/  IMAD R0, R0, UR4, R3 ;  /* 0x0000000400007c24 */ /* 0x001fca000f8e0203 */
[----:B-1----:R-:W-:-:S13]  /*0060*/  ISETP.GE.U32.AND P0, PT, R0, UR6, PT ;  /* 0x0000000600007c0c */ /* 0x002fda000bf06070 */
[----:B------:R-:W-:Y:S05]  /*0070*/  @P0 EXIT ;  /* 0x000000000000094d */ /* 0x000fea0003800000 */
[----:B------:R-:W0:Y:S01]  /*0080*/  LDCU UR5, c[0x0][0x3ac] ;  /* 0x00007580ff0577ac */ /* 0x000e220008000800 */
[----:B------:R-:W-:Y:S01]  /*0090*/  VIADD R2, R0, 0x1 ;  /* 0x0000000100027836 */ /* 0x000fe20000000000 */
[----:B------:R-:W-:Y:S01]  /*00a0*/  ACQBULK ;  /* 0x000000000000782e */ /* 0x000fe20000000000 */
[----:B------:R-:W1:Y:S03]  /*00b0*/  LDCU UR7, c[0x0][0x3b0] ;  /* 0x00007600ff0777ac */ /* 0x000e660008000800 */
[----:B------:R-:W-:Y:S01]  /*00c0*/  ISETP.NE.AND P0, PT, R2, UR6, PT ;  /* 0x0000000602007c0c */ /* 0x000fe2000bf05270 */
[----:B------:R-:W2:Y:S01]  /*00d0*/  LDCU UR10, c[0x0][0x398] ;  /* 0x00007300ff0a77ac */ /* 0x000ea20008000800 */
[----:B------:R-:W3:Y:S01]  /*00e0*/  LDCU.64 UR8, c[0x0][0x358] ;  /* 0x00006b00ff0877ac */ /* 0x000ee20008000a00 */
[----:B0-----:R-:W-:-:S10]  /*00f0*/  UIADD3 UR4, UPT, UPT, -UR5, URZ, URZ ;  /* 0x000000ff05047290 */ /* 0x001fd4000fffe1ff */
[----:B------:R-:W0:Y:S01]  /*0100*/  @!P0 LDC.64 R4, c[0x0][0x3a0] ;  /* 0x0000e800ff048b82 */ /* 0x000e220000000a00 */
[----:B------:R-:W-:Y:S01]  /*0110*/  LOP3.LUT R2, R0, UR4, RZ, 0xc0, !PT ;  /* 0x0000000400027c12 */ /* 0x000fe2000f8ec0ff */
[----:B------:R-:W-:-:S04]  /*0120*/  USHF.R.U32.HI UR4, URZ, 0x1, UR5 ;  /* 0x00000001ff047899 */ /* 0x000fc80008011605 */
[----:B-1----:R-:W-:Y:S01]  /*0130*/  IMAD R3, R2, UR7, RZ ;  /* 0x0000000702037c24 */ /* 0x002fe2000f8e02ff */
[----:B------:R-:W-:-:S04]  /*0140*/  UIMAD UR4, UR4, UR7, URZ ;  /* 0x00000007040472a4 */ /* 0x000fc8000f8e02ff */
[----:B------:R-:W-:-:S04]  /*0150*/  LOP3.LUT R2, RZ, R3, RZ, 0x33, !PT ;  /* 0x00000003ff027212 */ /* 0x000fc800078e33ff */
[----:B------:R-:W-:-:S04]  /*0160*/  VIMNMX.U32 R2, PT, PT, R2, UR4, PT ;  /* 0x0000000402027c48 */ /* 0x000fc8000bfe0000 */
[----:B--2---:R-:W-:Y:S01]  /*0170*/  VIADDMNMX.U32 R2, R2, R3, UR10, PT ;  /* 0x0000000a02027e46 */ /* 0x004fe2000b800003 */
[----:B0-----:R-:W-:Y:S01]  /*0180*/  @!P0 IMAD.WIDE.U32 R4, R0, 0x4, R4 ;  /* 0x0000000400048825 */ /* 0x001fe200078e0004 */
[----:B------:R-:W-:Y:S02]  /*0190*/  VIMNMX.U32 R3, PT, PT, R3, UR10, PT ;  /* 0x0000000a03037c48 */ /* 0x000fe4000bfe0000 */
[----:B------:R-:W-:Y:S02]  /*01a0*/  LOP3.LUT R6, RZ, R2, RZ, 0x33, !PT ;  /* 0x00000002ff067212 */ /* 0x000fe400078e33ff */
[----:B---3--:R0:W-:Y:S02]  /*01b0*/  @!P0 STG.E desc[UR8][R4.64], R2 ;  /* 0x0000000204008986 */ /* 0x0081e4000c101908 */
[----:B------:R-:W-:-:S04]  /*01c0*/  VIMNMX.U32 R7, PT, PT, R6, UR4, PT ;  /* 0x0000000406077c48 */ /* 0x000fc8000bfe0000 */
[----:B------:R-:W-:Y:S01]  /*01d0*/  VIADDMNMX.U32 R7, R7, R2, UR10, PT ;  /* 0x0000000a07077e46 */ /* 0x000fe2000b800002 */
[----:B------:R-:W-:Y:S06]  /*01e0*/  @!P0 EXIT ;  /* 0x000000000000894d */ /* 0x000fec0003800000 */
[----:B------:R-:W1:Y:S01]  /*01f0*/  LDCU.U8 UR6, c[0x0][0x380] ;  /* 0x00007000ff0677ac */ /* 0x000e620008000000 */
[----:B------:R-:W-:Y:S01]  /*0200*/  BSSY.RECONVERGENT B0, `(.L_x_180) ;  /* 0x0000064000007945 */ /* 0x000fe20003800200 */
[----:B------:R-:W-:-:S06]  /*0210*/  UIADD3 UR4, UPT, UPT, UR5, -0x1, URZ ;  /* 0xffffffff05047890 */ /* 0x000fcc000fffe0ff */
[----:B0-----:R-:W-:-:S05]  /*0220*/  LOP3.LUT R4, R0, UR4, RZ, 0xc0, !PT ;  /* 0x0000000400047c12 */ /* 0x001fca000f8ec0ff */
[----:B------:R-:W-:Y:S01]  /*0230*/  IMAD R4, R4, UR7, RZ ;  /* 0x0000000704047c24 */ /* 0x000fe2000f8e02ff */
[----:B-1----:R-:W-:-:S04]  /*0240*/  UPRMT UR6, UR6, 0x8880, URZ ;  /* 0x0000888006067896 */ /* 0x002fc800080000ff */
[----:B------:R-:W-:-:S03]  /*0250*/  VIADDMNMX.U32 R4, R7, -R3, R4, PT ;  /* 0x8000000307047246 */ /* 0x000fc60003800004 */
[----:B------:R-:W-:Y:S02]  /*0260*/  UMOV UR4, UR6 ;  /* 0x0000000600047c82 */ /* 0x000fe40008000000 */
[----:B------:R-:W-:-:S09]  /*0270*/  UISETP.NE.AND UP0, UPT, UR4, URZ, UPT ;  /* 0x000000ff0400728c */ /* 0x000fd2000bf05270 */
[----:B------:R-:W-:Y:S05]  /*0280*/  BRA.U !UP0, `(.L_x_181) ;  /* 0x0000000108bc7547 */ /* 0x000fea000b800000 */
[----:B------:R-:W-:Y:S01]  /*0290*/  IMAD.IADD R7, R7, 0x1, -R2 ;  /* 0x0000000107077824 */ /* 0x000fe200078e0a02 */
[----:B------:R-:W-:Y:S01]  /*02a0*/  VIADDMNMX.U32 R5, R2, -R3, R4, PT ;  /* 0x8000000302057246 */ /* 0x000fe20003800004 */
[----:B------:R-:W0:Y:S01]  /*02b0*/  LDCU.64 UR4, c[0x0][0x388] ;  /* 0x00007100ff0477ac */ /* 0x000e220008000a00 */
[----:B------:R-:W-:Y:S02]  /*02c0*/  BSSY.RECONVERGENT B1, `(.L_x_182) ;  /* 0x000002a000017945 */ /* 0x000fe40003800200 */
[----:B------:R-:W-:-:S05]  /*02d0*/  VIMNMX.U32 R6, PT, PT, R4, R7, !PT ;  /* 0x0000000704067248 */ /* 0x000fca0007fe0000 */
[----:B------:R-:W-:-:S05]  /*02e0*/  IMAD.IADD R6, R6, 0x1, -R7 ;  /* 0x0000000106067824 */ /* 0x000fca00078e0a07 */
[----:B------:R-:W-:-:S13]  /*02f0*/  ISETP.GE.U32.AND P0, PT, R6, R5, PT ;  /* 0x000000050600720c */ /* 0x000fda0003f06070 */
[----:B0-----:R-:W-:Y:S05]  /*0300*/  @P0 BRA `(.L_x_183) ;  /* 0x0000000000940947 */ /* 0x001fea0003800000 */
.L_x_186:
[----:B------:R-:W-:-:S04]  /*0310*/  IMAD.MOV.U32 R10, RZ, RZ, R6 ;  /* 0x000000ffff0a7224 */ /* 0x000fc800078e0006 */
[----:B------:R-:W-:-:S05]  /*0320*/  IMAD.IADD R6, R5, 0x1, -R10 ;  /* 0x0000000105067824 */ /* 0x000fca00078e0a0a */
[----:B------:R-:W-:-:S04]  /*0330*/  LEA.HI R16, R6, R10, RZ, 0x1f ;  /* 0x0000000a06107211 */ /* 0x000fc800078ff8ff */
[-C--:B------:R-:W-:Y:S02]  /*0340*/  LOP3.LUT R7, RZ, R16.reuse, RZ, 0x33, !PT ;  /* 0x00000010ff077212 */ /* 0x080fe400078e33ff */
[----:B------:R-:W-:-:S03]  /*0350*/  IADD3 R9, P1, PT, R3, R16, RZ ;  /* 0x0000001003097210 */ /* 0x000fc60007f3e0ff */
[----:B------:R-:W-:Y:S02]  /*0360*/  IMAD.IADD R7, R4, 0x1, R7 ;  /* 0x0000000104077824 */ /* 0x000fe400078e0207 */
[----:B------:R-:W-:Y:S01]  /*0370*/  IMAD.X R14, RZ, RZ, RZ, P1 ;  /* 0x000000ffff0e7224 */ /* 0x000fe200008e06ff */
[C---:B------:R-:W-:Y:S02]  /*0380*/  LEA R8, P1, R9.reuse, UR4, 0x4 ;  /* 0x0000000409087c11 */ /* 0x040fe4000f8220ff */
[----:B------:R-:W-:Y:S02]  /*0390*/  IADD3 R7, P0, PT, R2, R7, RZ ;  /* 0x0000000702077210 */ /* 0x000fe40007f1e0ff */
[----:B------:R-:W-:-:S03]  /*03a0*/  LEA.HI.X R9, R9, UR5, R14, 0x4, P1 ;  /* 0x0000000509097c11 */ /* 0x000fc600088f240e */
[----:B------:R-:W-:Y:S01]  /*03b0*/  IMAD.X R12, RZ, RZ, RZ, P0 ;  /* 0x000000ffff0c7224 */ /* 0x000fe200000e06ff */
[C---:B------:R-:W-:Y:S01]  /*03c0*/  LEA R6, P0, R7.reuse, UR4, 0x4 ;  /* 0x0000000407067c11 */ /* 0x040fe2000f8020ff */
[----:B------:R-:W2:Y:S03]  /*03d0*/  LDG.E R11, desc[UR8][R8.64] ;  /* 0x00000008080b7981 */ /* 0x000ea6000c1e1900 */
[----:B------:R-:W-:-:S05]  /*03e0*/  LEA.HI.X R7, R7, UR5, R12, 0x4, P0 ;  /* 0x0000000507077c11 */ /* 0x000fca00080f240c */
        /* <DEDUP_REMOVED lines=17> */
.L_x_185:
[----:B------:R-:W-:Y:S05]  /*0500*/  BSYNC.RECONVERGENT B2 ;  /* 0x0000000000027941 */ /* 0x000fea0003800200 */
.L_x_184:
[----:B------:R-:W-:Y:S01]  /*0510*/  @P0 VIADD R10, R16, 0x1 ;  /* 0x00000001100a0836 */ /* 0x000fe20000000000 */
[----:B------:R-:W-:-:S03]  /*0520*/  SEL R5, R5, R16, P0 ;  /* 0x0000001005057207 */ /* 0x000fc60000000000 */
[----:B------:R-:W-:Y:S01]  /*0530*/  IMAD.MOV.U32 R6, RZ, RZ, R10 ;  /* 0x000000ffff067224 */ /* 0x000fe200078e000a */
[----:B------:R-:W-:-:S13]  /*0540*/  ISETP.GE.U32.AND P0, PT, R10, R5, PT ;  /* 0x000000050a00720c */ /* 0x000fda0003f06070 */
[----:B------:R-:W-:Y:S05]  /*0550*/  @!P0 BRA `(.L_x_186) ;  /* 0xfffffffc006c8947 */ /* 0x000fea000383ffff */
.L_x_183:
[----:B------:R-:W-:Y:S05]  /*0560*/  BSYNC.RECONVERGENT B1 ;  /* 0x0000000000017941 */ /* 0x000fea0003800200 */
.L_x_182:
[----:B------:R-:W-:Y:S05]  /*0570*/  BRA `(.L_x_187) ;  /* 0x0000000000b07947 */ /* 0x000fea0003800000 */
.L_x_181:
[----:B------:R-:W-:Y:S01]  /*0580*/  IMAD.IADD R7, R7, 0x1, -R2 ;  /* 0x0000000107077824 */ /* 0x000fe200078e0a02 */
[----:B------:R-:W-:Y:S01]  /*0590*/  VIADDMNMX.U32 R5, R2, -R3, R4, PT ;  /* 0x8000000302057246 */ /* 0x000fe20003800004 */
[----:B------:R-:W0:Y:S03]  /*05a0*/  LDCU.64 UR4, c[0x0][0x390] ;  /* 0x00007200ff0477ac */ /* 0x000e260008000a00 */
[----:B------:R-:W-:-:S05]  /*05b0*/  VIMNMX.U32 R6, PT, PT, R4, R7, !PT ;  /* 0x0000000704067248 */ /* 0x000fca0007fe0000 */
[----:B------:R-:W-:-:S05]  /*05c0*/  IMAD.IADD R6, R6, 0x1, -R7 ;  /* 0x0000000106067824 */ /* 0x000fca00078e0a07 */
[----:B------:R-:W-:-:S13]  /*05d0*/  ISETP.GE.U32.AND P0, PT, R6, R5, PT ;  /* 0x000000050600720c */ /* 0x000fda0003f06070 */
[----:B0-----:R-:W-:Y:S05]  /*05e0*/  @P0 BRA `(.L_x_187) ;  /* 0x0000000000940947 */ /* 0x001fea0003800000 */
.L_x_190:
        /* <DEDUP_REMOVED lines=31> */
.L_x_189:
[----:B------:R-:W-:Y:S05]  /*07e0*/  BSYNC.RECONVERGENT B1 ;  /* 0x0000000000017941 */ /* 0x000fea0003800200 */
.L_x_188:
[----:B------:R-:W-:Y:S01]  /*07f0*/  @P0 VIADD R10, R16, 0x1 ;  /* 0x00000001100a0836 */ /* 0x000fe20000000000 */
[----:B------:R-:W-:-:S03]  /*0800*/  SEL R5, R5, R16, P0 ;  /* 0x0000001005057207 */ /* 0x000fc60000000000 */
[----:B------:R-:W-:Y:S01]  /*0810*/  IMAD.MOV.U32 R6, RZ, RZ, R10 ;  /* 0x000000ffff067224 */ /* 0x000fe200078e000a */
[----:B------:R-:W-:-:S13]  /*0820*/  ISETP.GE.U32.AND P0, PT, R10, R5, PT ;  /* 0x000000050a00720c */ /* 0x000fda0003f06070 */
[----:B------:R-:W-:Y:S05]  /*0830*/  @!P0 BRA `(.L_x_190) ;  /* 0xfffffffc006c8947 */ /* 0x000fea000383ffff */
.L_x_187:
[----:B------:R-:W-:Y:S05]  /*0840*/  BSYNC.RECONVERGENT B0 ;  /* 0x0000000000007941 */ /* 0x000fea0003800200 */
.L_x_180:
[----:B------:R-:W0:Y:S01]  /*0850*/  LDC.64 R4, c[0x0][0x3a0] ;  /* 0x0000e800ff047b82 */ /* 0x000e220000000a00 */
[----:B------:R-:W-:Y:S02]  /*0860*/  IMAD.IADD R3, R3, 0x1, R6 ;  /* 0x0000000103037824 */ /* 0x000fe400078e0206 */
[----:B0-----:R-:W-:-:S05]  /*0870*/  IMAD.WIDE.U32 R4, R0, 0x4, R4 ;  /* 0x0000000400047825 */ /* 0x001fca00078e0004 */
[----:B------:R-:W-:Y:S01]  /*0880*/  STG.E desc[UR8][R4.64], R3 ;  /* 0x0000000304007986 */ /* 0x000fe2000c101908 */
[----:B------:R-:W-:Y:S05]  /*0890*/  EXIT ;  /* 0x000000000000794d */ /* 0x000fea0003800000 */
.L_x_191:
        /* <DEDUP_REMOVED lines=14> */
.L_x_486:


//--------------------- .text._ZN3cub18CUB_300001_SM_10006detail10merge_sort30DeviceMergeSortBlockSortKernelINS2_10policy_hubIN6thrust24THRUST_300001_SM_1000_NS6detail15normal_iteratorINS6_10device_ptrI14TriangleVertexEEEEE9Policy600ESC_PNS0_8NullTypeESC_SG_j15CompareVerticesSA_SF_EEvbT0_T1_T2_T3_T4_PT6_PT7_T5_NS1_7vsmem_tE --------------------------
	.section	.text._ZN3cub18CUB_300001_SM_10006detail10merge_sort30DeviceMergeSortBlockSortKernelINS2_10policy_hubIN6thrust24THRUST_300001_SM_1000_NS6detail15normal_iteratorINS6_10device_ptrI14TriangleVertexEEEEE9Policy600ESC_PNS0_8NullTypeESC_SG_j15CompareVerticesSA_SF_EEvbT0_T1_T2_T3_T4_PT6_PT7_T5_NS1_7vsmem_tE,"ax",@progbits
	.align	128
        .global         _ZN3cub18CUB_300001_SM_10006detail10merge_sort30DeviceMergeSortBlockSortKernelINS2_10policy_hubIN6thrust24THRUST_300001_SM_1000_NS6detail15normal_iteratorINS6_10device_ptrI14TriangleVertexEEEEE9Policy600ESC_PNS0_8NullTypeESC_SG_j15CompareVerticesSA_SF_EEvbT0_T1_T2_T3_T4_PT6_PT7_T5_NS1_7vsmem_tE
        .type           _ZN3cub18CUB_300001_SM_10006detail10merge_sort30DeviceMergeSortBlockSortKernelINS2_10policy_hubIN6thrust24THRUST_300001_SM_1000_NS6detail15normal_iteratorINS6_10device_ptrI14TriangleVertexEEEEE9Policy600ESC_PNS0_8NullTypeESC_SG_j15CompareVerticesSA_SF_EEvbT0_T1_T2_T3_T4_PT6_PT7_T5_NS1_7vsmem_tE,@function
        .size           _ZN3cub18CUB_300001_SM_10006detail10merge_sort30DeviceMergeSortBlockSortKernelINS2_10policy_hubIN6thrust24THRUST_300001_SM_1000_NS6detail15normal_iteratorINS6_10device_ptrI14TriangleVertexEEEEE9Policy600ESC_PNS0_8NullTypeESC_SG_j15CompareVerticesSA_SF_EEvbT0_T1_T2_T3_T4_PT6_PT7_T5_NS1_7vsmem_tE,(.L_x_487 - _ZN3cub18CUB_300001_SM_10006detail10merge_sort30DeviceMergeSortBlockSortKernelINS2_10policy_hubIN6thrust24THRUST_300001_SM_1000_NS6detail15normal_iteratorINS6_10device_ptrI14TriangleVertexEEEEE9Policy600ESC_PNS0_8NullTypeESC_SG_j15CompareVerticesSA_SF_EEvbT0_T1_T2_T3_T4_PT6_PT7_T5_NS1_7vsmem_tE)
        .other          _ZN3cub18CUB_300001_SM_10006detail10merge_sort30DeviceMergeSortBlockSortKernelINS2_10policy_hubIN6thrust24THRUST_300001_SM_1000_NS6detail15normal_iteratorINS6_10device_ptrI14TriangleVertexEEEEE9Policy600ESC_PNS0_8NullTypeESC_SG_j15CompareVerticesSA_SF_EEvbT0_T1_T2_T3_T4_PT6_PT7_T5_NS1_7vsmem_tE,@"STO_CUDA_ENTRY STV_DEFAULT"
_ZN3cub18CUB_300001_SM_10006detail10merge_sort30DeviceMergeSortBlockSortKernelINS2_10policy_hubIN6thrust24THRUST_300001_SM_1000_NS6detail15normal_iteratorINS6_10device_ptrI14TriangleVertexEEEEE9Policy600ESC_PNS0_8NullTypeESC_SG_j15CompareVerticesSA_SF_EEvbT0_T1_T2_T3_T4_PT6_PT7_T5_NS1_7vsmem_tE:
.text._ZN3cub18CUB_300001_SM_10006detail10merge_sort30DeviceMergeSortBlockSortKernelINS2_10policy_hubIN6thrust24THRUST_300001_SM_1000_NS6detail15normal_iteratorINS6_10device_ptrI14TriangleVertexEEEEE9Policy600ESC_PNS0_8NullTypeESC_SG_j15CompareVerticesSA_SF_EEvbT0_T1_T2_T3_T4_PT6_PT7_T5_NS1_7vsmem_tE:
[----:B------:R-:W-:Y:S01]  /*0000*/  LDC R1, c[0x0][0x37c] ;  /* 0x0000df00ff017b82 */ /* 0x000fe20000000800 */
[----:B------:R-:W0:Y:S01]  /*0010*/  S2R R5, SR_CTAID.X ;  /* 0x0000000000057919 */ /* 0x000e220000002500 */
[----:B------:R-:W1:Y:S01]  /*0020*/  LDCU UR4, c[0x0][0x370] ;  /* 0x00006e00ff0477ac */ /* 0x000e620008000800 */
[----:B------:R-:W2:Y:S01]  /*0030*/  LDCU.64 UR6, c[0x0][0x358] ;  /* 0x00006b00ff0677ac */ /* 0x000ea20008000a00 */
[----:B-1----:R-:W-:-:S06]  /*0040*/  UIADD3 UR4, UPT, UPT, UR4, -0x1, URZ ;  /* 0xffffffff04047890 */ /* 0x002fcc000fffe0ff */
[C---:B0-----:R-:W-:Y:S01]  /*0050*/  ISETP.GE.U32.AND P0, PT, R5.reuse, UR4, PT ;  /* 0x0000000405007c0c */ /* 0x041fe2000bf06070 */
[----:B------:R-:W-:-:S12]  /*0060*/  IMAD.SHL.U32 R5, R5, 0x400, RZ ;  /* 0x0000040005057824 */ /* 0x000fd800078e00ff */
[----:B--2---:R-:W-:Y:S05]  /*0070*/  @P0 BRA `(.L_x_192) ;  /* 0x0000001c002c0947 */ /* 0x004fea0003800000 */
[----:B------:R-:W0:Y:S01]  /*0080*/  S2R R26, SR_TID.X ;  /* 0x00000000001a7919 */ /* 0x000e220000002100 */
[----:B------:R-:W1:Y:S01]  /*0090*/  LDCU.64 UR4, c[0x0][0x388] ;  /* 0x00007100ff0477ac */ /* 0x000e620008000a00 */
[----:B------:R-:W-:Y:S01]  /*00a0*/  ACQBULK ;  /* 0x000000000000782e */ /* 0x000fe20000000000 */
[----:B0-----:R-:W-:-:S05]  /*00b0*/  IMAD.SHL.U32 R0, R26, 0x4, RZ ;  /* 0x000000041a007824 */ /* 0x001fca00078e00ff */
[----:B------:R-:W-:-:S04]  /*00c0*/  LOP3.LUT R7, R0, 0xf80, RZ, 0xc0, !PT ;  /* 0x00000f8000077812 */ /* 0x000fc800078ec0ff */
[----:B------:R-:W-:-:S04]  /*00d0*/  LOP3.LUT R0, R7, 0x1f, R26, 0xf8, !PT ;  /* 0x0000001f07007812 */ /* 0x000fc800078ef81a */
[----:B------:R-:W-:-:S05]  /*00e0*/  IADD3 R0, P0, PT, R5, R0, RZ ;  /* 0x0000000005007210 */ /* 0x000fca0007f1e0ff */
[----:B------:R-:W-:Y:S02]  /*00f0*/  IMAD.X R3, RZ, RZ, RZ, P0 ;  /* 0x000000ffff037224 */ /* 0x000fe400000e06ff */
        /* <DEDUP_REMOVED lines=56> */
.L_x_194:
        /* <DEDUP_REMOVED lines=8> */
.L_x_195:
[----:B------:R-:W-:Y:S05]  /*0500*/  BSYNC.RECONVERGENT B0 ;  /* 0x0000000000007941 */ /* 0x000fea0003800200 */
.L_x_193:
        /* <DEDUP_REMOVED lines=18> */
.L_x_197:
        /* <DEDUP_REMOVED lines=8> */
.L_x_198:
[----:B------:R-:W-:Y:S05]  /*06b0*/  BSYNC.RECONVERGENT B0 ;  /* 0x0000000000007941 */ /* 0x000fea0003800200 */
.L_x_196:
        /* <DEDUP_REMOVED lines=18> */
.L_x_200:
        /* <DEDUP_REMOVED lines=8> */
.L_x_201:
[----:B------:R-:W-:Y:S05]  /*0860*/  BSYNC.RECONVERGENT B0 ;  /* 0x0000000000007941 */ /* 0x000fea0003800200 */
.L_x_199:
        /* <DEDUP_REMOVED lines=18> */
.L_x_203:
        /* <DEDUP_REMOVED lines=8> */
.L_x_204:
[----:B------:R-:W-:Y:S05]  /*0a10*/  BSYNC.RECONVERGENT B0 ;  /* 0x0000000000007941 */ /* 0x000fea0003800200 */
.L_x_202:
        /* <DEDUP_REMOVED lines=18> */
.L_x_206:
        /* <DEDUP_REMOVED lines=8> */
.L_x_207:
[----:B------:R-:W-:Y:S05]  /*0bc0*/  BSYNC.RECONVERGENT B0 ;  /* 0x0000000000007941 */ /* 0x000fea0003800200 */
.L_x_205:
        /* <DEDUP_REMOVED lines=18> */
.L_x_209:
[----:B------:R-:W-:Y:S02]  /*0cf0*/  IMAD.MOV.U32 R15, RZ, RZ, R11 ;  /* 0x000000ffff0f7224 */ /* 0x000fe400078e000b */
[----:B------:R-:W-:Y:S01]  /*0d00*/  IMAD.MOV.U32 R14, RZ, RZ, R10 ;  /* 0x000000ffff0e7224 */ /* 0x000fe200078e000a */
[----:B------:R-:W-:Y:S01]  /*0d10*/  MOV R10, R23 ;  /* 0x00000017000a7202 */ /* 0x000fe20000000f00 */
[----:B------:R-:W-:Y:S02]  /*0d20*/  IMAD.MOV.U32 R13, RZ, RZ, R9 ;  /* 0x000000ffff0d7224 */ /* 0x000fe400078e0009 */
[----:B------:R-:W-:Y:S02]  /*0d30*/  IMAD.MOV.U32 R12, RZ, RZ, R8 ;  /* 0x000000ffff0c7224 */ /* 0x000fe400078e0008 */
[----:B------:R-:W-:Y:S02]  /*0d40*/  IMAD.MOV.U32 R11, RZ, RZ, R21 ;  /* 0x000000ffff0b7224 */ /* 0x000fe400078e0015 */
[----:B------:R-:W-:-:S02]  /*0d50*/  IMAD.MOV.U32 R9, RZ, RZ, R22 ;  /* 0x000000ffff097224 */ /* 0x000fc400078e0016 */
[----:B------:R-:W-:-:S07]  /*0d60*/  IMAD.MOV.U32 R8, RZ, RZ, R27 ;  /* 0x000000ffff087224 */ /* 0x000fce00078e001b */
.L_x_210:
[----:B------:R-:W-:Y:S05]  /*0d70*/  BSYNC.RECONVERGENT B0 ;  /* 0x0000000000007941 */ /* 0x000fea0003800200 */
.L_x_208:
[----:B------:R-:W-:Y:S01]  /*0d80*/  LEA R27, R26, UR4, 0x6 ;  /* 0x000000041a1b7c11 */ /* 0x000fe2000f8e30ff */
[----:B------:R-:W-:-:S07]  /*0d90*/  IMAD.MOV.U32 R28, RZ, RZ, 0x2 ;  /* 0x00000002ff1c7424 */ /* 0x000fce00078e00ff */
.L_x_224:
        /* <DEDUP_REMOVED lines=28> */
[----:B------:R-:W-:Y:S02]  /*0f60*/  IMAD.MOV.U32 R12, RZ, RZ, R4 ;  /* 0x000000ffff0c7224 */ /* 0x000fe400078e0004 */
[----:B------:R-:W-:Y:S01]  /*0f70*/  IMAD.IADD R14, R22, 0x1, R3 ;  /* 0x00000001160e7824 */ /* 0x000fe200078e0203 */
[----:B0-----:R-:W-:-:S07]  /*0f80*/  LEA R15, R6, R5, 0x18 ;  /* 0x00000005060f7211 */ /* 0x001fce00078ec0ff */
.L_x_215:
[----:B------:R-:W-:Y:S01]  /*0f90*/  IADD3 R4, PT, PT, R12, -R21, RZ ;  /* 0x800000150c047210 */ /* 0x000fe20007ffe0ff */
[----:B------:R-:W-:Y:S01]  /*0fa0*/  BSSY.RECONVERGENT B1, `(.L_x_213) ;  /* 0x0000015000017945 */ /* 0x000fe20003800200 */
[----:B------:R-:W-:Y:S02]  /*0fb0*/  PLOP3.LUT P0, PT, PT, PT, PT, 0x8, 0x80 ;  /* 0x000000000080781c */ /* 0x000fe40003f0e170 */
        /* <DEDUP_REMOVED lines=19> */
.L_x_214:
[----:B------:R-:W-:Y:S05]  /*10f0*/  BSYNC.RECONVERGENT B1 ;  /* 0x0000000000017941 */ /* 0x000fea0003800200 */
.L_x_213:
[----:B------:R-:W-:Y:S01]  /*1100*/  @P0 VIADD R21, R13, 0x1 ;  /* 0x000000010d150836 */ /* 0x000fe20000000000 */
[----:B------:R-:W-:-:S04]  /*1110*/  SEL R12, R12, R13, P0 ;  /* 0x0000000d0c0c7207 */ /* 0x000fc80000000000 */
[----:B------:R-:W-:-:S13]  /*1120*/  ISETP.GE.AND P0, PT, R21, R12, PT ;  /* 0x0000000c1500720c */ /* 0x000fda0003f06270 */
[----:B------:R-:W-:Y:S05]  /*1130*/  @!P0 BRA `(.L_x_215) ;  /* 0xfffffffc00948947 */ /* 0x000fea000383ffff */
.L_x_212:
[----:B------:R-:W-:Y:S05]  /*1140*/  BSYNC.RECONVERGENT B0 ;  /* 0x0000000000007941 */ /* 0x000fea0003800200 */
.L_x_211:
        /* <DEDUP_REMOVED lines=25> */
.L_x_217:
[----:B------:R-:W-:Y:S05]  /*12e0*/  BSYNC.RECONVERGENT B0 ;  /* 0x0000000000007941 */ /* 0x000fea0003800200 */
.L_x_216:
        /* <DEDUP_REMOVED lines=26> */
.L_x_219:
[----:B------:R-:W-:Y:S05]  /*1490*/  BSYNC.RECONVERGENT B0 ;  /* 0x0000000000007941 */ /* 0x000fea0003800200 */
.L_x_218:
[----:B01----:R-:W-:Y:S01]  /*14a0*/  VIADD R12, R8, 0x1 ;  /* 0x00000001080c7836 */ /* 0x003fe20000000000 */
[----:B--23--:R-:W-:Y:S01]  /*14b0*/  SEL R11, R23, R19, P1 ;  /* 0x00000013170b7207 */ /* 0x00cfe20000800000 */
[C---:B------:R-:W-:Y:S01]  /*14c0*/  VIADD R13, R9.reuse, 0x1 ;  /* 0x00000001090d7836 */ /* 0x040fe20000000000 */
[----:B------:R-:W-:Y:S01]  /*14d0*/  @!P1 IADD3 R13, PT, PT, R9, RZ, RZ ;  /* 0x000000ff090d9210 */ /* 0x000fe20007ffe0ff */
[----:B------:R-:W-:Y:S01]  /*14e0*/  @P1 IMAD.MOV R12, RZ, RZ, R8 ;  /* 0x000000ffff0c1224 */ /* 0x000fe200078e0208 */
[----:B------:R-:W-:Y:S01]  /*14f0*/  FSEL R10, R22, R18, P1 ;  /* 0x00000012160a7208 */ /* 0x000fe20000800000 */
[----:B------:R-:W-:Y:S01]  /*1500*/  BSSY.RECONVERGENT B0, `(.L_x_220) ;  /* 0x0000016000007945 */ /* 0x000fe20003800200 */
[----:B------:R-:W-:Y:S02]  /*1510*/  @P1 LEA R15, R13, UR4, 0x4 ;  /* 0x000000040d0f1c11 */ /* 0x000fe4000f8e20ff */
[----:B------:R-:W-:Y:S02]  /*1520*/  @!P1 LEA R14, R12, UR4, 0x4 ;  /* 0x000000040c0e9c11 */ /* 0x000fe4000f8e20ff */
        /* <DEDUP_REMOVED lines=19> */
.L_x_221:
[----:B------:R-:W-:Y:S05]  /*1660*/  BSYNC.RECONVERGENT B0 ;  /* 0x0000000000007941 */ /* 0x000fea0003800200 */
.L_x_220:
        /* <DEDUP_REMOVED lines=28> */
.L_x_223:
[----:B------:R-:W-:Y:S05]  /*1830*/  BSYNC.RECONVERGENT B0 ;  /* 0x0000000000007941 */ /* 0x000fea0003800200 */
.L_x_222:
        /* <DEDUP_REMOVED lines=16> */
[----:B------:R-:W-:Y:S04]  /*1940*/  STS.128 [R28], R4 ;  /* 0x000000041c007388 */ /* 0x000fe80000000c00 */
[----:B------:R-:W-:Y:S04]  /*1950*/  STS.128 [R28+0x10], R8 ;  /* 0x000010081c007388 */ /* 0x000fe80000000c00 */
[----:B------:R-:W-:Y:S04]  /*1960*/  STS.128 [R28+0x20], R12 ;  /* 0x0000200c1c007388 */ /* 0x000fe80000000c00 */
[----:B------:R-:W-:Y:S01]  /*1970*/  STS.128 [R28+0x30], R16 ;  /* 0x000030101c007388 */ /* 0x000fe20000000c00 */
[----:B------:R-:W-:-:S03]  /*1980*/  NOP ;  /* 0x0000000000007918 */ /* 0x000fc60000000000 */
[----:B0-----:R-:W0:Y:S04]  /*1990*/  LDS.128 R32, [R29] ;  /* 0x000000001d207984 */ /* 0x001e280000000c00 */
[----:B------:R-:W4:Y:S01]  /*19a0*/  LDS.128 R24, [R29+0x200] ;  /* 0x000200001d187984 */ /* 0x000f220000000c00 */
[C---:B-1----:R-:W-:Y:S01]  /*19b0*/  LOP3.LUT R3, R2.reuse, 0x1f, RZ, 0xc0, !PT ;  /* 0x0000001f02037812 */ /* 0x042fe200078ec0ff */
[----:B------:R-:W-:Y:S02]  /*19c0*/  IMAD.SHL.U32 R2, R2, 0x4, RZ ;  /* 0x0000000402027824 */ /* 0x000fe400078e00ff */
[----:B------:R-:W1:Y:S02]  /*19d0*/  LDS.128 R20, [R29+0x400] ;  /* 0x000400001d147984 */ /* 0x000e640000000c00 */
[----:B---3--:R-:W-:Y:S01]  /*19e0*/  IMAD R0, R0, 0x400, R3 ;  /* 0x0000040000007824 */ /* 0x008fe200078e0203 */
[----:B------:R-:W-:Y:S01]  /*19f0*/  LOP3.LUT R3, R2, 0xf80, RZ, 0xc0, !PT ;  /* 0x00000f8002037812 */ /* 0x000fe200078ec0ff */
[----:B------:R-:W3:Y:S03]  /*1a00*/  LDS.128 R36, [R29+0x600] ;  /* 0x000600001d247984 */ /* 0x000ee60000000c00 */
[----:B------:R-:W-:-:S05]  /*1a10*/  IADD3 R0, P0, PT, R3, R0, RZ ;  /* 0x0000000003007210 */ /* 0x000fca0007f1e0ff */
[----:B------:R-:W-:Y:S01]  /*1a20*/  IMAD.X R3, RZ, RZ, RZ, P0 ;  /* 0x000000ffff037224 */ /* 0x000fe200000e06ff */
[----:B--2---:R-:W-:-:S04]  /*1a30*/  LEA R2, P0, R0, UR4, 0x4 ;  /* 0x0000000400027c11 */ /* 0x004fc8000f8020ff */
[----:B------:R-:W-:-:S05]  /*1a40*/  LEA.HI.X R3, R0, UR5, R3, 0x4, P0 ;  /* 0x0000000500037c11 */ /* 0x000fca00080f2403 */
[----:B0-----:R-:W-:Y:S04]  /*1a50*/  STG.E desc[UR6][R2.64], R32 ;  /* 0x0000002002007986 */ /* 0x001fe8000c101906 */
[----:B------:R-:W-:Y:S04]  /*1a60*/  STG.E desc[UR6][R2.64+0x4], R33 ;  /* 0x0000042102007986 */ /* 0x000fe8000c101906 */
[----:B------:R-:W-:Y:S04]  /*1a70*/  STG.E desc[UR6][R2.64+0x8], R34 ;  /* 0x0000082202007986 */ /* 0x000fe8000c101906 */
[----:B------:R-:W-:Y:S04]  /*1a80*/  STG.E desc[UR6][R2.64+0xc], R35 ;  /* 0x00000c2302007986 */ /* 0x000fe8000c101906 */
[----:B----4-:R-:W-:Y:S04]  /*1a90*/  STG.E desc[UR6][R2.64+0x200], R24 ;  /* 0x0002001802007986 */ /* 0x010fe8000c101906 */
        /* <DEDUP_REMOVED lines=12> */
.L_x_225:
        /* <DEDUP_REMOVED lines=29> */
.L_x_192:
        /* <DEDUP_REMOVED lines=8> */
[----:B------:R0:W5:Y:S01]  /*1db0*/  LDG.E R16, desc[UR6][R2.64] ;  /* 0x0000000602107981 */ /* 0x000162000c1e1900 */
[----:B-1----:R-:W-:-:S02]  /*1dc0*/  IMAD.SHL.U32 R26, R27, 0x4, RZ ;  /* 0x000000041b1a7824 */ /* 0x002fc400078e00ff */
[----:B------:R-:W-:-:S03]  /*1dd0*/  IMAD.MOV R25, RZ, RZ, -R5 ;  /* 0x000000ffff197224 */ /* 0x000fc600078e0a05 */
[----:B------:R-:W-:Y:S02]  /*1de0*/  LOP3.LUT R6, R26, 0xf80, RZ, 0xc0, !PT ;  /* 0x00000f801a067812 */ /* 0x000fe400078ec0ff */
[----:B--2---:R-:W-:Y:S02]  /*1df0*/  VIADDMNMX R25, R25, R0, 0x400, PT ;  /* 0x0000040019197446 */ /* 0x004fe40003800100 */
[----:B------:R-:W-:-:S04]  /*1e00*/  LOP3.LUT R7, R6, 0x1f, R27, 0xf8, !PT ;  /* 0x0000001f06077812 */ /* 0x000fc800078ef81b */
[C---:B------:R-:W-:Y:S01]  /*1e10*/  LEA R4, P0, R7.reuse, R2, 0x4 ;  /* 0x0000000207047211 */ /* 0x040fe200078020ff */
[C---:B0-----:R-:W-:Y:S01]  /*1e20*/  VIADD R2, R7.reuse, 0x60 ;  /* 0x0000006007027836 */ /* 0x041fe20000000000 */
[----:B------:R-:W-:-:S03]  /*1e30*/  IADD3 R24, PT, PT, R7, 0x20, RZ ;  /* 0x0000002007187810 */ /* 0x000fc60007ffe0ff */
[----:B------:R-:W-:Y:S01]  /*1e40*/  IMAD.X R5, RZ, RZ, R3, P0 ;  /* 0x000000ffff057224 */ /* 0x000fe200000e0603 */
[CC--:B------:R-:W-:Y:S01]  /*1e50*/  ISETP.GE.AND P0, PT, R7.reuse, R25.reuse, PT ;  /* 0x000000190700720c */ /* 0x0c0fe20003f06270 */
[----:B------:R-:W-:Y:S01]  /*1e60*/  VIADD R3, R7, 0x40 ;  /* 0x0000004007037836 */ /* 0x000fe20000000000 */
[-C--:B------:R-:W-:Y:S02]  /*1e70*/  ISETP.GE.AND P1, PT, R24, R25.reuse, PT ;  /* 0x000000191800720c */ /* 0x080fe40003f26270 */
[-C--:B------:R-:W-:Y:S02]  /*1e80*/  ISETP.GE.AND P3, PT, R2, R25.reuse, PT ;  /* 0x000000190200720c */ /* 0x080fe40003f66270 */
[----:B------:R-:W-:Y:S01]  /*1e90*/  ISETP.GE.AND P2, PT, R3, R25, PT ;  /* 0x000000190300720c */ /* 0x000fe20003f46270 */
[----:B---3--:R-:W-:-:S06]  /*1ea0*/  IMAD.MOV.U32 R31, RZ, RZ, R19 ;  /* 0x000000ffff1f7224 */ /* 0x008fcc00078e0013 */
[----:B------:R-:W2:Y:S01]  /*1eb0*/  @!P0 LDG.E R19, desc[UR6][R4.64+0xc] ;  /* 0x00000c0604138981 */ /* 0x000ea2000c1e1900 */
[----:B----4-:R-:W-:Y:S02]  /*1ec0*/  IMAD.MOV.U32 R30, RZ, RZ, R18 ;  /* 0x000000ffff1e7224 */ /* 0x010fe400078e0012 */
[----:B------:R-:W-:Y:S01]  /*1ed0*/  IMAD.MOV.U32 R35, RZ, RZ, R31 ;  /* 0x000000ffff237224 */ /* 0x000fe200078e001f */
[----:B------:R-:W2:Y:S01]  /*1ee0*/  @!P0 LDG.E R18, desc[UR6][R4.64+0x8] ;  /* 0x0000080604128981 */ /* 0x000ea2000c1e1900 */
[----:B-----5:R-:W-:Y:S02]  /*1ef0*/  IMAD.MOV.U32 R29, RZ, RZ, R17 ;  /* 0x000000ffff1d7224 */ /* 0x020fe400078e0011 */
[----:B------:R-:W-:Y:S01]  /*1f00*/  IMAD.MOV.U32 R39, RZ, RZ, R31 ;  /* 0x000000ffff277224 */ /* 0x000fe200078e001f */
        /* <DEDUP_REMOVED lines=8> */
[--C-:B------:R-:W-:Y:S01]  /*1f90*/  IMAD.MOV.U32 R32, RZ, RZ, R28.reuse ;  /* 0x000000ffff207224 */ /* 0x100fe200078e001c */
[----:B------:R-:W5:Y:S01]  /*1fa0*/  @!P3 LDG.E R31, desc[UR6][R4.64+0x60c] ;  /* 0x00060c06041fb981 */ /* 0x000f62000c1e1900 */
[----:B------:R-:W-:-:S03]  /*1fb0*/  IMAD.MOV.U32 R36, RZ, RZ, R28 ;  /* 0x000000ffff247224 */ /* 0x000fc600078e001c */
[----:B------:R-:W3:Y:S04]  /*1fc0*/  @!P1 LDG.E R34, desc[UR6][R4.64+0x208] ;  /* 0x0002080604229981 */ /* 0x000ee8000c1e1900 */
[----:B------:R-:W4:Y:S04]  /*1fd0*/  @!P2 LDG.E R38, desc[UR6][R4.64+0x408] ;  /* 0x000408060426a981 */ /* 0x000f28000c1e1900 */
[----:B------:R-:W5:Y:S04]  /*1fe0*/  @!P3 LDG.E R30, desc[UR6][R4.64+0x608] ;  /* 0x00060806041eb981 */ /* 0x000f68000c1e1900 */
[----:B------:R-:W3:Y:S04]  /*1ff0*/  @!P1 LDG.E R33, desc[UR6][R4.64+0x204] ;  /* 0x0002040604219981 */ /* 0x000ee8000c1e1900 */
[----:B------:R-:W4:Y:S04]  /*2000*/  @!P2 LDG.E R37, desc[UR6][R4.64+0x404] ;  /* 0x000404060425a981 */ /* 0x000f28000c1e1900 */
[----:B------:R-:W5:Y:S04]  /*2010*/  @!P3 LDG.E R29, desc[UR6][R4.64+0x604] ;  /* 0x00060406041db981 */ /* 0x000f68000c1e1900 */
[----:B------:R-:W2:Y:S04]  /*2020*/  @!P0 LDG.E R16, desc[UR6][R4.64] ;  /* 0x0000000604108981 */ /* 0x000ea8000c1e1900 */
[----:B------:R-:W3:Y:S04]  /*2030*/  @!P1 LDG.E R32, desc[UR6][R4.64+0x200] ;  /* 0x0002000604209981 */ /* 0x000ee8000c1e1900 */
[----:B------:R-:W4:Y:S04]  /*2040*/  @!P2 LDG.E R36, desc[UR6][R4.64+0x400] ;  /* 0x000400060424a981 */ /* 0x000f28000c1e1900 */
[----:B------:R-:W5:Y:S01]  /*2050*/  @!P3 LDG.E R28, desc[UR6][R4.64+0x600] ;  /* 0x00060006041cb981 */ /* 0x000f62000c1e1900 */
        /* <DEDUP_REMOVED lines=8> */
[----:B---3--:R-:W-:Y:S04]  /*20e0*/  STS.128 [R0+0x200], R32 ;  /* 0x0002002000007388 */ /* 0x008fe80000000c00 */
[----:B----4-:R-:W-:Y:S04]  /*20f0*/  STS.128 [R0+0x400], R36 ;  /* 0x0004002400007388 */ /* 0x010fe80000000c00 */
[----:B-----5:R-:W-:Y:S01]  /*2100*/  STS.128 [R0+0x600], R28 ;  /* 0x0006001c00007388 */ /* 0x020fe20000000c00 */
        /* <DEDUP_REMOVED lines=9> */
[----:B-1----:R-:W-:Y:S01]  /*21a0*/  MOV R29, R4 ;  /* 0x00000004001d7202 */ /* 0x002fe20000000f00 */
[----:B------:R-:W-:Y:S01]  /*21b0*/  IMAD.MOV.U32 R28, RZ, RZ, R5 ;  /* 0x000000ffff1c7224 */ /* 0x000fe200078e0005 */
[----:B------:R-:W-:Y:S01]  /*21c0*/  ISETP.GE.U32.AND P0, PT, R16, R25, PT ;  /* 0x000000191000720c */ /* 0x000fe20003f06070 */
[--C-:B------:R-:W-:Y:S02]  /*21d0*/  IMAD.MOV.U32 R31, RZ, RZ, R6.reuse ;  /* 0x000000ffff1f7224 */ /* 0x100fe400078e0006 */
[--C-:B------:R-:W-:Y:S02]  /*21e0*/  IMAD.MOV.U32 R30, RZ, RZ, R7.reuse ;  /* 0x000000ffff1e7224 */ /* 0x100fe400078e0007 */
[----:B------:R-:W-:Y:S02]  /*21f0*/  IMAD.MOV.U32 R19, RZ, RZ, R7 ;  /* 0x000000ffff137224 */ /* 0x000fe400078e0007 */
[----:B------:R-:W-:-:S02]  /*2200*/  IMAD.MOV.U32 R18, RZ, RZ, R6 ;  /* 0x000000ffff127224 */ /* 0x000fc400078e0006 */
[----:B------:R-:W-:Y:S02]  /*2210*/  IMAD.MOV.U32 R17, RZ, RZ, R5 ;  /* 0x000000ffff117224 */ /* 0x000fe400078e0005 */
[----:B------:R-:W-:Y:S02]  /*2220*/  IMAD.MOV.U32 R16, RZ, RZ, R4 ;  /* 0x000000ffff107224 */ /* 0x000fe400078e0004 */
[----:B--234-:R-:W-:Y:S05]  /*2230*/  @P0 BRA `(.L_x_227) ;  /* 0x0000000000840947 */ /* 0x01cfea0003800000 */
        /* <DEDUP_REMOVED lines=15> */
[----:B------:R-:W-:Y:S02]  /*2330*/  IMAD.MOV.U32 R29, RZ, RZ, R4 ;  /* 0x000000ffff1d7224 */ /* 0x000fe400078e0004 */
[----:B------:R-:W-:Y:S01]  /*2340*/  IMAD.MOV.U32 R28, RZ, RZ, R5 ;  /* 0x000000ffff1c7224 */ /* 0x000fe200078e0005 */
[----:B------:R-:W-:Y:S01]  /*2350*/  FSETP.NEU.OR P0, PT, R5, R21, P0 ;  /* 0x000000150500720b */ /* 0x000fe2000070d400 */
[----:B------:R-:W-:Y:S02]  /*2360*/  IMAD.MOV.U32 R31, RZ, RZ, R6 ;  /* 0x000000ffff1f7224 */ /* 0x000fe400078e0006 */
[----:B------:R-:W-:Y:S02]  /*2370*/  IMAD.MOV.U32 R30, RZ, RZ, R7 ;  /* 0x000000ffff1e7224 */ /* 0x000fe400078e0007 */
[----:B------:R-:W-:Y:S02]  /*2380*/  IMAD.MOV.U32 R19, RZ, RZ, R23 ;  /* 0x000000ffff137224 */ /* 0x000fe400078e0017 */
[----:B------:R-:W-:-:S02]  /*2390*/  IMAD.MOV.U32 R18, RZ, RZ, R22 ;  /* 0x000000ffff127224 */ /* 0x000fc400078e0016 */
[----:B------:R-:W-:Y:S02]  /*23a0*/  IMAD.MOV.U32 R17, RZ, RZ, R21 ;  /* 0x000000ffff117224 */ /* 0x000fe400078e0015 */
[----:B------:R-:W-:Y:S02]  /*23b0*/  IMAD.MOV.U32 R16, RZ, RZ, R20 ;  /* 0x000000ffff107224 */ /* 0x000fe400078e0014 */
[----:B------:R-:W-:Y:S05]  /*23c0*/  @P0 BRA `(.L_x_227) ;  /* 0x0000000000200947 */ /* 0x000fea0003800000 */
.L_x_228:
        /* <DEDUP_REMOVED lines=8> */
.L_x_227:
[----:B------:R-:W-:Y:S05]  /*2450*/  BSYNC.RECONVERGENT B0 ;  /* 0x0000000000007941 */ /* 0x000fea0003800200 */
.L_x_226:
[----:B------:R-:W-:Y:S01]  /*2460*/  VIADD R20, R26, 0x2 ;  /* 0x000000021a147836 */ /* 0x000fe20000000000 */
[----:B------:R-:W-:Y:S01]  /*2470*/  BSSY.RECONVERGENT B0, `(.L_x_229) ;  /* 0x0000020000007945 */ /* 0x000fe20003800200 */
[----:B------:R-:W-:Y:S02]  /*2480*/  IMAD.MOV.U32 R23, RZ, RZ, R30 ;  /* 0x000000ffff177224 */ /* 0x000fe400078e001e */
[----:B------:R-:W-:Y:S01]  /*2490*/  IMAD.MOV.U32 R22, RZ, RZ, R31 ;  /* 0x000000ffff167224 */ /* 0x000fe200078e001f */
[----:B------:R-:W-:Y:S01]  /*24a0*/  ISETP.GE.U32.AND P0, PT, R20, R25, PT ;  /* 0x000000191400720c */ /* 0x000fe20003f06070 */
[----:B------:R-:W-:Y:S02]  /*24b0*/  IMAD.MOV.U32 R21, RZ, RZ, R28 ;  /* 0x000000ffff157224 */ /* 0x000fe400078e001c */
[----:B------:R-:W-:-:S10]  /*24c0*/  IMAD.MOV.U32 R20, RZ, RZ, R29 ;  /* 0x000000ffff147224 */ /* 0x000fd400078e001d */
        /* <DEDUP_REMOVED lines=11> */
[-C--:B------:R-:W-:Y:S01]  /*2580*/  FSETP.GEU.AND P0, PT, R31, R10.reuse, PT ;  /* 0x0000000a1f00720b */ /* 0x080fe20003f0e000 */
[----:B------:R-:W-:Y:S01]  /*2590*/  IMAD.MOV.U32 R23, RZ, RZ, R11 ;  /* 0x000000ffff177224 */ /* 0x000fe200078e000b */
[----:B------:R-:W-:Y:S01]  /*25a0*/  MOV R22, R10 ;  /* 0x0000000a00167202 */ /* 0x000fe20000000f00 */
[----:B------:R-:W-:Y:S01]  /*25b0*/  IMAD.MOV.U32 R21, RZ, RZ, R9 ;  /* 0x000000ffff157224 */ /* 0x000fe200078e0009 */
[----:B------:R-:W-:Y:S01]  /*25c0*/  FSETP.NEU.OR P0, PT, R28, R9, P0 ;  /* 0x000000091c00720b */ /* 0x000fe2000070d400 */
[----:B------:R-:W-:-:S12]  /*25d0*/  IMAD.MOV.U32 R20, RZ, RZ, R8 ;  /* 0x000000ffff147224 */ /* 0x000fd800078e0008 */
[----:B------:R-:W-:Y:S05]  /*25e0*/  @P0 BRA `(.L_x_230) ;  /* 0x0000000000200947 */ /* 0x000fea0003800000 */
.L_x_231:
        /* <DEDUP_REMOVED lines=8> */
.L_x_230:
[----:B------:R-:W-:Y:S05]  /*2670*/  BSYNC.RECONVERGENT B0 ;  /* 0x0000000000007941 */ /* 0x000fea0003800200 */
.L_x_229:
        /* <DEDUP_REMOVED lines=27> */
.L_x_235:
        /* <DEDUP_REMOVED lines=8> */
.L_x_236:
[----:B------:R-:W-:Y:S05]  /*28b0*/  BSYNC.RECONVERGENT B1 ;  /* 0x0000000000017941 */ /* 0x000fea0003800200 */
.L_x_234:
        /* <DEDUP_REMOVED lines=18> */
.L_x_238:
        /* <DEDUP_REMOVED lines=8> */
.L_x_239:
[----:B------:R-:W-:Y:S05]  /*2a60*/  BSYNC.RECONVERGENT B1 ;  /* 0x0000000000017941 */ /* 0x000fea0003800200 */
.L_x_237:
        /* <DEDUP_REMOVED lines=18> */
.L_x_241:
        /* <DEDUP_REMOVED lines=8> */
.L_x_242:
[----:B------:R-:W-:Y:S05]  /*2c10*/  BSYNC.RECONVERGENT B1 ;  /* 0x0000000000017941 */ /* 0x000fea0003800200 */
.L_x_240:
        /* <DEDUP_REMOVED lines=18> */
.L_x_244:
        /* <DEDUP_REMOVED lines=8> */
.L_x_245:
[----:B------:R-:W-:Y:S05]  /*2dc0*/  BSYNC.RECONVERGENT B1 ;  /* 0x0000000000017941 */ /* 0x000fea0003800200 */
.L_x_243:
        /* <DEDUP_REMOVED lines=18> */
.L_x_247:
        /* <DEDUP_REMOVED lines=8> */
.L_x_248:
[----:B------:R-:W-:Y:S05]  /*2f70*/  BSYNC.RECONVERGENT B1 ;  /* 0x0000000000017941 */ /* 0x000fea0003800200 */
.L_x_246:
        /* <DEDUP_REMOVED lines=17> */
.L_x_249:
        /* <DEDUP_REMOVED lines=8> */
.L_x_233:
[----:B------:R-:W-:Y:S05]  /*3110*/  BSYNC.RECONVERGENT B0 ;  /* 0x0000000000007941 */ /* 0x000fea0003800200 */
.L_x_232:
[----:B------:R-:W-:-:S07]  /*3120*/  IMAD.MOV.U32 R30, RZ, RZ, 0x2 ;  /* 0x00000002ff1e7424 */ /* 0x000fce00078e00ff */
.L_x_263:
        /* <DEDUP_REMOVED lines=32> */
.L_x_254:
        /* <DEDUP_REMOVED lines=23> */
.L_x_253:
[----:B------:R-:W-:Y:S05]  /*34a0*/  BSYNC.RECONVERGENT B1 ;  /* 0x0000000000017941 */ /* 0x000fea0003800200 */
.L_x_252:
[----:B------:R-:W-:Y:S01]  /*34b0*/  @P0 VIADD R13, R15, 0x1 ;  /* 0x000000010f0d0836 */ /* 0x000fe20000000000 */
[----:B------:R-:W-:-:S04]  /*34c0*/  SEL R12, R12, R15, P0 ;  /* 0x0000000f0c0c7207 */ /* 0x000fc80000000000 */
[----:B------:R-:W-:Y:S02]  /*34d0*/  ISETP.GE.AND P0, PT, R13, R12, PT ;  /* 0x0000000c0d00720c */ /* 0x000fe40003f06270 */
[----:B------:R-:W-:-:S11]  /*34e0*/  MOV R9, R13 ;  /* 0x0000000d00097202 */ /* 0x000fd60000000f00 */
[----:B------:R-:W-:Y:S05]  /*34f0*/  @!P0 BRA `(.L_x_254) ;  /* 0xfffffffc008c8947 */ /* 0x000fea000383ffff */
.L_x_251:
[----:B------:R-:W-:Y:S05]  /*3500*/  BSYNC.RECONVERGENT B0 ;  /* 0x0000000000007941 */ /* 0x000fea0003800200 */
.L_x_250:
        /* <DEDUP_REMOVED lines=22> */
.L_x_256:
[----:B------:R-:W-:Y:S05]  /*3670*/  BSYNC.RECONVERGENT B0 ;  /* 0x0000000000007941 */ /* 0x000fea0003800200 */
.L_x_255:
        /* <DEDUP_REMOVED lines=26> */
.L_x_258:
[----:B------:R-:W-:Y:S05]  /*3820*/  BSYNC.RECONVERGENT B0 ;  /* 0x0000000000007941 */ /* 0x000fea0003800200 */
.L_x_257:
        /* <DEDUP_REMOVED lines=33> */
.L_x_260:
[----:B------:R-:W-:Y:S05]  /*3a40*/  BSYNC.RECONVERGENT B0 ;  /* 0x0000000000007941 */ /* 0x000fea0003800200 */
.L_x_259:
        /* <DEDUP_REMOVED lines=28> */
.L_x_262:
[----:B------:R-:W-:Y:S05]  /*3c10*/  BSYNC.RECONVERGENT B0 ;  /* 0x0000000000007941 */ /* 0x000fea0003800200 */
.L_x_261:
        /* <DEDUP_REMOVED lines=10> */
[----:B--2---:R-:W-:-:S04]  /*3cc0*/  UPRMT UR4, UR4, 0x8880, URZ ;  /* 0x0000888004047896 */ /* 0x004fc800080000ff */
[----:B------:R-:W-:Y:S01]  /*3cd0*/  UISETP.NE.AND UP0, UPT, UR4, URZ, UPT ;  /* 0x000000ff0400728c */ /* 0x000fe2000bf05270 */
[----:B-1----:R-:W-:Y:S02]  /*3ce0*/  IMAD.SHL.U32 R41, R42, 0x4, RZ ;  /* 0x000000042a297824 */ /* 0x002fe400078e00ff */
[----:B---3--:R-:W-:-:S03]  /*3cf0*/  IMAD R43, R9, 0x30, R0 ;  /* 0x00000030092b7824 */ /* 0x008fc600078e0200 */
[----:B------:R-:W-:-:S04]  /*3d00*/  LOP3.LUT R41, R41, 0xf80, RZ, 0xc0, !PT ;  /* 0x00000f8029297812 */ /* 0x000fc800078ec0ff */
[----:B------:R-:W-:Y:S01]  /*3d10*/  LOP3.LUT R40, R41, 0x1f, R42, 0xf8, !PT ;  /* 0x0000001f29287812 */ /* 0x000fe200078ef82a */
[----:B------:R-:W-:Y:S06]  /*3d20*/  BAR.SYNC.DEFER_BLOCKING 0x0 ;  /* 0x0000000000007b1d */ /* 0x000fec0000010000 */
[----:B------:R-:W-:Y:S05]  /*3d30*/  BRA.U !UP0, `(.L_x_264) ;  /* 0x0000000108ac7547 */ /* 0x000fea000b800000 */
[----:B------:R-:W-:Y:S01]  /*3d40*/  ISETP.NE.AND P0, PT, R27, RZ, PT ;  /* 0x000000ff1b00720c */ /* 0x000fe20003f05270 */
[----:B------:R1:W-:Y:S01]  /*3d50*/  STS.128 [R43], R4 ;  /* 0x000000042b007388 */ /* 0x0003e20000000c00 */
[----:B------:R-:W2:Y:S03]  /*3d60*/  LDCU.64 UR4, c[0x0][0x398] ;  /* 0x00007300ff0477ac */ /* 0x000ea60008000a00 */
[----:B------:R-:W-:Y:S04]  /*3d70*/  STS.128 [R43+0x10], R16 ;  /* 0x000010102b007388 */ /* 0x000fe80000000c00 */
[----:B------:R-:W-:Y:S04]  /*3d80*/  STS.128 [R43+0x20], R20 ;  /* 0x000020142b007388 */ /* 0x000fe80000000c00 */
[----:B------:R-:W-:Y:S01]  /*3d90*/  STS.128 [R43+0x30], R12 ;  /* 0x0000300c2b007388 */ /* 0x000fe20000000c00 */
[----:B------:R-:W-:-:S03]  /*3da0*/  NOP ;  /* 0x0000000000007918 */ /* 0x000fc60000000000 */
[----:B------:R-:W-:Y:S01]  /*3db0*/  LDS.128 R8, [R0] ;  /* 0x0000000000087984 */ /* 0x000fe20000000c00 */
[----:B-1----:R-:W-:-:S03]  /*3dc0*/  LOP3.LUT R5, R42, 0x1f, RZ, 0xc0, !PT ;  /* 0x0000001f2a057812 */ /* 0x002fc600078ec0ff */
[----:B------:R-:W-:Y:S04]  /*3dd0*/  LDS.128 R28, [R0+0x200] ;  /* 0x00020000001c7984 */ /* 0x000fe80000000c00 */
[----:B0-----:R-:W-:Y:S04]  /*3de0*/  LDS.128 R32, [R0+0x400] ;  /* 0x0004000000207984 */ /* 0x001fe80000000c00 */
[----:B------:R-:W-:Y:S04]  /*3df0*/  LDS.128 R36, [R0+0x600] ;  /* 0x0006000000247984 */ /* 0x000fe80000000c00 */
[----:B------:R-:W-:Y:S01]  /*3e00*/  @!P0 STS [R26+0x4000], R25 ;  /* 0x004000191a008388 */ /* 0x000fe20000000800 */
[----:B------:R-:W-:Y:S06]  /*3e10*/  BAR.SYNC.DEFER_BLOCKING 0x0 ;  /* 0x0000000000007b1d */ /* 0x000fec0000010000 */
[----:B------:R-:W0:Y:S01]  /*3e20*/  S2R R4, SR_CTAID.X ;  /* 0x0000000000047919 */ /* 0x000e220000002500 */
[----:B------:R-:W1:Y:S01]  /*3e30*/  LDS R7, [R26+0x4000] ;  /* 0x004000001a077984 */ /* 0x000e620000000800 */
[----:B0-----:R-:W-:-:S05]  /*3e40*/  IMAD R4, R4, 0x400, R5 ;  /* 0x0000040004047824 */ /* 0x001fca00078e0205 */
[----:B------:R-:W-:-:S04]  /*3e50*/  IADD3 R41, P1, PT, R41, R4, RZ ;  /* 0x0000000429297210 */ /* 0x000fc80007f3e0ff */
[----:B--2---:R-:W-:Y:S01]  /*3e60*/  LEA R4, P2, R41, UR4, 0x4 ;  /* 0x0000000429047c11 */ /* 0x004fe2000f8420ff */
[----:B------:R-:W-:-:S05]  /*3e70*/  IMAD.X R6, RZ, RZ, RZ, P1 ;  /* 0x000000ffff067224 */ /* 0x000fca00008e06ff */
[----:B------:R-:W-:Y:S02]  /*3e80*/  LEA.HI.X R5, R41, UR5, R6, 0x4, P2 ;  /* 0x0000000529057c11 */ /* 0x000fe400090f2406 */
[-C--:B-1----:R-:W-:Y:S02]  /*3e90*/  ISETP.GE.AND P0, PT, R40, R7.reuse, PT ;  /* 0x000000072800720c */ /* 0x082fe40003f06270 */
        /* <DEDUP_REMOVED lines=21> */
.L_x_264:
[----:B------:R-:W-:Y:S01]  /*3ff0*/  ISETP.NE.AND P0, PT, R27, RZ, PT ;  /* 0x000000ff1b00720c */ /* 0x000fe20003f05270 */
[----:B------:R1:W-:Y:S01]  /*4000*/  STS.128 [R43], R4 ;  /* 0x000000042b007388 */ /* 0x0003e20000000c00 */
[----:B------:R-:W2:Y:S03]  /*4010*/  LDCU.64 UR4, c[0x0][0x3b0] ;  /* 0x00007600ff0477ac */ /* 0x000ea60008000a00 */
[----:B------:R-:W-:Y:S04]  /*4020*/  STS.128 [R43+0x10], R16 ;  /* 0x000010102b007388 */ /* 0x000fe80000000c00 */
[----:B------:R-:W-:Y:S04]  /*4030*/  STS.128 [R43+0x20], R20 ;  /* 0x000020142b007388 */ /* 0x000fe80000000c00 */
[----:B------:R-:W-:Y:S01]  /*4040*/  STS.128 [R43+0x30], R12 ;  /* 0x0000300c2b007388 */ /* 0x000fe20000000c00 */
[----:B------:R-:W-:-:S03]  /*4050*/  NOP ;  /* 0x0000000000007918 */ /* 0x000fc60000000000 */
[----:B------:R-:W-:Y:S04]  /*4060*/  LDS.128 R8, [R0] ;  /* 0x0000000000087984 */ /* 0x000fe80000000c00 */
[----:B------:R-:W-:Y:S04]  /*4070*/  LDS.128 R28, [R0+0x200] ;  /* 0x00020000001c7984 */ /* 0x000fe80000000c00 */
[----:B0-----:R-:W-:Y:S04]  /*4080*/  LDS.128 R32, [R0+0x400] ;  /* 0x0004000000207984 */ /* 0x001fe80000000c00 */
[----:B------:R-:W-:Y:S04]  /*4090*/  LDS.128 R36, [R0+0x600] ;  /* 0x0006000000247984 */ /* 0x000fe80000000c00 */
[----:B------:R-:W-:Y:S01]  /*40a0*/  @!P0 STS [R26+0x4000], R25 ;  /* 0x004000191a008388 */ /* 0x000fe20000000800 */
[----:B------:R-:W-:Y:S06]  /*40b0*/  BAR.SYNC.DEFER_BLOCKING 0x0 ;  /* 0x0000000000007b1d */ /* 0x000fec0000010000 */
[----:B-1----:R-:W0:Y:S01]  /*40c0*/  S2R R5, SR_CTAID.X ;  /* 0x0000000000057919 */ /* 0x002e220000002500 */
[----:B------:R-:W1:Y:S01]  /*40d0*/  LDS R7, [R26+0x4000] ;  /* 0x004000001a077984 */ /* 0x000e620000000800 */
[----:B0-----:R-:W-:-:S04]  /*40e0*/  LEA R5, P1, R5, R40, 0xa ;  /* 0x0000002805057211 */ /* 0x001fc800078250ff */
[----:B--2---:R-:W-:Y:S01]  /*40f0*/  LEA R4, P2, R5, UR4, 0x4 ;  /* 0x0000000405047c11 */ /* 0x004fe2000f8420ff */
[----:B------:R-:W-:-:S05]  /*4100*/  IMAD.X R6, RZ, RZ, RZ, P1 ;  /* 0x000000ffff067224 */ /* 0x000fca00008e06ff */
[----:B------:R-:W-:Y:S02]  /*4110*/  LEA.HI.X R5, R5, UR5, R6, 0x4, P2 ;  /* 0x0000000505057c11 */ /* 0x000fe400090f2406 */
[-C--:B-1----:R-:W-:Y:S02]  /*4120*/  ISETP.GE.AND P0, PT, R40, R7.reuse, PT ;  /* 0x000000072800720c */ /* 0x082fe40003f06270 */
        /* <DEDUP_REMOVED lines=21> */
.L_x_265:
        /* <DEDUP_REMOVED lines=16> */
.L_x_487:


//--------------------- .text._ZN3cub18CUB_300001_SM_10006detail10merge_sort26DeviceMergeSortMergeKernelINS2_10policy_hubIN6thrust24THRUST_300001_SM_1000_NS6detail15normal_iteratorINS6_10device_ptrI4CellEEEEE9Policy600ESC_PNS0_8NullTypeESC_SG_m24CompareByCoordsLowerOnlySA_SF_EEvbT2_T3_T4_PT6_PT7_T5_PSK_SK_NS1_7vsmem_tE --------------------------
	.section	.text._ZN3cub18CUB_300001_SM_10006detail10merge_sort26DeviceMergeSortMergeKernelINS2_10policy_hubIN6thrust24THRUST_300001_SM_1000_NS6detail15normal_iteratorINS6_10device_ptrI4CellEEEEE9Policy600ESC_PNS0_8NullTypeESC_SG_m24CompareByCoordsLowerOnlySA_SF_EEvbT2_T3_T4_PT6_PT7_T5_PSK_SK_NS1_7vsmem_tE,"ax",@progbits
	.align	128
        .global         _ZN3cub18CUB_300001_SM_10006detail10merge_sort26DeviceMergeSortMergeKernelINS2_10policy_hubIN6thrust24THRUST_300001_SM_1000_NS6detail15normal_iteratorINS6_10device_ptrI4CellEEEEE9Policy600ESC_PNS0_8NullTypeESC_SG_m24CompareByCoordsLowerOnlySA_SF_EEvbT2_T3_T4_PT6_PT7_T5_PSK_SK_NS1_7vsmem_tE
        .type           _ZN3cub18CUB_300001_SM_10006detail10merge_sort26DeviceMergeSortMergeKernelINS2_10policy_hubIN6thrust24THRUST_300001_SM_1000_NS6detail15normal_iteratorINS6_10device_ptrI4CellEEEEE9Policy600ESC_PNS0_8NullTypeESC_SG_m24CompareByCoordsLowerOnlySA_SF_EEvbT2_T3_T4_PT6_PT7_T5_PSK_SK_NS1_7vsmem_tE,@function
        .size           _ZN3cub18CUB_300001_SM_10006detail10merge_sort26DeviceMergeSortMergeKernelINS2_10policy_hubIN6thrust24THRUST_300001_SM_1000_NS6detail15normal_iteratorINS6_10device_ptrI4CellEEEEE9Policy600ESC_PNS0_8NullTypeESC_SG_m24CompareByCoordsLowerOnlySA_SF_EEvbT2_T3_T4_PT6_PT7_T5_PSK_SK_NS1_7vsmem_tE,(.L_x_488 - _ZN3cub18CUB_300001_SM_10006detail10merge_sort26DeviceMergeSortMergeKernelINS2_10policy_hubIN6thrust24THRUST_300001_SM_1000_NS6detail15normal_iteratorINS6_10device_ptrI4CellEEEEE9Policy600ESC_PNS0_8NullTypeESC_SG_m24CompareByCoordsLowerOnlySA_SF_EEvbT2_T3_T4_PT6_PT7_T5_PSK_SK_NS1_7vsmem_tE)
        .other          _ZN3cub18CUB_300001_SM_10006detail10merge_sort26DeviceMergeSortMergeKernelINS2_10policy_hubIN6thrust24THRUST_300001_SM_1000_NS6detail15normal_iteratorINS6_10device_ptrI4CellEEEEE9Policy600ESC_PNS0_8NullTypeESC_SG_m24CompareByCoordsLowerOnlySA_SF_EEvbT2_T3_T4_PT6_PT7_T5_PSK_SK_NS1_7vsmem_tE,@"STO_CUDA_ENTRY STV_DEFAULT"
_ZN3cub18CUB_300001_SM_10006detail10merge_sort26DeviceMergeSortMergeKernelINS2_10policy_hubIN6thrust24THRUST_300001_SM_1000_NS6detail15normal_iteratorINS6_10device_ptrI4CellEEEEE9Policy600ESC_PNS0_8NullTypeESC_SG_m24CompareByCoordsLowerOnlySA_SF_EEvbT2_T3_T4_PT6_PT7_T5_PSK_SK_NS1_7vsmem_tE:
.text._ZN3cub18CUB_300001_SM_10006detail10merge_sort26DeviceMergeSortMergeKernelINS2_10policy_hubIN6thrust24THRUST_300001_SM_1000_NS6detail15normal_iteratorINS6_10device_ptrI4CellEEEEE9Policy600ESC_PNS0_8NullTypeESC_SG_m24CompareByCoordsLowerOnlySA_SF_EEvbT2_T3_T4_PT6_PT7_T5_PSK_SK_NS1_7vsmem_tE:
[----:B------:R-:W-:Y:S01]  /*0000*/  LDC R1, c[0x0][0x37c] ;  /* 0x0000df00ff017b82 */ /* 0x000fe20000000800 */
[----:B------:R-:W0:Y:S01]  /*0010*/  S2R R2, SR_CTAID.X ;  /* 0x0000000000027919 */ /* 0x000e220000002500 */
[----:B------:R-:W1:Y:S01]  /*0020*/  LDCU UR4, c[0x0][0x370] ;  /* 0x00006e00ff0477ac */ /* 0x000e620008000800 */
[----:B------:R-:W2:Y:S01]  /*0030*/  S2R R0, SR_TID.X ;  /* 0x0000000000007919 */ /* 0x000ea20000002100 */
[----:B------:R-:W3:Y:S01]  /*0040*/  LDCU.64 UR6, c[0x0][0x358] ;  /* 0x00006b00ff0677ac */ /* 0x000ee20008000a00 */
[----:B-1----:R-:W-:-:S06]  /*0050*/  UIADD3 UR4, UPT, UPT, UR4, -0x1, URZ ;  /* 0xffffffff04047890 */ /* 0x002fcc000fffe0ff */
[----:B0-----:R-:W-:-:S13]  /*0060*/  ISETP.GE.U32.AND P0, PT, R2, UR4, PT ;  /* 0x0000000402007c0c */ /* 0x001fda000bf06070 */
[----:B--23--:R-:W-:Y:S05]  /*0070*/  @P0 BRA `(.L_x_266) ;  /* 0x00000040006c0947 */ /* 0x00cfea0003800000 */
[----:B------:R-:W0:Y:S01]  /*0080*/  LDC.64 R6, c[0x0][0x3c0] ;  /* 0x0000f000ff067b82 */ /* 0x000e220000000a00 */
[----:B------:R-:W1:Y:S07]  /*0090*/  LDCU.U8 UR4, c[0x0][0x380] ;  /* 0x00007000ff0477ac */ /* 0x000e6e0008000000 */
[----:B------:R-:W2:Y:S08]  /*00a0*/  LDC.64 R18, c[0x0][0x3c8] ;  /* 0x0000f200ff127b82 */ /* 0x000eb00000000a00 */
[----:B------:R-:W3:Y:S01]  /*00b0*/  LDC.64 R8, c[0x0][0x398] ;  /* 0x0000e600ff087b82 */ /* 0x000ee20000000a00 */
[----:B0-----:R-:W-:-:S04]  /*00c0*/  LEA R6, P0, R2, R6, 0x3 ;  /* 0x0000000602067211 */ /* 0x001fc800078018ff */
[----:B------:R-:W-:-:S05]  /*00d0*/  LEA.HI.X R7, R2, R7, RZ, 0x3, P0 ;  /* 0x0000000702077211 */ /* 0x000fca00000f1cff */
[----:B------:R-:W4:Y:S04]  /*00e0*/  LDG.E.64 R4, desc[UR6][R6.64] ;  /* 0x0000000606047981 */ /* 0x000f28000c1e1b00 */
[----:B------:R0:W5:Y:S01]  /*00f0*/  LDG.E.64 R14, desc[UR6][R6.64+0x8] ;  /* 0x00000806060e7981 */ /* 0x000162000c1e1b00 */
[----:B--2---:R-:W-:Y:S01]  /*0100*/  IADD3 R11, P1, PT, RZ, -R18, RZ ;  /* 0x80000012ff0b7210 */ /* 0x004fe20007f3e0ff */
[----:B-1----:R-:W-:Y:S01]  /*0110*/  UPRMT UR4, UR4, 0x8880, URZ ;  /* 0x0000888004047896 */ /* 0x002fe200080000ff */
[----:B------:R-:W-:Y:S01]  /*0120*/  SHF.R.U32.HI R16, RZ, 0x1, R19 ;  /* 0x00000001ff107819 */ /* 0x000fe20000011613 */
[----:B------:R-:W-:Y:S01]  /*0130*/  ACQBULK ;  /* 0x000000000000782e */ /* 0x000fe20000000000 */
[CC--:B------:R-:W-:Y:S01]  /*0140*/  LOP3.LUT R3, R11.reuse, R2.reuse, RZ, 0xc0, !PT ;  /* 0x000000020b037212 */ /* 0x0c0fe200078ec0ff */
[----:B------:R-:W-:Y:S01]  /*0150*/  UISETP.NE.AND UP0, UPT, UR4, URZ, UPT ;  /* 0x000000ff0400728c */ /* 0x000fe2000bf05270 */
[----:B------:R-:W-:-:S02]  /*0160*/  LOP3.LUT R10, R11, R2, RZ, 0xfc, !PT ;  /* 0x000000020b0a7212 */ /* 0x000fc400078efcff */
[----:B------:R-:W-:Y:S01]  /*0170*/  IADD3 R12, P0, PT, R2, -R3, RZ ;  /* 0x80000003020c7210 */ /* 0x000fe20007f1e0ff */
[----:B0-----:R-:W-:Y:S02]  /*0180*/  IMAD R7, R16, 0x300, RZ ;  /* 0x0000030010077824 */ /* 0x001fe400078e02ff */
[----:B---3--:R-:W-:-:S04]  /*0190*/  IMAD.WIDE.U32 R8, R3, -0x300, R8 ;  /* 0xfffffd0003087825 */ /* 0x008fc800078e0008 */
[----:B------:R-:W-:Y:S01]  /*01a0*/  IMAD.X R11, RZ, RZ, -0x1, P0 ;  /* 0xffffffffff0b7424 */ /* 0x000fe200000e06ff */
[----:B------:R-:W-:Y:S01]  /*01b0*/  ISETP.NE.U32.AND P0, PT, R10, -0x1, PT ;  /* 0xffffffff0a00780c */ /* 0x000fe20003f05070 */
[----:B------:R-:W-:Y:S01]  /*01c0*/  IMAD.WIDE.U32 R12, R12, 0x300, RZ ;  /* 0x000003000c0c7825 */ /* 0x000fe200078e00ff */
[----:B------:R-:W-:-:S03]  /*01d0*/  SHF.R.U64 R10, R18, 0x1, R19 ;  /* 0x00000001120a7819 */ /* 0x000fc60000001213 */
[----:B------:R-:W-:Y:S01]  /*01e0*/  IMAD R11, R11, 0x300, RZ ;  /* 0x000003000b0b7824 */ /* 0x000fe200078e02ff */
[----:B------:R-:W-:Y:S01]  /*01f0*/  ISETP.GT.U32.AND P2, PT, R12, -0x301, PT ;  /* 0xfffffcff0c00780c */ /* 0x000fe20003f44070 */
[----:B------:R-:W-:Y:S02]  /*0200*/  IMAD.X R6, RZ, RZ, ~R19, P1 ;  /* 0x000000ffff067224 */ /* 0x000fe400008e0e13 */
[----:B------:R-:W-:Y:S02]  /*0210*/  IMAD.IADD R16, R13, 0x1, R11 ;  /* 0x000000010d107824 */ /* 0x000fe400078e020b */
[----:B------:R-:W-:Y:S01]  /*0220*/  IMAD.WIDE.U32 R10, R10, 0x300, RZ ;  /* 0x000003000a0a7825 */ /* 0x000fe200078e00ff */
[----:B------:R-:W-:Y:S02]  /*0230*/  ISETP.NE.AND.EX P0, PT, R6, -0x1, PT, P0 ;  /* 0xffffffff0600780c */ /* 0x000fe40003f05300 */
[----:B------:R-:W-:Y:S01]  /*0240*/  ISETP.GT.U32.AND.EX P2, PT, R16, -0x1, PT, P2 ;  /* 0xffffffff1000780c */ /* 0x000fe20003f44120 */
[----:B------:R-:W-:Y:S01]  /*0250*/  IMAD.IADD R13, R11, 0x1, R7 ;  /* 0x000000010b0d7824 */ /* 0x000fe200078e0207 */
[----:B------:R-:W-:Y:S01]  /*0260*/  ISETP.GT.U32.AND P1, PT, R8, R10, PT ;  /* 0x0000000a0800720c */ /* 0x000fe20003f24070 */
[----:B------:R-:W-:Y:S01]  /*0270*/  IMAD.IADD R23, R9, 0x1, -R3 ;  /* 0x0000000109177824 */ /* 0x000fe200078e0a03 */
[----:B------:R-:W-:-:S02]  /*0280*/  SEL R17, R12, 0xfffffcff, P2 ;  /* 0xfffffcff0c117807 */ /* 0x000fc40001000000 */
[----:B------:R-:W-:Y:S02]  /*0290*/  ISETP.LT.U32.AND P3, PT, R10, R8, PT ;  /* 0x000000080a00720c */ /* 0x000fe40003f61070 */
[----:B------:R-:W-:Y:S02]  /*02a0*/  LOP3.LUT R9, RZ, R17, RZ, 0x33, !PT ;  /* 0x00000011ff097212 */ /* 0x000fe400078e33ff */
[----:B------:R-:W-:Y:S02]  /*02b0*/  ISETP.GT.U32.AND.EX P1, PT, R23, R13, PT, P1 ;  /* 0x0000000d1700720c */ /* 0x000fe40003f24110 */
[----:B------:R-:W-:Y:S02]  /*02c0*/  SEL R17, R16, 0xffffffff, P2 ;  /* 0xffffffff10117807 */ /* 0x000fe40001000000 */
[----:B------:R-:W-:Y:S02]  /*02d0*/  SEL R21, R8, R10, P1 ;  /* 0x0000000a08157207 */ /* 0x000fe40000800000 */
[----:B------:R-:W-:-:S02]  /*02e0*/  ISETP.LT.U32.AND.EX P3, PT, R13, R23, PT, P3 ;  /* 0x000000170d00720c */ /* 0x000fc40003f61130 */
[----:B------:R-:W-:Y:S02]  /*02f0*/  SEL R23, R23, R13, P1 ;  /* 0x0000000d17177207 */ /* 0x000fe40000800000 */
[----:B------:R-:W-:Y:S01]  /*0300*/  IADD3 R18, P1, PT, R21, -R10, RZ ;  /* 0x8000000a15127210 */ /* 0x000fe20007f3e0ff */
[----:B----4-:R-:W-:-:S04]  /*0310*/  IMAD.WIDE.U32 R6, R3, -0x300, R4 ;  /* 0xfffffd0003067825 */ /* 0x010fc800078e0004 */
[----:B-----5:R-:W-:Y:S01]  /*0320*/  IMAD.WIDE.U32 R14, R3, -0x300, R14 ;  /* 0xfffffd00030e7825 */ /* 0x020fe200078e000e */
[----:B------:R-:W-:-:S03]  /*0330*/  IADD3 R19, P4, PT, R12, -R6, RZ ;  /* 0x800000060c137210 */ /* 0x000fc60007f9e0ff */
[----:B------:R-:W-:Y:S01]  /*0340*/  IMAD.IADD R25, R7, 0x1, -R3 ;  /* 0x0000000107197824 */ /* 0x000fe200078e0a03 */
[----:B------:R-:W-:Y:S01]  /*0350*/  IADD3 R9, P5, P6, -R14, R12, R9 ;  /* 0x0000000c0e097210 */ /* 0x000fe20007ebe109 */
[----:B------:R-:W-:Y:S01]  /*0360*/  IMAD.IADD R7, R15, 0x1, -R3 ;  /* 0x000000010f077824 */ /* 0x000fe200078e0a03 */
[----:B------:R-:W-:Y:S01]  /*0370*/  LOP3.LUT R15, RZ, R17, RZ, 0x33, !PT ;  /* 0x00000011ff0f7212 */ /* 0x000fe200078e33ff */
[----:B------:R-:W-:-:S03]  /*0380*/  IMAD.X R17, R16, 0x1, ~R25, P4 ;  /* 0x0000000110117824 */ /* 0x000fc600020e0e19 */
[----:B------:R-:W-:Y:S01]  /*0390*/  IADD3.X R15, PT, PT, ~R7, R16, R15, P5, P6 ;  /* 0x00000010070f7210 */ /* 0x000fe20002fec50f */
[----:B------:R-:W-:Y:S01]  /*03a0*/  IMAD.X R16, R23, 0x1, ~R13, P1 ;  /* 0x0000000117107824 */ /* 0x000fe200008e0e0d */
[C---:B------:R-:W-:Y:S02]  /*03b0*/  SEL R7, R10.reuse, R9, !P0 ;  /* 0x000000090a077207 */ /* 0x040fe40004000000 */
[-C--:B------:R-:W-:Y:S02]  /*03c0*/  ISETP.LT.U32.AND P1, PT, R19, R18.reuse, PT ;  /* 0x000000121300720c */ /* 0x080fe40003f21070 */
[----:B------:R-:W-:Y:S02]  /*03d0*/  SEL R9, R13, R15, !P0 ;  /* 0x0000000f0d097207 */ /* 0x000fe40004000000 */
[----:B------:R-:W-:Y:S02]  /*03e0*/  ISETP.LT.U32.AND P2, PT, R7, R18, PT ;  /* 0x000000120700720c */ /* 0x000fe40003f41070 */
[----:B------:R-:W-:-:S02]  /*03f0*/  SEL R15, R10, R8, P3 ;  /* 0x000000080a0f7207 */ /* 0x000fc40001800000 */
[-C--:B------:R-:W-:Y:S02]  /*0400*/  ISETP.LT.U32.AND.EX P1, PT, R17, R16.reuse, PT, P1 ;  /* 0x000000101100720c */ /* 0x080fe40003f21110 */
[----:B------:R-:W-:Y:S02]  /*0410*/  ISETP.LT.U32.AND.EX P2, PT, R9, R16, PT, P2 ;  /* 0x000000100900720c */ /* 0x000fe40003f41120 */
[----:B------:R-:W-:Y:S02]  /*0420*/  SEL R15, R15, R14, !P0 ;  /* 0x0000000e0f0f7207 */ /* 0x000fe40004000000 */
[-C--:B------:R-:W-:Y:S02]  /*0430*/  SEL R19, R19, R18.reuse, P1 ;  /* 0x0000001213137207 */ /* 0x080fe40000800000 */
[----:B------:R-:W-:Y:S01]  /*0440*/  SEL R8, R7, R18, P2 ;  /* 0x0000001207087207 */ /* 0x000fe20001000000 */
[----:B------:R-:W-:Y:S01]  /*0450*/  IMAD.IADD R15, R15, 0x1, -R6 ;  /* 0x000000010f0f7824 */ /* 0x000fe200078e0a06 */
[----:B------:R-:W-:-:S03]  /*0460*/  SEL R7, R17, R16, P1 ;  /* 0x0000001011077207 */ /* 0x000fc60000800000 */
[----:B------:R-:W-:Y:S01]  /*0470*/  IMAD.IADD R6, R8, 0x1, -R19 ;  /* 0x0000000108067824 */ /* 0x000fe200078e0a13 */
[----:B------:R-:W-:Y:S06]  /*0480*/  BRA.U !UP0, `(.L_x_267) ;  /* 0x0000000108d47547 */ /* 0x000fec000b800000 */
[----:B------:R-:W-:Y:S01]  /*0490*/  IMAD.MOV.U32 R12, RZ, RZ, R10 ;  /* 0x000000ffff0c7224 */ /* 0x000fe200078e000a */
[----:B------:R-:W0:Y:S01]  /*04a0*/  LDC.64 R8, c[0x0][0x388] ;  /* 0x0000e200ff087b82 */ /* 0x000e220000000a00 */
[----:B------:R-:W-:Y:S01]  /*04b0*/  UMOV UR4, URZ ;  /* 0x000000ff00047c82 */ /* 0x000fe20008000000 */
[----:B------:R-:W-:Y:S01]  /*04c0*/  IADD3 R17, P0, PT, R4, R0, RZ ;  /* 0x0000000004117210 */ /* 0x000fe20007f1e0ff */
[----:B------:R-:W-:-:S04]  /*04d0*/  IMAD.WIDE.U32 R12, R3, 0x300, R12 ;  /* 0x00000300030c7825 */ /* 0x000fc800078e000c */
[----:B------:R-:W-:-:S05]  /*04e0*/  IMAD.IADD R3, R0, 0x1, -R15 ;  /* 0x0000000100037824 */ /* 0x000fca00078e0a0f */
[----:B------:R-:W-:Y:S01]  /*04f0*/  IADD3 R11, P1, P2, R3, R12, R19 ;  /* 0x0000000c030b7210 */ /* 0x000fe20007a3e013 */
[----:B------:R-:W-:Y:S01]  /*0500*/  VIADD R12, R13, UR4 ;  /* 0x000000040d0c7c36 */ /* 0x000fe20008000000 */
[----:B------:R-:W-:Y:S01]  /*0510*/  SHF.R.S32.HI R10, RZ, 0x1f, R3 ;  /* 0x0000001fff0a7819 */ /* 0x000fe20000011403 */
[----:B------:R-:W-:Y:S01]  /*0520*/  IMAD.X R3, RZ, RZ, R5, P0 ;  /* 0x000000ffff037224 */ /* 0x000fe200000e0605 */
[-C--:B------:R-:W-:Y:S02]  /*0530*/  ISETP.GE.AND P0, PT, R0, R15.reuse, PT ;  /* 0x0000000f0000720c */ /* 0x080fe40003f06270 */
[----:B------:R-:W-:Y:S01]  /*0540*/  IADD3.X R7, PT, PT, R10, R12, R7, P1, P2 ;  /* 0x0000000c0a077210 */ /* 0x000fe20000fe4407 */
[----:B------:R-:W-:Y:S02]  /*0550*/  VIADD R10, R0, 0x100 ;  /* 0x00000100000a7836 */ /* 0x000fe40000000000 */
[----:B------:R-:W-:Y:S02]  /*0560*/  IMAD R3, R3, 0x14, RZ ;  /* 0x0000001403037824 */ /* 0x000fe400078e02ff */
[----:B------:R-:W-:Y:S01]  /*0570*/  IMAD R7, R7, 0x14, RZ ;  /* 0x0000001407077824 */ /* 0x000fe200078e02ff */
[----:B------:R-:W-:Y:S01]  /*0580*/  ISETP.GE.AND P1, PT, R10, R15, PT ;  /* 0x0000000f0a00720c */ /* 0x000fe20003f26270 */
[----:B------:R-:W-:-:S02]  /*0590*/  VIADD R10, R0, 0x200 ;  /* 0x00000200000a7836 */ /* 0x000fc40000000000 */
[----:B0-----:R-:W-:-:S03]  /*05a0*/  IMAD.WIDE.U32 R4, R17, 0x14, R8 ;  /* 0x0000001411047825 */ /* 0x001fc600078e0008 */
[----:B------:R-:W-:Y:S01]  /*05b0*/  ISETP.GE.AND P2, PT, R10, R15, PT ;  /* 0x0000000f0a00720c */ /* 0x000fe20003f46270 */
[----:B------:R-:W-:-:S04]  /*05c0*/  IMAD.WIDE.U32 R8, R11, 0x14, R8 ;  /* 0x000000140b087825 */ /* 0x000fc800078e0008 */
[----:B------:R-:W-:Y:S02]  /*05d0*/  IMAD.IADD R5, R5, 0x1, R3 ;  /* 0x0000000105057824 */ /* 0x000fe400078e0203 */
[----:B------:R-:W-:-:S03]  /*05e0*/  IMAD.IADD R9, R9, 0x1, R7 ;  /* 0x0000000109097824 */ /* 0x000fc600078e0207 */
[----:B------:R0:W5:Y:S04]  /*05f0*/  @!P0 LDG.E R7, desc[UR6][R4.64] ;  /* 0x0000000604078981 */ /* 0x000168000c1e1900 */
[----:B------:R0:W5:Y:S04]  /*0600*/  @!P0 LDG.E R10, desc[UR6][R4.64+0x4] ;  /* 0x00000406040a8981 */ /* 0x000168000c1e1900 */
        /* <DEDUP_REMOVED lines=29> */
.L_x_267:
[----:B------:R-:W0:Y:S01]  /*07e0*/  LDC.64 R8, c[0x0][0x3a0] ;  /* 0x0000e800ff087b82 */ /* 0x000e220000000a00 */
[----:B------:R-:W-:Y:S01]  /*07f0*/  IMAD.MOV.U32 R11, RZ, RZ, R13 ;  /* 0x000000ffff0b7224 */ /* 0x000fe200078e000d */
[----:B------:R-:W-:Y:S01]  /*0800*/  UMOV UR4, URZ ;  /* 0x000000ff00047c82 */ /* 0x000fe20008000000 */
[----:B------:R-:W-:Y:S02]  /*0810*/  IMAD.IADD R12, R0, 0x1, -R15 ;  /* 0x00000001000c7824 */ /* 0x000fe400078e0a0f */
[----:B------:R-:W-:Y:S01]  /*0820*/  IMAD.WIDE.U32 R10, R3, 0x300, R10 ;  /* 0x00000300030a7825 */ /* 0x000fe200078e000a */
[----:B------:R-:W-:Y:S02]  /*0830*/  IADD3 R3, P0, PT, R4, R0, RZ ;  /* 0x0000000004037210 */ /* 0x000fe40007f1e0ff */
[----:B------:R-:W-:Y:S01]  /*0840*/  IADD3 R19, P1, P2, R12, R10, R19 ;  /* 0x0000000a0c137210 */ /* 0x000fe20007a3e013 */
[----:B------:R-:W-:Y:S01]  /*0850*/  VIADD R10, R11, UR4 ;  /* 0x000000040b0a7c36 */ /* 0x000fe20008000000 */
[----:B------:R-:W-:Y:S01]  /*0860*/  SHF.R.S32.HI R12, RZ, 0x1f, R12 ;  /* 0x0000001fff0c7819 */ /* 0x000fe2000001140c */
[----:B------:R-:W-:Y:S01]  /*0870*/  IMAD.X R11, RZ, RZ, R5, P0 ;  /* 0x000000ffff0b7224 */ /* 0x000fe200000e0605 */
[----:B------:R-:W-:-:S02]  /*0880*/  ISETP.GE.AND P0, PT, R0, R15, PT ;  /* 0x0000000f0000720c */ /* 0x000fc40003f06270 */
[----:B------:R-:W-:Y:S01]  /*0890*/  IADD3.X R10, PT, PT, R12, R10, R7, P1, P2 ;  /* 0x0000000a0c0a7210 */ /* 0x000fe20000fe4407 */
[----:B------:R-:W-:Y:S02]  /*08a0*/  VIADD R12, R0, 0x100 ;  /* 0x00000100000c7836 */ /* 0x000fe40000000000 */
[----:B------:R-:W-:-:S03]  /*08b0*/  IMAD R11, R11, 0x14, RZ ;  /* 0x000000140b0b7824 */ /* 0x000fc600078e02ff */
[----:B------:R-:W-:Y:S01]  /*08c0*/  ISETP.GE.AND P1, PT, R12, R15, PT ;  /* 0x0000000f0c00720c */ /* 0x000fe20003f26270 */
[----:B0-----:R-:W-:-:S04]  /*08d0*/  IMAD.WIDE.U32 R4, R3, 0x14, R8 ;  /* 0x0000001403047825 */ /* 0x001fc800078e0008 */
[----:B------:R-:W-:Y:S02]  /*08e0*/  IMAD R3, R10, 0x14, RZ ;  /* 0x000000140a037824 */ /* 0x000fe400078e02ff */
[----:B------:R-:W-:Y:S02]  /*08f0*/  VIADD R10, R0, 0x200 ;  /* 0x00000200000a7836 */ /* 0x000fe40000000000 */
[----:B------:R-:W-:-:S03]  /*0900*/  IMAD.WIDE.U32 R8, R19, 0x14, R8 ;  /* 0x0000001413087825 */ /* 0x000fc600078e0008 */
[----:B------:R-:W-:Y:S01]  /*0910*/  ISETP.GE.AND P2, PT, R10, R15, PT ;  /* 0x0000000f0a00720c */ /* 0x000fe20003f46270 */
        /* <DEDUP_REMOVED lines=32> */
.L_x_268:
[----:B01----:R-:W0:Y:S01]  /*0b20*/  S2R R4, SR_CgaCtaId ;  /* 0x0000000000047919 */ /* 0x003e220000008800 */
[----:B------:R-:W-:-:S04]  /*0b30*/  MOV R3, 0x400 ;  /* 0x0000040000037802 */ /* 0x000fc80000000f00 */
[----:B0-----:R-:W-:-:S05]  /*0b40*/  LEA R3, R4, R3, 0x18 ;  /* 0x0000000304037211 */ /* 0x001fca00078ec0ff */
[----:B------:R-:W-:-:S05]  /*0b50*/  IMAD R5, R0, 0x14, R3 ;  /* 0x0000001400057824 */ /* 0x000fca00078e0203 */
[----:B-----5:R-:W-:Y:S04]  /*0b60*/  STS [R5], R7 ;  /* 0x0000000705007388 */ /* 0x020fe80000000800 */
[----:B------:R-:W-:Y:S04]  /*0b70*/  STS [R5+0x4], R10 ;  /* 0x0000040a05007388 */ /* 0x000fe80000000800 */
[----:B------:R-:W-:Y:S04]  /*0b80*/  STS [R5+0x8], R11 ;  /* 0x0000080b05007388 */ /* 0x000fe80000000800 */
[----:B------:R-:W-:Y:S04]  /*0b90*/  STS [R5+0xc], R12 ;  /* 0x00000c0c05007388 */ /* 0x000fe80000000800 */
[----:B------:R-:W-:Y:S04]  /*0ba0*/  STS [R5+0x10], R13 ;  /* 0x0000100d05007388 */ /* 0x000fe80000000800 */
[----:B------:R-:W-:Y:S04]  /*0bb0*/  STS [R5+0x1400], R14 ;  /* 0x0014000e05007388 */ /* 0x000fe80000000800 */
[----:B------:R-:W-:Y:S04]  /*0bc0*/  STS [R5+0x1404], R16 ;  /* 0x0014041005007388 */ /* 0x000fe80000000800 */
[----:B------:R0:W-:Y:S04]  /*0bd0*/  STS [R5+0x1408], R17 ;  /* 0x0014081105007388 */ /* 0x0001e80000000800 */
[----:B------:R-:W-:Y:S04]  /*0be0*/  STS [R5+0x140c], R18 ;  /* 0x00140c1205007388 */ /* 0x000fe80000000800 */
[----:B------:R-:W-:Y:S04]  /*0bf0*/  STS [R5+0x1410], R19 ;  /* 0x0014101305007388 */ /* 0x000fe80000000800 */
[----:B------:R-:W-:Y:S04]  /*0c00*/  STS [R5+0x2800], R20 ;  /* 0x0028001405007388 */ /* 0x000fe80000000800 */
[----:B------:R-:W-:Y:S04]  /*0c10*/  STS [R5+0x2804], R21 ;  /* 0x0028041505007388 */ /* 0x000fe80000000800 */
[----:B------:R-:W-:Y:S04]  /*0c20*/  STS [R5+0x2808], R22 ;  /* 0x0028081605007388 */ /* 0x000fe80000000800 */
[----:B------:R-:W-:Y:S04]  /*0c30*/  STS [R5+0x280c], R23 ;  /* 0x00280c1705007388 */ /* 0x000fe80000000800 */
[----:B------:R1:W-:Y:S01]  /*0c40*/  STS [R5+0x2810], R24 ;  /* 0x0028101805007388 */ /* 0x0003e20000000800 */
[----:B------:R-:W-:Y:S01]  /*0c50*/  BAR.SYNC.DEFER_BLOCKING 0x0 ;  /* 0x0000000000007b1d */ /* 0x000fe20000010000 */
[----:B0-----:R-:W-:-:S05]  /*0c60*/  IMAD R17, R0, 0x3, RZ ;  /* 0x0000000300117824 */ /* 0x001fca00078e02ff */
[----:B------:R-:W0:Y:S01]  /*0c70*/  LDCU UR8, c[0x0][0x3b8] ;  /* 0x00007700ff0877ac */ /* 0x000e220008000800 */
[----:B------:R-:W-:Y:S01]  /*0c80*/  IMAD.IADD R14, R15, 0x1, R6 ;  /* 0x000000010f0e7824 */ /* 0x000fe200078e0206 */
[----:B------:R-:W-:Y:S01]  /*0c90*/  PREEXIT ;  /* 0x000000000000782d */ /* 0x000fe20000000000 */
[----:B------:R-:W-:Y:S01]  /*0ca0*/  BSSY.RECONVERGENT B0, `(.L_x_269) ;  /* 0x00000b3000007945 */ /* 0x000fe20003800200 */
[----:B------:R-:W2:Y:S02]  /*0cb0*/  LDCU.64 UR4, c[0x0][0x3b0] ;  /* 0x00007600ff0477ac */ /* 0x000ea40008000a00 */
[----:B------:R-:W-:-:S04]  /*0cc0*/  VIMNMX R17, PT, PT, R14, R17, PT ;  /* 0x000000110e117248 */ /* 0x000fc80003fe0100 */
[C---:B------:R-:W-:Y:S01]  /*0cd0*/  ISETP.GE.AND P0, PT, R17.reuse, R6, PT ;  /* 0x000000061100720c */ /* 0x040fe20003f06270 */
[----:B------:R-:W-:Y:S01]  /*0ce0*/  IMAD.IADD R6, R17, 0x1, -R6 ;  /* 0x0000000111067824 */ /* 0x000fe200078e0a06 */
[----:B-1----:R-:W-:-:S04]  /*0cf0*/  VIMNMX R5, PT, PT, R15, R17, PT ;  /* 0x000000110f057248 */ /* 0x002fc80003fe0100 */
[----:B------:R-:W-:-:S04]  /*0d00*/  SEL R16, R6, RZ, P0 ;  /* 0x000000ff06107207 */ /* 0x000fc80000000000 */
[----:B------:R-:W-:-:S13]  /*0d10*/  ISETP.GE.AND P0, PT, R16, R5, PT ;  /* 0x000000051000720c */ /* 0x000fda0003f06270 */
[----:B0-2---:R-:W-:Y:S05]  /*0d20*/  @P0 BRA `(.L_x_270) ;  /* 0x0000000800a80947 */ /* 0x005fea0003800000 */
[----:B------:R-:W-:-:S07]  /*0d30*/  IMAD.IADD R4, R15, 0x1, R17 ;  /* 0x000000010f047824 */ /* 0x000fce00078e0211 */
.L_x_271:
[----:B------:R-:W-:-:S05]  /*0d40*/  IMAD.IADD R6, R5, 0x1, -R16 ;  /* 0x0000000105067824 */ /* 0x000fca00078e0a10 */
[----:B------:R-:W-:-:S04]  /*0d50*/  LEA.HI R7, R6, R6, RZ, 0x1 ;  /* 0x0000000606077211 */ /* 0x000fc800078f08ff */
[----:B------:R-:W-:-:S05]  /*0d60*/  LEA.HI.SX32 R6, R7, R16, 0x1f ;  /* 0x0000001007067211 */ /* 0x000fca00078ffaff */
[----:B------:R-:W-:-:S05]  /*0d70*/  IMAD R7, R6, 0x14, R3 ;  /* 0x0000001406077824 */ /* 0x000fca00078e0203 */
[----:B------:R-:W0:Y:S04]  /*0d80*/  LDS R8, [R7] ;  /* 0x0000000007087984 */ /* 0x000e280000000800 */
[----:B------:R-:W1:Y:S04]  /*0d90*/  LDS R11, [R7+0x4] ;  /* 0x00000400070b7984 */ /* 0x000e680000000800 */
[----:B------:R2:W3:Y:S02]  /*0da0*/  LDS R10, [R7+0x8] ;  /* 0x00000800070a7984 */ /* 0x0004e40000000800 */
[----:B--2---:R-:W-:Y:S01]  /*0db0*/  LOP3.LUT R7, RZ, R6, RZ, 0x33, !PT ;  /* 0x00000006ff077212 */ /* 0x004fe200078e33ff */
[----:B0-----:R-:W-:-:S04]  /*0dc0*/  VIADD R8, R8, -UR4 ;  /* 0x8000000408087c36 */ /* 0x001fc80008000000 */
[C---:B------:R-:W-:Y:S01]  /*0dd0*/  IMAD.U32 R9, R8.reuse, 0x10000, RZ ;  /* 0x0001000008097824 */ /* 0x040fe200078e00ff */
[----:B------:R-:W-:Y:S01]  /*0de0*/  LOP3.LUT R13, R8, 0x1f0000, RZ, 0xc0, !PT ;  /* 0x001f0000080d7812 */ /* 0x000fe200078ec0ff */
[----:B-1----:R-:W-:Y:S02]  /*0df0*/  VIADD R11, R11, -UR5 ;  /* 0x800000050b0b7c36 */ /* 0x002fe40008000000 */
[----:B---3--:R-:W-:Y:S01]  /*0e00*/  VIADD R10, R10, -UR8 ;  /* 0x800000080a0a7c36 */ /* 0x008fe20008000000 */
[----:B------:R-:W-:Y:S02]  /*0e10*/  LOP3.LUT R9, R9, 0xffff0000, RZ, 0xc0, !PT ;  /* 0xffff000009097812 */ /* 0x000fe400078ec0ff */
[----:B------:R-:W-:Y:S02]  /*0e20*/  LOP3.LUT R19, R11, 0x1f0000, RZ, 0xc0, !PT ;  /* 0x001f00000b137812 */ /* 0x000fe400078ec0ff */
[----:B------:R-:W-:Y:S02]  /*0e30*/  LOP3.LUT R12, R9, 0xffff, R8, 0xf8, !PT ;  /* 0x0000ffff090c7812 */ /* 0x000fe400078ef808 */
[----:B------:R-:W-:-:S02]  /*0e40*/  LOP3.LUT R25, R10, 0x1f0000, RZ, 0xc0, !PT ;  /* 0x001f00000a197812 */ /* 0x000fc400078ec0ff */
[C---:B------:R-:W-:Y:S01]  /*0e50*/  SHF.L.U64.HI R13, R12.reuse, 0x8, R13 ;  /* 0x000000080c0d7819 */ /* 0x040fe2000001020d */
[----:B------:R-:W-:-:S03]  /*0e60*/  IMAD.SHL.U32 R9, R12, 0x100, RZ ;  /* 0x000001000c097824 */ /* 0x000fc600078e00ff */
[----:B------:R-:W-:Y:S02]  /*0e70*/  LOP3.LUT R13, R13, 0x1f0000ff, RZ, 0xc0, !PT ;  /* 0x1f0000ff0d0d7812 */ /* 0x000fe400078ec0ff */
[----:B------:R-:W-:Y:S02]  /*0e80*/  LOP3.LUT R9, R9, 0xff00, RZ, 0xc0, !PT ;  /* 0x0000ff0009097812 */ /* 0x000fe400078ec0ff */
[----:B------:R-:W-:Y:S01]  /*0e90*/  LOP3.LUT R13, R13, 0x1f0000, R8, 0xf8, !PT ;  /* 0x001f00000d0d7812 */ /* 0x000fe200078ef808 */
[----:B------:R-:W-:Y:S01]  /*0ea0*/  IMAD.IADD R8, R4, 0x1, R7 ;  /* 0x0000000104087824 */ /* 0x000fe200078e0207 */
[----:B------:R-:W-:Y:S01]  /*0eb0*/  LOP3.LUT R9, R9, 0xff0000ff, R12, 0xf8, !PT ;  /* 0xff0000ff09097812 */ /* 0x000fe200078ef80c */
[----:B------:R-:W-:-:S03]  /*0ec0*/  IMAD.U32 R7, R11, 0x10000, RZ ;  /* 0x000100000b077824 */ /* 0x000fc600078e00ff */
[C-C-:B------:R-:W-:Y:S01]  /*0ed0*/  SHF.L.U64.HI R12, R9.reuse, 0x4, R13.reuse ;  /* 0x00000004090c7819 */ /* 0x140fe2000001020d */
[----:B------:R-:W-:Y:S01]  /*0ee0*/  IMAD.SHL.U32 R18, R9, 0x10, RZ ;  /* 0x0000001009127824 */ /* 0x000fe200078e00ff */
[----:B------:R-:W-:Y:S02]  /*0ef0*/  LOP3.LUT R22, R7, 0xffff0000, RZ, 0xc0, !PT ;  /* 0xffff000007167812 */ /* 0x000fe400078ec0ff */
[----:B------:R-:W-:Y:S02]  /*0f00*/  LOP3.LUT R12, R12, 0xf00f00, RZ, 0xc0, !PT ;  /* 0x00f00f000c0c7812 */ /* 0x000fe400078ec0ff */
[----:B------:R-:W-:Y:S02]  /*0f10*/  LOP3.LUT R18, R18, 0xf00f00f0, RZ, 0xc0, !PT ;  /* 0xf00f00f012127812 */ /* 0x000fe400078ec0ff */
[----:B------:R-:W-:Y:S01]  /*0f20*/  LOP3.LUT R12, R12, 0x100f00f0, R13, 0xf8, !PT ;  /* 0x100f00f00c0c7812 */ /* 0x000fe200078ef80d */
[----:B------:R-:W-:Y:S01]  /*0f30*/  IMAD R13, R8, 0x14, R3 ;  /* 0x00000014080d7824 */ /* 0x000fe200078e0203 */
[----:B------:R-:W-:-:S02]  /*0f40*/  LOP3.LUT R18, R18, 0xf00f00f, R9, 0xf8, !PT ;  /* 0x0f00f00f12127812 */ /* 0x000fc400078ef809 */
[----:B------:R-:W-:Y:S02]  /*0f50*/  LOP3.LUT R22, R22, 0xffff, R11, 0xf8, !PT ;  /* 0x0000ffff16167812 */ /* 0x000fe400078ef80b */
[----:B------:R-:W-:Y:S01]  /*0f60*/  SHF.L.U64.HI R9, R18, 0x2, R12 ;  /* 0x0000000212097819 */ /* 0x000fe2000001020c */
[----:B------:R-:W0:Y:S01]  /*0f70*/  LDS R8, [R13] ;  /* 0x000000000d087984 */ /* 0x000e220000000800 */
[C---:B------:R-:W-:Y:S01]  /*0f80*/  SHF.L.U64.HI R20, R22.reuse, 0x8, R19 ;  /* 0x0000000816147819 */ /* 0x040fe20000010213 */
[----:B------:R-:W-:Y:S01]  /*0f90*/  IMAD.SHL.U32 R19, R22, 0x100, RZ ;  /* 0x0000010016137824 */ /* 0x000fe200078e00ff */
[----:B------:R-:W-:Y:S01]  /*0fa0*/  LOP3.LUT R7, R9, 0x2082082, RZ, 0xc0, !PT ;  /* 0x0208208209077812 */ /* 0x000fe200078ec0ff */
[----:B------:R-:W-:-:S03]  /*0fb0*/  IMAD.U32 R9, R10, 0x10000, RZ ;  /* 0x000100000a097824 */ /* 0x000fc600078e00ff */
[----:B------:R-:W-:Y:S01]  /*0fc0*/  LOP3.LUT R7, R7, 0x10410410, R12, 0xf8, !PT ;  /* 0x1041041007077812 */ /* 0x000fe200078ef80c */
[----:B------:R-:W-:Y:S01]  /*0fd0*/  IMAD.SHL.U32 R12, R18, 0x4, RZ ;  /* 0x00000004120c7824 */ /* 0x000fe200078e00ff */
[----:B------:R-:W-:Y:S02]  /*0fe0*/  LOP3.LUT R21, R9, 0xffff0000, RZ, 0xc0, !PT ;  /* 0xffff000009157812 */ /* 0x000fe400078ec0ff */
[----:B------:R-:W-:Y:S02]  /*0ff0*/  LOP3.LUT R19, R19, 0xff00, RZ, 0xc0, !PT ;  /* 0x0000ff0013137812 */ /* 0x000fe400078ec0ff */
[----:B------:R-:W-:Y:S02]  /*1000*/  LOP3.LUT R24, R21, 0xffff, R10, 0xf8, !PT ;  /* 0x0000ffff15187812 */ /* 0x000fe400078ef80a */
[----:B------:R-:W-:Y:S02]  /*1010*/  LOP3.LUT R9, R12, 0x8208208, RZ, 0xc0, !PT ;  /* 0x082082080c097812 */ /* 0x000fe400078ec0ff */
[----:B------:R-:W-:Y:S01]  /*1020*/  LOP3.LUT R12, R20, 0x1f0000ff, RZ, 0xc0, !PT ;  /* 0x1f0000ff140c7812 */ /* 0x000fe200078ec0ff */
[----:B------:R-:W-:Y:S01]  /*1030*/  IMAD.SHL.U32 R23, R24, 0x100, RZ ;  /* 0x0000010018177824 */ /* 0x000fe200078e00ff */
[----:B------:R-:W-:-:S02]  /*1040*/  LOP3.LUT R9, R9, 0x41041041, R18, 0xf8, !PT ;  /* 0x4104104109097812 */ /* 0x000fc400078ef812 */
[----:B------:R-:W-:Y:S02]  /*1050*/  LOP3.LUT R18, R12, 0x1f0000, R11, 0xf8, !PT ;  /* 0x001f00000c127812 */ /* 0x000fe400078ef80b */
[----:B------:R-:W1:Y:S01]  /*1060*/  LDS R11, [R13+0x4] ;  /* 0x000004000d0b7984 */ /* 0x000e620000000800 */
[----:B------:R-:W-:Y:S02]  /*1070*/  LOP3.LUT R19, R19, 0xff0000ff, R22, 0xf8, !PT ;  /* 0xff0000ff13137812 */ /* 0x000fe400078ef816 */
[----:B------:R-:W-:Y:S01]  /*1080*/  LOP3.LUT R23, R23, 0xff00, RZ, 0xc0, !PT ;  /* 0x0000ff0017177812 */ /* 0x000fe200078ec0ff */
[----:B------:R2:W3:Y:S01]  /*1090*/  LDS R12, [R13+0x8] ;  /* 0x000008000d0c7984 */ /* 0x0004e20000000800 */
[----:B------:R-:W-:Y:S01]  /*10a0*/  SHF.L.U64.HI R25, R24, 0x8, R25 ;  /* 0x0000000818197819 */ /* 0x000fe20000010219 */
[----:B------:R-:W-:Y:S01]  /*10b0*/  IMAD.SHL.U32 R20, R19, 0x10, RZ ;  /* 0x0000001013147824 */ /* 0x000fe200078e00ff */
[----:B------:R-:W-:Y:S02]  /*10c0*/  LOP3.LUT R23, R23, 0xff0000ff, R24, 0xf8, !PT ;  /* 0xff0000ff17177812 */ /* 0x000fe400078ef818 */
[----:B------:R-:W-:-:S02]  /*10d0*/  SHF.L.U64.HI R21, R19, 0x4, R18 ;  /* 0x0000000413157819 */ /* 0x000fc40000010212 */
[----:B------:R-:W-:Y:S01]  /*10e0*/  LOP3.LUT R20, R20, 0xf00f00f0, RZ, 0xc0, !PT ;  /* 0xf00f00f014147812 */ /* 0x000fe200078ec0ff */
[----:B------:R-:W-:Y:S01]  /*10f0*/  IMAD.SHL.U32 R24, R23, 0x10, RZ ;  /* 0x0000001017187824 */ /* 0x000fe200078e00ff */
[----:B------:R-:W-:Y:S02]  /*1100*/  LOP3.LUT R25, R25, 0x1f0000ff, RZ, 0xc0, !PT ;  /* 0x1f0000ff19197812 */ /* 0x000fe400078ec0ff */
[----:B------:R-:W-:Y:S02]  /*1110*/  LOP3.LUT R20, R20, 0xf00f00f, R19, 0xf8, !PT ;  /* 0x0f00f00f14147812 */ /* 0x000fe400078ef813 */
[----:B------:R-:W-:Y:S01]  /*1120*/  LOP3.LUT R24, R24, 0xf00f00f0, RZ, 0xc0, !PT ;  /* 0xf00f00f018187812 */ /* 0x000fe200078ec0ff */
[----:B0-----:R-:W-:Y:S01]  /*1130*/  VIADD R8, R8, -UR4 ;  /* 0x8000000408087c36 */ /* 0x001fe20008000000 */
[----:B------:R-:W-:Y:S01]  /*1140*/  LOP3.LUT R21, R21, 0xf00f00, RZ, 0xc0, !PT ;  /* 0x00f00f0015157812 */ /* 0x000fe200078ec0ff */
[----:B--2---:R-:W-:Y:S01]  /*1150*/  IMAD.SHL.U32 R13, R20, 0x8, RZ ;  /* 0x00000008140d7824 */ /* 0x004fe200078e00ff */
[----:B------:R-:W-:-:S02]  /*1160*/  LOP3.LUT R26, R25, 0x1f0000, R10, 0xf8, !PT ;  /* 0x001f0000191a7812 */ /* 0x000fc400078ef80a */
[----:B------:R-:W-:Y:S02]  /*1170*/  LOP3.LUT R24, R24, 0xf00f00f, R23, 0xf8, !PT ;  /* 0x0f00f00f18187812 */ /* 0x000fe400078ef817 */
[----:B------:R-:W-:Y:S01]  /*1180*/  LOP3.LUT R21, R21, 0x100f00f0, R18, 0xf8, !PT ;  /* 0x100f00f015157812 */ /* 0x000fe200078ef812 */
[----:B------:R-:W-:Y:S01]  /*1190*/  IMAD.SHL.U32 R18, R20, 0x2, RZ ;  /* 0x0000000214127824 */ /* 0x000fe200078e00ff */
[----:B------:R-:W-:Y:S01]  /*11a0*/  SHF.L.U64.HI R22, R23, 0x4, R26 ;  /* 0x0000000417167819 */ /* 0x000fe2000001021a */
[----:B------:R-:W-:Y:S01]  /*11b0*/  IMAD.SHL.U32 R23, R24, 0x10, RZ ;  /* 0x0000001018177824 */ /* 0x000fe200078e00ff */
[----:B------:R-:W-:Y:S02]  /*11c0*/  LOP3.LUT R13, R13, 0x10410410, RZ, 0xc0, !PT ;  /* 0x104104100d0d7812 */ /* 0x000fe400078ec0ff */
[C-C-:B------:R-:W-:Y:S02]  /*11d0*/  SHF.L.U64.HI R19, R20.reuse, 0x3, R21.reuse ;  /* 0x0000000314137819 */ /* 0x140fe40000010215 */
[----:B------:R-:W-:Y:S01]  /*11e0*/  SHF.L.U64.HI R10, R20, 0x1, R21 ;  /* 0x00000001140a7819 */ /* 0x000fe20000010215 */
[----:B------:R-:W-:Y:S01]  /*11f0*/  IMAD.SHL.U32 R20, R24, 0x4, RZ ;  /* 0x0000000418147824 */ /* 0x000fe200078e00ff */
[----:B------:R-:W-:Y:S01]  /*1200*/  LOP3.LUT R18, R13, 0x82082082, R18, 0xf8, !PT ;  /* 0x820820820d127812 */ /* 0x000fe200078ef812 */
[----:B------:R-:W-:Y:S01]  /*1210*/  IMAD.U32 R13, R8, 0x10000, RZ ;  /* 0x00010000080d7824 */ /* 0x000fe200078e00ff */
[----:B------:R-:W-:-:S02]  /*1220*/  LOP3.LUT R23, R23, 0x20820820, RZ, 0xc0, !PT ;  /* 0x2082082017177812 */ /* 0x000fc400078ec0ff */
[----:B------:R-:W-:Y:S02]  /*1230*/  LOP3.LUT R21, R22, 0xf00f00, RZ, 0xc0, !PT ;  /* 0x00f00f0016157812 */ /* 0x000fe400078ec0ff */
[----:B------:R-:W-:Y:S02]  /*1240*/  LOP3.LUT R20, R23, 0x4104104, R20, 0xf8, !PT ;  /* 0x0410410417147812 */ /* 0x000fe400078ef814 */
[----:B------:R-:W-:Y:S02]  /*1250*/  LOP3.LUT R23, R13, 0xffff0000, RZ, 0xc0, !PT ;  /* 0xffff00000d177812 */ /* 0x000fe400078ec0ff */
[----:B------:R-:W-:Y:S02]  /*1260*/  LOP3.LUT R21, R21, 0x100f00f0, R26, 0xf8, !PT ;  /* 0x100f00f015157812 */ /* 0x000fe400078ef81a */
[----:B------:R-:W-:Y:S01]  /*1270*/  LOP3.LUT R9, R20, R18, R9, 0xfe, !PT ;  /* 0x0000001214097212 */ /* 0x000fe200078efe09 */
[----:B-1----:R-:W-:Y:S01]  /*1280*/  VIADD R18, R11, -UR5 ;  /* 0x800000050b127c36 */ /* 0x002fe20008000000 */
[----:B------:R-:W-:Y:S01]  /*1290*/  LOP3.LUT R23, R23, 0xffff, R8, 0xf8, !PT ;  /* 0x0000ffff17177812 */ /* 0x000fe200078ef808 */
[----:B---3--:R-:W-:Y:S01]  /*12a0*/  VIADD R11, R12, -UR8 ;  /* 0x800000080c0b7c36 */ /* 0x008fe20008000000 */
[--C-:B------:R-:W-:Y:S01]  /*12b0*/  SHF.L.U64.HI R22, R24, 0x4, R21.reuse ;  /* 0x0000000418167819 */ /* 0x100fe20000010215 */
[----:B------:R-:W-:Y:S01]  /*12c0*/  IMAD.U32 R12, R18, 0x10000, RZ ;  /* 0x00010000120c7824 */ /* 0x000fe200078e00ff */
[----:B------:R-:W-:Y:S01]  /*12d0*/  LOP3.LUT R13, R19, 0x4104104, RZ, 0xc0, !PT ;  /* 0x04104104130d7812 */ /* 0x000fe200078ec0ff */
[----:B------:R-:W-:Y:S01]  /*12e0*/  IMAD.SHL.U32 R20, R23, 0x100, RZ ;  /* 0x0000010017147824 */ /* 0x000fe200078e00ff */
[----:B------:R-:W-:Y:S01]  /*12f0*/  SHF.L.U64.HI R21, R24, 0x2, R21 ;  /* 0x0000000218157819 */ /* 0x000fe20000010215 */
[----:B------:R-:W-:Y:S01]  /*1300*/  IMAD.U32 R19, R11, 0x10000, RZ ;  /* 0x000100000b137824 */ /* 0x000fe200078e00ff */
[----:B------:R-:W-:-:S02]  /*1310*/  LOP3.LUT R22, R22, 0x8208208, RZ, 0xc0, !PT ;  /* 0x0820820816167812 */ /* 0x000fc400078ec0ff */
[----:B------:R-:W-:Y:S02]  /*1320*/  LOP3.LUT R24, R8, 0x1f0000, RZ, 0xc0, !PT ;  /* 0x001f000008187812 */ /* 0x000fe400078ec0ff */
[----:B------:R-:W-:Y:S02]  /*1330*/  LOP3.LUT R25, R12, 0xffff0000, RZ, 0xc0, !PT ;  /* 0xffff00000c197812 */ /* 0x000fe400078ec0ff */
[----:B------:R-:W-:Y:S02]  /*1340*/  LOP3.LUT R10, R13, 0x20820820, R10, 0xf8, !PT ;  /* 0x208208200d0a7812 */ /* 0x000fe400078ef80a */
[----:B------:R-:W-:Y:S02]  /*1350*/  LOP3.LUT R20, R20, 0xff00, RZ, 0xc0, !PT ;  /* 0x0000ff0014147812 */ /* 0x000fe400078ec0ff */
[----:B------:R-:W-:Y:S02]  /*1360*/  LOP3.LUT R13, R22, 0x41041041, R21, 0xf8, !PT ;  /* 0x41041041160d7812 */ /* 0x000fe400078ef815 */
[----:B------:R-:W-:-:S02]  /*1370*/  SHF.L.U64.HI R21, R23, 0x8, R24 ;  /* 0x0000000817157819 */ /* 0x000fc40000010218 */
[----:B------:R-:W-:Y:S02]  /*1380*/  LOP3.LUT R24, R25, 0xffff, R18, 0xf8, !PT ;  /* 0x0000ffff19187812 */ /* 0x000fe400078ef812 */
[----:B------:R-:W-:Y:S02]  /*1390*/  LOP3.LUT R12, R20, 0xff0000ff, R23, 0xf8, !PT ;  /* 0xff0000ff140c7812 */ /* 0x000fe400078ef817 */
[----:B------:R-:W-:Y:S02]  /*13a0*/  LOP3.LUT R23, R18, 0x1f0000, RZ, 0xc0, !PT ;  /* 0x001f000012177812 */ /* 0x000fe400078ec0ff */
[----:B------:R-:W-:Y:S01]  /*13b0*/  LOP3.LUT R20, R19, 0xffff0000, RZ, 0xc0, !PT ;  /* 0xffff000013147812 */ /* 0x000fe200078ec0ff */
[C---:B------:R-:W-:Y:S01]  /*13c0*/  IMAD.SHL.U32 R19, R24.reuse, 0x100, RZ ;  /* 0x0000010018137824 */ /* 0x040fe200078e00ff */
[----:B------:R-:W-:Y:S02]  /*13d0*/  LOP3.LUT R21, R21, 0x1f0000ff, RZ, 0xc0, !PT ;  /* 0x1f0000ff15157812 */ /* 0x000fe400078ec0ff */
[----:B------:R-:W-:-:S02]  /*13e0*/  SHF.L.U64.HI R23, R24, 0x8, R23 ;  /* 0x0000000818177819 */ /* 0x000fc40000010217 */
[----:B------:R-:W-:Y:S02]  /*13f0*/  LOP3.LUT R21, R21, 0x1f0000, R8, 0xf8, !PT ;  /* 0x001f000015157812 */ /* 0x000fe400078ef808 */
[----:B------:R-:W-:Y:S02]  /*1400*/  LOP3.LUT R20, R20, 0xffff, R11, 0xf8, !PT ;  /* 0x0000ffff14147812 */ /* 0x000fe400078ef80b */
[----:B------:R-:W-:Y:S02]  /*1410*/  LOP3.LUT R23, R23, 0x1f0000ff, RZ, 0xc0, !PT ;  /* 0x1f0000ff17177812 */ /* 0x000fe400078ec0ff */
[----:B------:R-:W-:Y:S02]  /*1420*/  LOP3.LUT R19, R19, 0xff00, RZ, 0xc0, !PT ;  /* 0x0000ff0013137812 */ /* 0x000fe400078ec0ff */
[----:B------:R-:W-:Y:S02]  /*1430*/  SHF.L.U64.HI R8, R12, 0x4, R21 ;  /* 0x000000040c087819 */ /* 0x000fe40000010215 */
[----:B------:R-:W-:Y:S01]  /*1440*/  LOP3.LUT R22, R23, 0x1f0000, R18, 0xf8, !PT ;  /* 0x001f000017167812 */ /* 0x000fe200078ef812 */
[----:B------:R-:W-:Y:S01]  /*1450*/  IMAD.SHL.U32 R23, R20, 0x100, RZ ;  /* 0x0000010014177824 */ /* 0x000fe200078e00ff */
[----:B------:R-:W-:-:S02]  /*1460*/  LOP3.LUT R19, R19, 0xff0000ff, R24, 0xf8, !PT ;  /* 0xff0000ff13137812 */ /* 0x000fc400078ef818 */
[----:B------:R-:W-:Y:S02]  /*1470*/  LOP3.LUT R25, R11, 0x1f0000, RZ, 0xc0, !PT ;  /* 0x001f00000b197812 */ /* 0x000fe400078ec0ff */
[----:B------:R-:W-:Y:S01]  /*1480*/  LOP3.LUT R8, R8, 0xf00f00, RZ, 0xc0, !PT ;  /* 0x00f00f0008087812 */ /* 0x000fe200078ec0ff */
[----:B------:R-:W-:Y:S01]  /*1490*/  IMAD.SHL.U32 R18, R19, 0x10, RZ ;  /* 0x0000001013127824 */ /* 0x000fe200078e00ff */
[----:B------:R-:W-:Y:S02]  /*14a0*/  SHF.L.U64.HI R26, R20, 0x8, R25 ;  /* 0x00000008141a7819 */ /* 0x000fe40000010219 */
[----:B------:R-:W-:Y:S02]  /*14b0*/  LOP3.LUT R23, R23, 0xff00, RZ, 0xc0, !PT ;  /* 0x0000ff0017177812 */ /* 0x000fe400078ec0ff */
[----:B------:R-:W-:Y:S01]  /*14c0*/  LOP3.LUT R8, R8, 0x100f00f0, R21, 0xf8, !PT ;  /* 0x100f00f008087812 */ /* 0x000fe200078ef815 */
[----:B------:R-:W-:Y:S01]  /*14d0*/  IMAD.SHL.U32 R21, R12, 0x10, RZ ;  /* 0x000000100c157824 */ /* 0x000fe200078e00ff */
[----:B------:R-:W-:-:S02]  /*14e0*/  SHF.L.U64.HI R25, R19, 0x4, R22 ;  /* 0x0000000413197819 */ /* 0x000fc40000010216 */
[----:B------:R-:W-:Y:S02]  /*14f0*/  LOP3.LUT R18, R18, 0xf00f00f0, RZ, 0xc0, !PT ;  /* 0xf00f00f012127812 */ /* 0x000fe400078ec0ff */
[----:B------:R-:W-:Y:S02]  /*1500*/  LOP3.LUT R20, R23, 0xff0000ff, R20, 0xf8, !PT ;  /* 0xff0000ff17147812 */ /* 0x000fe400078ef814 */
[----:B------:R-:W-:Y:S02]  /*1510*/  LOP3.LUT R25, R25, 0xf00f00, RZ, 0xc0, !PT ;  /* 0x00f00f0019197812 */ /* 0x000fe400078ec0ff */
[----:B------:R-:W-:Y:S01]  /*1520*/  LOP3.LUT R26, R26, 0x1f0000ff, RZ, 0xc0, !PT ;  /* 0x1f0000ff1a1a7812 */ /* 0x000fe200078ec0ff */
[----:B------:R-:W-:Y:S01]  /*1530*/  IMAD.SHL.U32 R24, R20, 0x10, RZ ;  /* 0x0000001014187824 */ /* 0x000fe200078e00ff */
[----:B------:R-:W-:Y:S02]  /*1540*/  LOP3.LUT R21, R21, 0xf00f00f0, RZ, 0xc0, !PT ;  /* 0xf00f00f015157812 */ /* 0x000fe400078ec0ff */
[----:B------:R-:W-:-:S02]  /*1550*/  LOP3.LUT R18, R18, 0xf00f00f, R19, 0xf8, !PT ;  /* 0x0f00f00f12127812 */ /* 0x000fc400078ef813 */
[----:B------:R-:W-:Y:S02]  /*1560*/  LOP3.LUT R25, R25, 0x100f00f0, R22, 0xf8, !PT ;  /* 0x100f00f019197812 */ /* 0x000fe400078ef816 */
[----:B------:R-:W-:Y:S01]  /*1570*/  LOP3.LUT R11, R26, 0x1f0000, R11, 0xf8, !PT ;  /* 0x001f00001a0b7812 */ /* 0x000fe200078ef80b */
[C---:B------:R-:W-:Y:S01]  /*1580*/  IMAD.SHL.U32 R23, R18.reuse, 0x8, RZ ;  /* 0x0000000812177824 */ /* 0x040fe200078e00ff */
[----:B------:R-:W-:Y:S02]  /*1590*/  LOP3.LUT R21, R21, 0xf00f00f, R12, 0xf8, !PT ;  /* 0x0f00f00f15157812 */ /* 0x000fe400078ef80c */
[C-C-:B------:R-:W-:Y:S02]  /*15a0*/  SHF.L.U64.HI R19, R18.reuse, 0x3, R25.reuse ;  /* 0x0000000312137819 */ /* 0x140fe40000010219 */
[----:B------:R-:W-:Y:S01]  /*15b0*/  SHF.L.U64.HI R12, R18, 0x1, R25 ;  /* 0x00000001120c7819 */ /* 0x000fe20000010219 */
[----:B------:R-:W-:Y:S01]  /*15c0*/  IMAD.SHL.U32 R22, R21, 0x4, RZ ;  /* 0x0000000415167824 */ /* 0x000fe200078e00ff */
[----:B------:R-:W-:Y:S01]  /*15d0*/  SHF.L.U64.HI R26, R20, 0x4, R11 ;  /* 0x00000004141a7819 */ /* 0x000fe2000001020b */
[----:B------:R-:W-:Y:S01]  /*15e0*/  IMAD.SHL.U32 R18, R18, 0x2, RZ ;  /* 0x0000000212127824 */ /* 0x000fe200078e00ff */
[----:B------:R-:W-:-:S02]  /*15f0*/  LOP3.LUT R25, R24, 0xf00f00f0, RZ, 0xc0, !PT ;  /* 0xf00f00f018197812 */ /* 0x000fc400078ec0ff */
[----:B------:R-:W-:Y:S02]  /*1600*/  LOP3.LUT R23, R23, 0x10410410, RZ, 0xc0, !PT ;  /* 0x1041041017177812 */ /* 0x000fe400078ec0ff */
[----:B------:R-:W-:Y:S02]  /*1610*/  LOP3.LUT R24, R26, 0xf00f00, RZ, 0xc0, !PT ;  /* 0x00f00f001a187812 */ /* 0x000fe400078ec0ff */
[----:B------:R-:W-:Y:S02]  /*1620*/  LOP3.LUT R20, R25, 0xf00f00f, R20, 0xf8, !PT ;  /* 0x0f00f00f19147812 */ /* 0x000fe400078ef814 */
[----:B------:R-:W-:Y:S02]  /*1630*/  LOP3.LUT R22, R22, 0x8208208, RZ, 0xc0, !PT ;  /* 0x0820820816167812 */ /* 0x000fe400078ec0ff */
[----:B------:R-:W-:Y:S01]  /*1640*/  LOP3.LUT R18, R23, 0x82082082, R18, 0xf8, !PT ;  /* 0x8208208217127812 */ /* 0x000fe200078ef812 */
[----:B------:R-:W-:Y:S01]  /*1650*/  IMAD.SHL.U32 R23, R20, 0x10, RZ ;  /* 0x0000001014177824 */ /* 0x000fe200078e00ff */
[----:B------:R-:W-:-:S02]  /*1660*/  LOP3.LUT R27, R24, 0x100f00f0, R11, 0xf8, !PT ;  /* 0x100f00f0181b7812 */ /* 0x000fc400078ef80b */
[----:B------:R-:W-:Y:S02]  /*1670*/  LOP3.LUT R11, R22, 0x41041041, R21, 0xf8, !PT ;  /* 0x41041041160b7812 */ /* 0x000fe400078ef815 */
[C-C-:B------:R-:W-:Y:S02]  /*1680*/  SHF.L.U64.HI R25, R20.reuse, 0x4, R27.reuse ;  /* 0x0000000414197819 */ /* 0x140fe4000001021b */
[C---:B------:R-:W-:Y:S01]  /*1690*/  SHF.L.U64.HI R22, R20.reuse, 0x2, R27 ;  /* 0x0000000214167819 */ /* 0x040fe2000001021b */
[----:B------:R-:W-:Y:S01]  /*16a0*/  IMAD.SHL.U32 R20, R20, 0x4, RZ ;  /* 0x0000000414147824 */ /* 0x000fe200078e00ff */
[----:B------:R-:W-:Y:S02]  /*16b0*/  SHF.L.U64.HI R21, R21, 0x2, R8 ;  /* 0x0000000215157819 */ /* 0x000fe40000010208 */
[----:B------:R-:W-:Y:S02]  /*16c0*/  LOP3.LUT R23, R23, 0x20820820, RZ, 0xc0, !PT ;  /* 0x2082082017177812 */ /* 0x000fe400078ec0ff */
[----:B------:R-:W-:-:S02]  /*16d0*/  LOP3.LUT R19, R19, 0x4104104, RZ, 0xc0, !PT ;  /* 0x0410410413137812 */ /* 0x000fc400078ec0ff */
[----:B------:R-:W-:Y:S02]  /*16e0*/  LOP3.LUT R21, R21, 0x2082082, RZ, 0xc0, !PT ;  /* 0x0208208215157812 */ /* 0x000fe400078ec0ff */
[----:B------:R-:W-:Y:S02]  /*16f0*/  LOP3.LUT R25, R25, 0x8208208, RZ, 0xc0, !PT ;  /* 0x0820820819197812 */ /* 0x000fe400078ec0ff */
[----:B------:R-:W-:Y:S02]  /*1700*/  LOP3.LUT R20, R23, 0x4104104, R20, 0xf8, !PT ;  /* 0x0410410417147812 */ /* 0x000fe400078ef814 */
[----:B------:R-:W-:Y:S02]  /*1710*/  LOP3.LUT R19, R19, 0x20820820, R12, 0xf8, !PT ;  /* 0x2082082013137812 */ /* 0x000fe400078ef80c */
[----:B------:R-:W-:Y:S02]  /*1720*/  LOP3.LUT R8, R21, 0x10410410, R8, 0xf8, !PT ;  /* 0x1041041015087812 */ /* 0x000fe400078ef808 */
[----:B------:R-:W-:-:S02]  /*1730*/  LOP3.LUT R12, R25, 0x41041041, R22, 0xf8, !PT ;  /* 0x41041041190c7812 */ /* 0x000fc400078ef816 */
[----:B------:R-:W-:Y:S02]  /*1740*/  LOP3.LUT R18, R20, R18, R11, 0xfe, !PT ;  /* 0x0000001214127212 */ /* 0x000fe400078efe0b */
[----:B------:R-:W-:Y:S02]  /*1750*/  LOP3.LUT R7, R13, R10, R7, 0xfe, !PT ;  /* 0x0000000a0d077212 */ /* 0x000fe400078efe07 */
[----:B------:R-:W-:Y:S02]  /*1760*/  LOP3.LUT R8, R12, R19, R8, 0xfe, !PT ;  /* 0x000000130c087212 */ /* 0x000fe400078efe08 */
[----:B------:R-:W-:-:S04]  /*1770*/  ISETP.GE.U32.AND P0, PT, R18, R9, PT ;  /* 0x000000091200720c */ /* 0x000fc80003f06070 */
[----:B------:R-:W-:-:S04]  /*1780*/  ISETP.GE.U32.AND.EX P0, PT, R8, R7, PT, P0 ;  /* 0x000000070800720c */ /* 0x000fc80003f06100 */
[----:B------:R-:W-:-:S09]  /*1790*/  SEL R5, R6, R5, !P0 ;  /* 0x0000000506057207 */ /* 0x000fd20004000000 */
[----:B------:R-:W-:-:S05]  /*17a0*/  @P0 VIADD R16, R6, 0x1 ;  /* 0x0000000106100836 */ /* 0x000fca0000000000 */
[----:B------:R-:W-:-:S13]  /*17b0*/  ISETP.GE.AND P0, PT, R16, R5, PT ;  /* 0x000000051000720c */ /* 0x000fda0003f06270 */
[----:B------:R-:W-:Y:S05]  /*17c0*/  @!P0 BRA `(.L_x_271) ;  /* 0xfffffff4005c8947 */ /* 0x000fea000383ffff */
.L_x_270:
[----:B------:R-:W-:Y:S05]  /*17d0*/  BSYNC.RECONVERGENT B0 ;  /* 0x0000000000007941 */ /* 0x000fea0003800200 */
.L_x_269:
[----:B------:R-:W-:Y:S01]  /*17e0*/  IADD3 R17, PT, PT, R15, R17, -R16 ;  /* 0x000000110f117210 */ /* 0x000fe20007ffe810 */
[--C-:B------:R-:W-:Y:S01]  /*17f0*/  IMAD R18, R16, 0x14, R3.reuse ;  /* 0x0000001410127824 */ /* 0x100fe200078e0203 */
[----:B------:R-:W-:Y:S01]  /*1800*/  BSSY.RECONVERGENT B0, `(.L_x_272) ;  /* 0x00000ad000007945 */ /* 0x000fe20003800200 */
[----:B------:R-:W-:Y:S02]  /*1810*/  PLOP3.LUT P0, PT, PT, PT, PT, 0x8, 0x80 ;  /* 0x000000000080781c */ /* 0x000fe40003f0e170 */
[C---:B------:R-:W-:Y:S01]  /*1820*/  IMAD R19, R17.reuse, 0x14, R3 ;  /* 0x0000001411137824 */ /* 0x040fe200078e0203 */
[----:B------:R0:W1:Y:S01]  /*1830*/  LDS R4, [R18+0x10] ;  /* 0x0000100012047984 */ /* 0x0000620000000800 */
[----:B------:R-:W-:-:S03]  /*1840*/  ISETP.GE.AND P1, PT, R17, R14, PT ;  /* 0x0000000e1100720c */ /* 0x000fc60003f26270 */
[----:B------:R0:W2:Y:S04]  /*1850*/  LDS R5, [R18+0xc] ;  /* 0x00000c0012057984 */ /* 0x0000a80000000800 */
[----:B------:R0:W3:Y:S04]  /*1860*/  LDS R6, [R18+0x8] ;  /* 0x0000080012067984 */ /* 0x0000e80000000800 */
[----:B------:R0:W4:Y:S04]  /*1870*/  LDS R7, [R19+0x10] ;  /* 0x0000100013077984 */ /* 0x0001280000000800 */
[----:B------:R0:W0:Y:S04]  /*1880*/  LDS R8, [R19+0xc] ;  /* 0x00000c0013087984 */ /* 0x0000280000000800 */
[----:B------:R0:W0:Y:S04]  /*1890*/  LDS R9, [R18+0x4] ;  /* 0x0000040012097984 */ /* 0x0000280000000800 */
[----:B------:R0:W0:Y:S04]  /*18a0*/  LDS R11, [R19+0x8] ;  /* 0x00000800130b7984 */ /* 0x0000280000000800 */
[----:B------:R0:W0:Y:S04]  /*18b0*/  LDS R10, [R19+0x4] ;  /* 0x00000400130a7984 */ /* 0x0000280000000800 */
[----:B------:R0:W0:Y:S04]  /*18c0*/  LDS R12, [R18] ;  /* 0x00000000120c7984 */ /* 0x0000280000000800 */
[----:B------:R0:W0:Y:S01]  /*18d0*/  LDS R13, [R19] ;  /* 0x00000000130d7984 */ /* 0x0000220000000800 */
[----:B------:R-:W-:Y:S05]  /*18e0*/  @P1 BRA `(.L_x_273) ;  /* 0x0000000800781947 */ /* 0x000fea0003800000 */
[----:B------:R-:W-:Y:S02]  /*18f0*/  ISETP.GE.AND P1, PT, R16, R15, PT ;  /* 0x0000000f1000720c */ /* 0x000fe40003f26270 */
[----:B------:R-:W-:-:S11]  /*1900*/  PLOP3.LUT P0, PT, PT, PT, PT, 0x80, 0x8 ;  /* 0x000000000008781c */ /* 0x000fd60003f0f070 */
[----:B------:R-:W-:Y:S05]  /*1910*/  @P1 BRA `(.L_x_273) ;  /* 0x00000008006c1947 */ /* 0x000fea0003800000 */
[----:B------:R-:W0:Y:S01]  /*1920*/  LDCU UR8, c[0x0][0x3b8] ;  /* 0x00007700ff0877ac */ /* 0x000e220008000800 */
[----:B------:R-:W5:Y:S01]  /*1930*/  LDCU.64 UR4, c[0x0][0x3b0] ;  /* 0x00007600ff0477ac */ /* 0x000f620008000a00 */
[----:B0-----:R-:W-:-:S04]  /*1940*/  VIADD R29, R11, -UR8 ;  /* 0x800000080b1d7c36 */ /* 0x001fc80008000000 */
[C---:B------:R-:W-:Y:S01]  /*1950*/  IMAD.U32 R20, R29.reuse, 0x10000, RZ ;  /* 0x000100001d147824 */ /* 0x040fe200078e00ff */
[----:B------:R-:W-:Y:S01]  /*1960*/  LOP3.LUT R24, R29, 0x1f0000, RZ, 0xc0, !PT ;  /* 0x001f00001d187812 */ /* 0x000fe200078ec0ff */
[----:B-----5:R-:W-:Y:S02]  /*1970*/  VIADD R26, R10, -UR5 ;  /* 0x800000050a1a7c36 */ /* 0x020fe40008000000 */
[----:B------:R-:W-:Y:S01]  /*1980*/  VIADD R23, R13, -UR4 ;  /* 0x800000040d177c36 */ /* 0x000fe20008000000 */
[----:B------:R-:W-:-:S04]  /*1990*/  LOP3.LUT R20, R20, 0xffff0000, RZ, 0xc0, !PT ;  /* 0xffff000014147812 */ /* 0x000fc800078ec0ff */
[----:B------:R-:W-:Y:S01]  /*19a0*/  LOP3.LUT R21, R20, 0xffff, R29, 0xf8, !PT ;  /* 0x0000ffff14157812 */ /* 0x000fe200078ef81d */
[----:B------:R-:W-:Y:S01]  /*19b0*/  IMAD.U32 R20, R26, 0x10000, RZ ;  /* 0x000100001a147824 */ /* 0x000fe200078e00ff */
[----:B------:R-:W-:Y:S02]  /*19c0*/  LOP3.LUT R25, R23, 0x1f0000, RZ, 0xc0, !PT ;  /* 0x001f000017197812 */ /* 0x000fe400078ec0ff */
[C---:B------:R-:W-:Y:S01]  /*19d0*/  SHF.L.U64.HI R24, R21.reuse, 0x8, R24 ;  /* 0x0000000815187819 */ /* 0x040fe20000010218 */
[----:B------:R-:W-:Y:S01]  /*19e0*/  IMAD.SHL.U32 R22, R21, 0x100, RZ ;  /* 0x0000010015167824 */ /* 0x000fe200078e00ff */
[----:B------:R-:W-:Y:S01]  /*19f0*/  LOP3.LUT R27, R20, 0xffff0000, RZ, 0xc0, !PT ;  /* 0xffff0000141b7812 */ /* 0x000fe200078ec0ff */
[----:B------:R-:W-:Y:S01]  /*1a00*/  IMAD.U32 R20, R23, 0x10000, RZ ;  /* 0x0001000017147824 */ /* 0x000fe200078e00ff */
[----:B------:R-:W-:Y:S02]  /*1a10*/  LOP3.LUT R24, R24, 0x1f0000ff, RZ, 0xc0, !PT ;  /* 0x1f0000ff18187812 */ /* 0x000fe400078ec0ff */
[----:B------:R-:W-:-:S02]  /*1a20*/  LOP3.LUT R22, R22, 0xff00, RZ, 0xc0, !PT ;  /* 0x0000ff0016167812 */ /* 0x000fc400078ec0ff */
[----:B------:R-:W-:Y:S02]  /*1a30*/  LOP3.LUT R29, R24, 0x1f0000, R29, 0xf8, !PT ;  /* 0x001f0000181d7812 */ /* 0x000fe400078ef81d */
[----:B------:R-:W-:Y:S02]  /*1a40*/  LOP3.LUT R27, R27, 0xffff, R26, 0xf8, !PT ;  /* 0x0000ffff1b1b7812 */ /* 0x000fe400078ef81a */
[----:B------:R-:W-:Y:S02]  /*1a50*/  LOP3.LUT R24, R26, 0x1f0000, RZ, 0xc0, !PT ;  /* 0x001f00001a187812 */ /* 0x000fe400078ec0ff */
[----:B------:R-:W-:Y:S01]  /*1a60*/  LOP3.LUT R22, R22, 0xff0000ff, R21, 0xf8, !PT ;  /* 0xff0000ff16167812 */ /* 0x000fe200078ef815 */
[----:B---3--:R-:W-:Y:S01]  /*1a70*/  VIADD R21, R6, -UR8 ;  /* 0x8000000806157c36 */ /* 0x008fe20008000000 */
[C---:B------:R-:W-:Y:S01]  /*1a80*/  SHF.L.U64.HI R31, R27.reuse, 0x8, R24 ;  /* 0x000000081b1f7819 */ /* 0x040fe20000010218 */
[----:B------:R-:W-:Y:S01]  /*1a90*/  IMAD.SHL.U32 R28, R27, 0x100, RZ ;  /* 0x000001001b1c7824 */ /* 0x000fe200078e00ff */
[----:B------:R-:W-:Y:S01]  /*1aa0*/  LOP3.LUT R20, R20, 0xffff0000, RZ, 0xc0, !PT ;  /* 0xffff000014147812 */ /* 0x000fe200078ec0ff */
[----:B------:R-:W-:Y:S01]  /*1ab0*/  IMAD.U32 R24, R21, 0x10000, RZ ;  /* 0x0001000015187824 */ /* 0x000fe200078e00ff */
[----:B------:R-:W-:Y:S01]  /*1ac0*/  LOP3.LUT R31, R31, 0x1f0000ff, RZ, 0xc0, !PT ;  /* 0x1f0000ff1f1f7812 */ /* 0x000fe200078ec0ff */
[----:B------:R-:W-:Y:S01]  /*1ad0*/  IMAD.SHL.U32 R35, R22, 0x10, RZ ;  /* 0x0000001016237824 */ /* 0x000fe200078e00ff */
[----:B------:R-:W-:-:S02]  /*1ae0*/  LOP3.LUT R28, R28, 0xff00, RZ, 0xc0, !PT ;  /* 0x0000ff001c1c7812 */ /* 0x000fc400078ec0ff */
[----:B------:R-:W-:Y:S02]  /*1af0*/  LOP3.LUT R20, R20, 0xffff, R23, 0xf8, !PT ;  /* 0x0000ffff14147812 */ /* 0x000fe400078ef817 */
[----:B------:R-:W-:Y:S02]  /*1b00*/  LOP3.LUT R24, R24, 0xffff0000, RZ, 0xc0, !PT ;  /* 0xffff000018187812 */ /* 0x000fe400078ec0ff */
[----:B------:R-:W-:Y:S02]  /*1b10*/  LOP3.LUT R27, R28, 0xff0000ff, R27, 0xf8, !PT ;  /* 0xff0000ff1c1b7812 */ /* 0x000fe400078ef81b */
[----:B------:R-:W-:Y:S02]  /*1b20*/  SHF.L.U64.HI R32, R20, 0x8, R25 ;  /* 0x0000000814207819 */ /* 0x000fe40000010219 */
[----:B------:R-:W-:Y:S02]  /*1b30*/  LOP3.LUT R25, R21, 0x1f0000, RZ, 0xc0, !PT ;  /* 0x001f000015197812 */ /* 0x000fe400078ec0ff */
[----:B------:R-:W-:Y:S01]  /*1b40*/  LOP3.LUT R28, R24, 0xffff, R21, 0xf8, !PT ;  /* 0x0000ffff181c7812 */ /* 0x000fe200078ef815 */
[----:B------:R-:W-:Y:S01]  /*1b50*/  VIADD R24, R9, -UR5 ;  /* 0x8000000509187c36 */ /* 0x000fe20008000000 */
[----:B------:R-:W-:Y:S01]  /*1b60*/  LOP3.LUT R26, R31, 0x1f0000, R26, 0xf8, !PT ;  /* 0x001f00001f1a7812 */ /* 0x000fe200078ef81a */
[----:B------:R-:W-:Y:S01]  /*1b70*/  IMAD.SHL.U32 R31, R20, 0x100, RZ ;  /* 0x00000100141f7824 */ /* 0x000fe200078e00ff */
[----:B------:R-:W-:Y:S01]  /*1b80*/  SHF.L.U64.HI R30, R28, 0x8, R25 ;  /* 0x000000081c1e7819 */ /* 0x000fe20000010219 */
[----:B------:R-:W-:Y:S01]  /*1b90*/  IMAD.U32 R25, R24, 0x10000, RZ ;  /* 0x0001000018197824 */ /* 0x000fe200078e00ff */
[----:B------:R-:W-:Y:S01]  /*1ba0*/  LOP3.LUT R32, R32, 0x1f0000ff, RZ, 0xc0, !PT ;  /* 0x1f0000ff20207812 */ /* 0x000fe200078ec0ff */
[----:B------:R-:W-:Y:S01]  /*1bb0*/  IMAD.SHL.U32 R33, R28, 0x100, RZ ;  /* 0x000001001c217824 */ /* 0x000fe200078e00ff */
[----:B------:R-:W-:-:S02]  /*1bc0*/  LOP3.LUT R30, R30, 0x1f0000ff, RZ, 0xc0, !PT ;  /* 0x1f0000ff1e1e7812 */ /* 0x000fc400078ec0ff */
[----:B------:R-:W-:Y:S02]  /*1bd0*/  LOP3.LUT R31, R31, 0xff00, RZ, 0xc0, !PT ;  /* 0x0000ff001f1f7812 */ /* 0x000fe400078ec0ff */
[----:B------:R-:W-:Y:S02]  /*1be0*/  LOP3.LUT R25, R25, 0xffff0000, RZ, 0xc0, !PT ;  /* 0xffff000019197812 */ /* 0x000fe400078ec0ff */
[----:B------:R-:W-:Y:S02]  /*1bf0*/  LOP3.LUT R21, R30, 0x1f0000, R21, 0xf8, !PT ;  /* 0x001f00001e157812 */ /* 0x000fe400078ef815 */
[----:B------:R-:W-:Y:S02]  /*1c00*/  LOP3.LUT R33, R33, 0xff00, RZ, 0xc0, !PT ;  /* 0x0000ff0021217812 */ /* 0x000fe400078ec0ff */
[----:B------:R-:W-:Y:S01]  /*1c10*/  LOP3.LUT R20, R31, 0xff0000ff, R20, 0xf8, !PT ;  /* 0xff0000ff1f147812 */ /* 0x000fe200078ef814 */
[----:B------:R-:W-:Y:S01]  /*1c20*/  VIADD R31, R12, -UR4 ;  /* 0x800000040c1f7c36 */ /* 0x000fe20008000000 */
[----:B------:R-:W-:-:S02]  /*1c30*/  LOP3.LUT R30, R24, 0x1f0000, RZ, 0xc0, !PT ;  /* 0x001f0000181e7812 */ /* 0x000fc400078ec0ff */
[----:B------:R-:W-:Y:S02]  /*1c40*/  LOP3.LUT R25, R25, 0xffff, R24, 0xf8, !PT ;  /* 0x0000ffff19197812 */ /* 0x000fe400078ef818 */
[----:B------:R-:W-:Y:S02]  /*1c50*/  LOP3.LUT R28, R33, 0xff0000ff, R28, 0xf8, !PT ;  /* 0xff0000ff211c7812 */ /* 0x000fe400078ef81c */
[----:B------:R-:W-:Y:S01]  /*1c60*/  SHF.L.U64.HI R33, R25, 0x8, R30 ;  /* 0x0000000819217819 */ /* 0x000fe2000001021e */
[----:B------:R-:W-:Y:S01]  /*1c70*/  IMAD.U32 R30, R31, 0x10000, RZ ;  /* 0x000100001f1e7824 */ /* 0x000fe200078e00ff */
[----:B------:R-:W-:Y:S01]  /*1c80*/  LOP3.LUT R23, R32, 0x1f0000, R23, 0xf8, !PT ;  /* 0x001f000020177812 */ /* 0x000fe200078ef817 */
[----:B------:R-:W-:Y:S01]  /*1c90*/  IMAD.SHL.U32 R34, R25, 0x100, RZ ;  /* 0x0000010019227824 */ /* 0x000fe200078e00ff */
[----:B------:R-:W-:Y:S02]  /*1ca0*/  LOP3.LUT R33, R33, 0x1f0000ff, RZ, 0xc0, !PT ;  /* 0x1f0000ff21217812 */ /* 0x000fe400078ec0ff */
[----:B------:R-:W-:-:S02]  /*1cb0*/  LOP3.LUT R30, R30, 0xffff0000, RZ, 0xc0, !PT ;  /* 0xffff00001e1e7812 */ /* 0x000fc400078ec0ff */
[----:B------:R-:W-:Y:S02]  /*1cc0*/  LOP3.LUT R24, R33, 0x1f0000, R24, 0xf8, !PT ;  /* 0x001f000021187812 */ /* 0x000fe400078ef818 */
[----:B------:R-:W-:Y:S02]  /*1cd0*/  LOP3.LUT R30, R30, 0xffff, R31, 0xf8, !PT ;  /* 0x0000ffff1e1e7812 */ /* 0x000fe400078ef81f */
[----:B------:R-:W-:Y:S02]  /*1ce0*/  LOP3.LUT R33, R31, 0x1f0000, RZ, 0xc0, !PT ;  /* 0x001f00001f217812 */ /* 0x000fe400078ec0ff */
[----:B------:R-:W-:Y:S02]  /*1cf0*/  LOP3.LUT R34, R34, 0xff00, RZ, 0xc0, !PT ;  /* 0x0000ff0022227812 */ /* 0x000fe400078ec0ff */
[C---:B------:R-:W-:Y:S01]  /*1d00*/  SHF.L.U64.HI R32, R30.reuse, 0x8, R33 ;  /* 0x000000081e207819 */ /* 0x040fe20000010221 */
[----:B------:R-:W-:Y:S01]  /*1d10*/  IMAD.SHL.U32 R33, R30, 0x100, RZ ;  /* 0x000001001e217824 */ /* 0x000fe200078e00ff */
[----:B------:R-:W-:Y:S01]  /*1d20*/  LOP3.LUT R25, R34, 0xff0000ff, R25, 0xf8, !PT ;  /* 0xff0000ff22197812 */ /* 0x000fe200078ef819 */
[----:B------:R-:W-:Y:S01]  /*1d30*/  IMAD.SHL.U32 R34, R27, 0x10, RZ ;  /* 0x000000101b227824 */ /* 0x000fe200078e00ff */
[----:B------:R-:W-:-:S02]  /*1d40*/  LOP3.LUT R32, R32, 0x1f0000ff, RZ, 0xc0, !PT ;  /* 0x1f0000ff20207812 */ /* 0x000fc400078ec0ff */
[----:B------:R-:W-:Y:S02]  /*1d50*/  LOP3.LUT R33, R33, 0xff00, RZ, 0xc0, !PT ;  /* 0x0000ff0021217812 */ /* 0x000fe400078ec0ff */
[----:B------:R-:W-:Y:S02]  /*1d60*/  LOP3.LUT R31, R32, 0x1f0000, R31, 0xf8, !PT ;  /* 0x001f0000201f7812 */ /* 0x000fe400078ef81f */
[----:B------:R-:W-:Y:S02]  /*1d70*/  SHF.L.U64.HI R32, R22, 0x4, R29 ;  /* 0x0000000416207819 */ /* 0x000fe4000001021d */
[----:B------:R-:W-:Y:S02]  /*1d80*/  LOP3.LUT R30, R33, 0xff0000ff, R30, 0xf8, !PT ;  /* 0xff0000ff211e7812 */ /* 0x000fe400078ef81e */
[----:B------:R-:W-:Y:S02]  /*1d90*/  SHF.L.U64.HI R33, R27, 0x4, R26 ;  /* 0x000000041b217819 */ /* 0x000fe4000001021a */
[----:B------:R-:W-:-:S02]  /*1da0*/  LOP3.LUT R32, R32, 0xf00f00, RZ, 0xc0, !PT ;  /* 0x00f00f0020207812 */ /* 0x000fc400078ec0ff */
[----:B------:R-:W-:Y:S02]  /*1db0*/  LOP3.LUT R33, R33, 0xf00f00, RZ, 0xc0, !PT ;  /* 0x00f00f0021217812 */ /* 0x000fe400078ec0ff */
[----:B------:R-:W-:Y:S02]  /*1dc0*/  LOP3.LUT R29, R32, 0x100f00f0, R29, 0xf8, !PT ;  /* 0x100f00f0201d7812 */ /* 0x000fe400078ef81d */
[----:B------:R-:W-:Y:S01]  /*1dd0*/  LOP3.LUT R26, R33, 0x100f00f0, R26, 0xf8, !PT ;  /* 0x100f00f0211a7812 */ /* 0x000fe200078ef81a */
[C---:B------:R-:W-:Y:S01]  /*1de0*/  IMAD.SHL.U32 R33, R20.reuse, 0x10, RZ ;  /* 0x0000001014217824 */ /* 0x040fe200078e00ff */
[----:B------:R-:W-:Y:S02]  /*1df0*/  SHF.L.U64.HI R32, R20, 0x4, R23 ;  /* 0x0000000414207819 */ /* 0x000fe40000010217 */
[----:B------:R-:W-:Y:S02]  /*1e00*/  LOP3.LUT R35, R35, 0xf00f00f0, RZ, 0xc0, !PT ;  /* 0xf00f00f023237812 */ /* 0x000fe400078ec0ff */
        /* <DEDUP_REMOVED lines=8> */
[----:B------:R-:W-:Y:S01]  /*1e90*/  LOP3.LUT R21, R32, 0x100f00f0, R21, 0xf8, !PT ;  /* 0x100f00f020157812 */ /* 0x000fe200078ef815 */
[----:B------:R-:W-:Y:S01]  /*1ea0*/  IMAD.SHL.U32 R32, R25, 0x10, RZ ;  /* 0x0000001019207824 */ /* 0x000fe200078e00ff */
[----:B------:R-:W-:Y:S01]  /*1eb0*/  LOP3.LUT R24, R33, 0x100f00f0, R24, 0xf8, !PT ;  /* 0x100f00f021187812 */ /* 0x000fe200078ef818 */
[----:B------:R-:W-:Y:S01]  /*1ec0*/  IMAD.SHL.U32 R33, R30, 0x10, RZ ;  /* 0x000000101e217824 */ /* 0x000fe200078e00ff */
[----:B------:R-:W-:Y:S02]  /*1ed0*/  LOP3.LUT R34, R34, 0xf00f00f0, RZ, 0xc0, !PT ;  /* 0xf00f00f022227812 */ /* 0x000fe400078ec0ff */
[----:B------:R-:W-:Y:S02]  /*1ee0*/  LOP3.LUT R32, R32, 0xf00f00f0, RZ, 0xc0, !PT ;  /* 0xf00f00f020207812 */ /* 0x000fe400078ec0ff */
[----:B------:R-:W-:-:S02]  /*1ef0*/  LOP3.LUT R33, R33, 0xf00f00f0, RZ, 0xc0, !PT ;  /* 0xf00f00f021217812 */ /* 0x000fc400078ec0ff */
[----:B------:R-:W-:Y:S02]  /*1f00*/  LOP3.LUT R25, R32, 0xf00f00f, R25, 0xf8, !PT ;  /* 0x0f00f00f20197812 */ /* 0x000fe400078ef819 */
[----:B------:R-:W-:Y:S02]  /*1f10*/  LOP3.LUT R22, R35, 0xf00f00f, R22, 0xf8, !PT ;  /* 0x0f00f00f23167812 */ /* 0x000fe400078ef816 */
[----:B------:R-:W-:Y:S02]  /*1f20*/  SHF.L.U64.HI R32, R30, 0x4, R31 ;  /* 0x000000041e207819 */ /* 0x000fe4000001021f */
[----:B------:R-:W-:Y:S01]  /*1f30*/  LOP3.LUT R30, R33, 0xf00f00f, R30, 0xf8, !PT ;  /* 0x0f00f00f211e7812 */ /* 0x000fe200078ef81e */
[----:B------:R-:W-:Y:S01]  /*1f40*/  IMAD.SHL.U32 R33, R28, 0x10, RZ ;  /* 0x000000101c217824 */ /* 0x000fe200078e00ff */
[----:B------:R-:W-:Y:S01]  /*1f50*/  LOP3.LUT R27, R34, 0xf00f00f, R27, 0xf8, !PT ;  /* 0x0f00f00f221b7812 */ /* 0x000fe200078ef81b */
[C---:B------:R-:W-:Y:S01]  /*1f60*/  IMAD.SHL.U32 R35, R22.reuse, 0x10, RZ ;  /* 0x0000001016237824 */ /* 0x040fe200078e00ff */
[----:B------:R-:W-:-:S02]  /*1f70*/  SHF.L.U64.HI R34, R22, 0x4, R29 ;  /* 0x0000000416227819 */ /* 0x000fc4000001021d */
[----:B------:R-:W-:Y:S02]  /*1f80*/  LOP3.LUT R32, R32, 0xf00f00, RZ, 0xc0, !PT ;  /* 0x00f00f0020207812 */ /* 0x000fe400078ec0ff */
[----:B------:R-:W-:Y:S02]  /*1f90*/  LOP3.LUT R33, R33, 0xf00f00f0, RZ, 0xc0, !PT ;  /* 0xf00f00f021217812 */ /* 0x000fe400078ec0ff */
[C---:B------:R-:W-:Y:S01]  /*1fa0*/  SHF.L.U64.HI R29, R22.reuse, 0x2, R29 ;  /* 0x00000002161d7819 */ /* 0x040fe2000001021d */
[----:B------:R-:W-:Y:S01]  /*1fb0*/  IMAD.SHL.U32 R22, R22, 0x4, RZ ;  /* 0x0000000416167824 */ /* 0x000fe200078e00ff */
[----:B------:R-:W-:Y:S02]  /*1fc0*/  LOP3.LUT R34, R34, 0x8208208, RZ, 0xc0, !PT ;  /* 0x0820820822227812 */ /* 0x000fe400078ec0ff */
[----:B------:R-:W-:Y:S02]  /*1fd0*/  LOP3.LUT R31, R32, 0x100f00f0, R31, 0xf8, !PT ;  /* 0x100f00f0201f7812 */ /* 0x000fe400078ef81f */
[----:B------:R-:W-:Y:S01]  /*1fe0*/  LOP3.LUT R32, R33, 0xf00f00f, R28, 0xf8, !PT ;  /* 0x0f00f00f21207812 */ /* 0x000fe200078ef81c */
[----:B------:R-:W-:Y:S01]  /*1ff0*/  IMAD.SHL.U32 R33, R27, 0x8, RZ ;  /* 0x000000081b217824 */ /* 0x000fe200078e00ff */
[----:B------:R-:W-:-:S02]  /*2000*/  LOP3.LUT R28, R34, 0x41041041, R29, 0xf8, !PT ;  /* 0x41041041221c7812 */ /* 0x000fc400078ef81d */
[C-C-:B------:R-:W-:Y:S02]  /*2010*/  SHF.L.U64.HI R34, R27.reuse, 0x3, R26.reuse ;  /* 0x000000031b227819 */ /* 0x140fe4000001021a */
[C---:B------:R-:W-:Y:S01]  /*2020*/  SHF.L.U64.HI R29, R27.reuse, 0x1, R26 ;  /* 0x000000011b1d7819 */ /* 0x040fe2000001021a */
[----:B------:R-:W-:Y:S01]  /*2030*/  IMAD.SHL.U32 R26, R27, 0x2, RZ ;  /* 0x000000021b1a7824 */ /* 0x000fe200078e00ff */
[----:B------:R-:W-:Y:S02]  /*2040*/  LOP3.LUT R34, R34, 0x4104104, RZ, 0xc0, !PT ;  /* 0x0410410422227812 */ /* 0x000fe400078ec0ff */
[----:B------:R-:W-:Y:S02]  /*2050*/  LOP3.LUT R33, R33, 0x10410410, RZ, 0xc0, !PT ;  /* 0x1041041021217812 */ /* 0x000fe400078ec0ff */
[----:B------:R-:W-:Y:S01]  /*2060*/  LOP3.LUT R27, R34, 0x20820820, R29, 0xf8, !PT ;  /* 0x20820820221b7812 */ /* 0x000fe200078ef81d */
[----:B------:R-:W-:Y:S01]  /*2070*/  IMAD.SHL.U32 R29, R20, 0x4, RZ ;  /* 0x00000004141d7824 */ /* 0x000fe200078e00ff */
[----:B------:R-:W-:-:S02]  /*2080*/  LOP3.LUT R26, R33, 0x82082082, R26, 0xf8, !PT ;  /* 0x82082082211a7812 */ /* 0x000fc400078ef81a */
[----:B------:R-:W-:Y:S02]  /*2090*/  SHF.L.U64.HI R33, R25, 0x3, R24 ;  /* 0x0000000319217819 */ /* 0x000fe40000010218 */
[----:B------:R-:W-:Y:S02]  /*20a0*/  LOP3.LUT R29, R29, 0x8208208, RZ, 0xc0, !PT ;  /* 0x082082081d1d7812 */ /* 0x000fe400078ec0ff */
[----:B------:R-:W-:Y:S02]  /*20b0*/  SHF.L.U64.HI R34, R20, 0x2, R23 ;  /* 0x0000000214227819 */ /* 0x000fe40000010217 */
[----:B------:R-:W-:Y:S02]  /*20c0*/  LOP3.LUT R29, R29, 0x41041041, R20, 0xf8, !PT ;  /* 0x410410411d1d7812 */ /* 0x000fe400078ef814 */
[----:B------:R-:W-:Y:S02]  /*20d0*/  SHF.L.U64.HI R20, R25, 0x1, R24 ;  /* 0x0000000119147819 */ /* 0x000fe40000010218 */
[----:B------:R-:W-:-:S02]  /*20e0*/  LOP3.LUT R33, R33, 0x4104104, RZ, 0xc0, !PT ;  /* 0x0410410421217812 */ /* 0x000fc400078ec0ff */
[----:B------:R-:W-:Y:S02]  /*20f0*/  LOP3.LUT R34, R34, 0x2082082, RZ, 0xc0, !PT ;  /* 0x0208208222227812 */ /* 0x000fe400078ec0ff */
[----:B------:R-:W-:Y:S02]  /*2100*/  LOP3.LUT R35, R35, 0x20820820, RZ, 0xc0, !PT ;  /* 0x2082082023237812 */ /* 0x000fe400078ec0ff */
[----:B------:R-:W-:Y:S01]  /*2110*/  LOP3.LUT R20, R33, 0x20820820, R20, 0xf8, !PT ;  /* 0x2082082021147812 */ /* 0x000fe200078ef814 */
[----:B------:R-:W-:Y:S01]  /*2120*/  IMAD.SHL.U32 R33, R25, 0x8, RZ ;  /* 0x0000000819217824 */ /* 0x000fe200078e00ff */
[----:B------:R-:W-:Y:S01]  /*2130*/  LOP3.LUT R23, R34, 0x10410410, R23, 0xf8, !PT ;  /* 0x1041041022177812 */ /* 0x000fe200078ef817 */
[C---:B------:R-:W-:Y:S01]  /*2140*/  IMAD.SHL.U32 R34, R32.reuse, 0x4, RZ ;  /* 0x0000000420227824 */ /* 0x040fe200078e00ff */
[----:B------:R-:W-:Y:S01]  /*2150*/  LOP3.LUT R22, R35, 0x4104104, R22, 0xf8, !PT ;  /* 0x0410410423167812 */ /* 0x000fe200078ef816 */
[C---:B------:R-:W-:Y:S01]  /*2160*/  IMAD.SHL.U32 R35, R32.reuse, 0x10, RZ ;  /* 0x0000001020237824 */ /* 0x040fe200078e00ff */
[----:B------:R-:W-:-:S02]  /*2170*/  SHF.L.U64.HI R24, R32, 0x4, R21 ;  /* 0x0000000420187819 */ /* 0x000fc40000010215 */
[----:B------:R-:W-:Y:S01]  /*2180*/  SHF.L.U64.HI R21, R32, 0x2, R21 ;  /* 0x0000000220157819 */ /* 0x000fe20000010215 */
[----:B------:R-:W-:Y:S01]  /*2190*/  IMAD.SHL.U32 R32, R25, 0x2, RZ ;  /* 0x0000000219207824 */ /* 0x000fe200078e00ff */
[----:B------:R-:W-:Y:S02]  /*21a0*/  LOP3.LUT R33, R33, 0x10410410, RZ, 0xc0, !PT ;  /* 0x1041041021217812 */ /* 0x000fe400078ec0ff */
[----:B------:R-:W-:Y:S02]  /*21b0*/  LOP3.LUT R25, R35, 0x20820820, RZ, 0xc0, !PT ;  /* 0x2082082023197812 */ /* 0x000fe400078ec0ff */
[----:B------:R-:W-:Y:S01]  /*21c0*/  LOP3.LUT R32, R33, 0x82082082, R32, 0xf8, !PT ;  /* 0x8208208221207812 */ /* 0x000fe200078ef820 */
[C---:B------:R-:W-:Y:S01]  /*21d0*/  IMAD.SHL.U32 R33, R30.reuse, 0x4, RZ ;  /* 0x000000041e217824 */ /* 0x040fe200078e00ff */
[----:B------:R-:W-:Y:S02]  /*21e0*/  LOP3.LUT R25, R25, 0x4104104, R34, 0xf8, !PT ;  /* 0x0410410419197812 */ /* 0x000fe400078ef822 */
[----:B------:R-:W-:-:S02]  /*21f0*/  SHF.L.U64.HI R34, R30, 0x2, R31 ;  /* 0x000000021e227819 */ /* 0x000fc4000001021f */
[----:B------:R-:W-:Y:S02]  /*2200*/  LOP3.LUT R33, R33, 0x8208208, RZ, 0xc0, !PT ;  /* 0x0820820821217812 */ /* 0x000fe400078ec0ff */
[----:B------:R-:W-:Y:S02]  /*2210*/  LOP3.LUT R34, R34, 0x2082082, RZ, 0xc0, !PT ;  /* 0x0208208222227812 */ /* 0x000fe400078ec0ff */
[----:B------:R-:W-:Y:S02]  /*2220*/  LOP3.LUT R30, R33, 0x41041041, R30, 0xf8, !PT ;  /* 0x41041041211e7812 */ /* 0x000fe400078ef81e */
[----:B------:R-:W-:Y:S02]  /*2230*/  LOP3.LUT R24, R24, 0x8208208, RZ, 0xc0, !PT ;  /* 0x0820820818187812 */ /* 0x000fe400078ec0ff */
[----:B------:R-:W-:Y:S02]  /*2240*/  LOP3.LUT R31, R34, 0x10410410, R31, 0xf8, !PT ;  /* 0x10410410221f7812 */ /* 0x000fe400078ef81f */
[----:B------:R-:W-:-:S02]  /*2250*/  LOP3.LUT R21, R24, 0x41041041, R21, 0xf8, !PT ;  /* 0x4104104118157812 */ /* 0x000fc400078ef815 */
[----:B------:R-:W-:Y:S02]  /*2260*/  LOP3.LUT R22, R22, R26, R29, 0xfe, !PT ;  /* 0x0000001a16167212 */ /* 0x000fe400078efe1d */
[----:B------:R-:W-:Y:S02]  /*2270*/  LOP3.LUT R25, R25, R32, R30, 0xfe, !PT ;  /* 0x0000002019197212 */ /* 0x000fe400078efe1e */
[----:B------:R-:W-:Y:S02]  /*2280*/  LOP3.LUT R23, R28, R27, R23, 0xfe, !PT ;  /* 0x0000001b1c177212 */ /* 0x000fe400078efe17 */
[----:B------:R-:W-:Y:S02]  /*2290*/  LOP3.LUT R20, R21, R20, R31, 0xfe, !PT ;  /* 0x0000001415147212 */ /* 0x000fe400078efe1f */
[----:B------:R-:W-:-:S04]  /*22a0*/  ISETP.GE.U32.AND P0, PT, R22, R25, PT ;  /* 0x000000191600720c */ /* 0x000fc80003f06070 */
[----:B------:R-:W-:-:S04]  /*22b0*/  ISETP.GE.U32.AND.EX P0, PT, R23, R20, PT, P0 ;  /* 0x000000141700720c */ /* 0x000fc80003f06100 */
[----:B------:R-:W-:-:S13]  /*22c0*/  PLOP3.LUT P0, PT, P0, PT, PT, 0x8, 0x80 ;  /* 0x000000000080781c */ /* 0x000fda000070e170 */
.L_x_273:
[----:B------:R-:W-:Y:S05]  /*22d0*/  BSYNC.RECONVERGENT B0 ;  /* 0x0000000000007941 */ /* 0x000fea0003800200 */
.L_x_272:
[----:B------:R-:W-:Y:S01]  /*22e0*/  VIADD R25, R17, 0x1 ;  /* 0x0000000111197836 */ /* 0x000fe20000000000 */
[----:B------:R-:W-:Y:S01]  /*22f0*/  BSSY.RECONVERGENT B0, `(.L_x_274) ;  /* 0x00000b6000007945 */ /* 0x000fe20003800200 */
[----:B------:R-:W-:Y:S01]  /*2300*/  @!P0 IMAD.MOV R25, RZ, RZ, R17 ;  /* 0x000000ffff198224 */ /* 0x000fe200078e0211 */
[----:B0-2---:R-:W-:Y:S01]  /*2310*/  SEL R20, R8, R5, P0 ;  /* 0x0000000508147207 */ /* 0x005fe20000000000 */
[----:B------:R-:W-:Y:S01]  /*2320*/  VIADD R30, R16, 0x1 ;  /* 0x00000001101e7836 */ /* 0x000fe20000000000 */
[----:B---3--:R-:W-:Y:S01]  /*2330*/  SEL R21, R11, R6, P0 ;  /* 0x000000060b157207 */ /* 0x008fe20000000000 */
[----:B------:R-:W-:Y:S01]  /*2340*/  @P0 IMAD.MOV R30, RZ, RZ, R16 ;  /* 0x000000ffff1e0224 */ /* 0x000fe200078e0210 */
[C---:B------:R-:W-:Y:S01]  /*2350*/  ISETP.GE.AND P1, PT, R25.reuse, R14, PT ;  /* 0x0000000e1900720c */ /* 0x040fe20003f26270 */
[----:B------:R0:W2:Y:S01]  /*2360*/  @P0 LDS R8, [R19+0x20] ;  /* 0x0000200013080984 */ /* 0x0000a20000000800 */
[----:B------:R-:W-:Y:S01]  /*2370*/  SEL R22, R10, R9, P0 ;  /* 0x000000090a167207 */ /* 0x000fe20000000000 */
[----:B------:R-:W-:Y:S01]  /*2380*/  VIADD R26, R25, 0x1 ;  /* 0x00000001191a7836 */ /* 0x000fe20000000000 */
[----:B-1--4-:R-:W-:Y:S01]  /*2390*/  FSEL R23, R7, R4, P0 ;  /* 0x0000000407177208 */ /* 0x012fe20000000000 */
[----:B------:R0:W1:Y:S01]  /*23a0*/  @!P0 LDS R5, [R18+0x20] ;  /* 0x0000200012058984 */ /* 0x0000620000000800 */
[----:B------:R-:W-:Y:S01]  /*23b0*/  SEL R24, R13, R12, P0 ;  /* 0x0000000c0d187207 */ /* 0x000fe20000000000 */
[----:B------:R-:W-:-:S02]  /*23c0*/  VIADD R28, R30, 0x1 ;  /* 0x000000011e1c7836 */ /* 0x000fc40000000000 */
[----:B------:R0:W3:Y:S04]  /*23d0*/  @P0 LDS R7, [R19+0x24] ;  /* 0x0000240013070984 */ /* 0x0000e80000000800 */
[----:B------:R0:W4:Y:S04]  /*23e0*/  @!P0 LDS R4, [R18+0x24] ;  /* 0x0000240012048984 */ /* 0x0001280000000800 */
[----:B------:R0:W0:Y:S04]  /*23f0*/  @P0 LDS R10, [R19+0x18] ;  /* 0x00001800130a0984 */ /* 0x0000280000000800 */
[----:B------:R0:W0:Y:S04]  /*2400*/  @P0 LDS R13, [R19+0x14] ;  /* 0x00001400130d0984 */ /* 0x0000280000000800 */
[----:B------:R0:W0:Y:S04]  /*2410*/  @!P0 LDS R12, [R18+0x14] ;  /* 0x00001400120c8984 */ /* 0x0000280000000800 */
[----:B------:R0:W0:Y:S04]  /*2420*/  @!P0 LDS R9, [R18+0x18] ;  /* 0x0000180012098984 */ /* 0x0000280000000800 */
[----:B------:R0:W0:Y:S04]  /*2430*/  @P0 LDS R11, [R19+0x1c] ;  /* 0x00001c00130b0984 */ /* 0x0000280000000800 */
[----:B------:R0:W0:Y:S01]  /*2440*/  @!P0 LDS R6, [R18+0x1c] ;  /* 0x00001c0012068984 */ /* 0x0000220000000800 */
[----:B------:R-:W-:Y:S01]  /*2450*/  PLOP3.LUT P0, PT, PT, PT, PT, 0x8, 0x80 ;  /* 0x000000000080781c */ /* 0x000fe20003f0e170 */
[----:B------:R-:W-:-:S12]  /*2460*/  @P1 BRA `(.L_x_275) ;  /* 0x0000000800781947 */ /* 0x000fd80003800000 */
        /* <DEDUP_REMOVED lines=8> */
[----:B-----5:R-:W-:-:S03]  /*24f0*/  VIADD R19, R10, -UR5 ;  /* 0x800000050a137c36 */ /* 0x020fc60008000000 */
[----:B------:R-:W-:Y:S01]  /*2500*/  LOP3.LUT R17, R17, 0xffff0000, RZ, 0xc0, !PT ;  /* 0xffff000011117812 */ /* 0x000fe200078ec0ff */
[C---:B------:R-:W-:Y:S01]  /*2510*/  IMAD.U32 R27, R19.reuse, 0x10000, RZ ;  /* 0x00010000131b7824 */ /* 0x040fe200078e00ff */
[----:B------:R-:W-:Y:S02]  /*2520*/  LOP3.LUT R29, R19, 0x1f0000, RZ, 0xc0, !PT ;  /* 0x001f0000131d7812 */ /* 0x000fe400078ec0ff */
[----:B------:R-:W-:Y:S02]  /*2530*/  LOP3.LUT R17, R17, 0xffff, R16, 0xf8, !PT ;  /* 0x0000ffff11117812 */ /* 0x000fe400078ef810 */
[----:B------:R-:W-:Y:S02]  /*2540*/  LOP3.LUT R32, R27, 0xffff0000, RZ, 0xc0, !PT ;  /* 0xffff00001b207812 */ /* 0x000fe400078ec0ff */
[----:B------:R-:W-:Y:S02]  /*2550*/  SHF.L.U64.HI R18, R17, 0x8, R18 ;  /* 0x0000000811127819 */ /* 0x000fe40000010212 */
[----:B------:R-:W-:-:S02]  /*2560*/  LOP3.LUT R32, R32, 0xffff, R19, 0xf8, !PT ;  /* 0x0000ffff20207812 */ /* 0x000fc400078ef813 */
[----:B------:R-:W-:Y:S01]  /*2570*/  LOP3.LUT R27, R18, 0x1f0000ff, RZ, 0xc0, !PT ;  /* 0x1f0000ff121b7812 */ /* 0x000fe200078ec0ff */
[----:B------:R-:W-:Y:S01]  /*2580*/  VIADD R18, R13, -UR4 ;  /* 0x800000040d127c36 */ /* 0x000fe20008000000 */
[----:B------:R-:W-:Y:S02]  /*2590*/  SHF.L.U64.HI R29, R32, 0x8, R29 ;  /* 0x00000008201d7819 */ /* 0x000fe4000001021d */
[----:B------:R-:W-:Y:S01]  /*25a0*/  LOP3.LUT R16, R27, 0x1f0000, R16, 0xf8, !PT ;  /* 0x001f00001b107812 */ /* 0x000fe200078ef810 */
[----:B------:R-:W-:Y:S01]  /*25b0*/  IMAD.SHL.U32 R27, R17, 0x100, RZ ;  /* 0x00000100111b7824 */ /* 0x000fe200078e00ff */
[----:B------:R-:W-:Y:S01]  /*25c0*/  LOP3.LUT R36, R29, 0x1f0000ff, RZ, 0xc0, !PT ;  /* 0x1f0000ff1d247812 */ /* 0x000fe200078ec0ff */
[----:B------:R-:W-:Y:S02]  /*25d0*/  IMAD.U32 R31, R18, 0x10000, RZ ;  /* 0x00010000121f7824 */ /* 0x000fe400078e00ff */
[----:B------:R-:W-:Y:S01]  /*25e0*/  IMAD.SHL.U32 R29, R32, 0x100, RZ ;  /* 0x00000100201d7824 */ /* 0x000fe200078e00ff */
[----:B------:R-:W-:-:S02]  /*25f0*/  LOP3.LUT R34, R27, 0xff00, RZ, 0xc0, !PT ;  /* 0x0000ff001b227812 */ /* 0x000fc400078ec0ff */
[----:B------:R-:W-:Y:S02]  /*2600*/  LOP3.LUT R27, R31, 0xffff0000, RZ, 0xc0, !PT ;  /* 0xffff00001f1b7812 */ /* 0x000fe400078ec0ff */
[----:B------:R-:W-:Y:S02]  /*2610*/  LOP3.LUT R17, R34, 0xff0000ff, R17, 0xf8, !PT ;  /* 0xff0000ff22117812 */ /* 0x000fe400078ef811 */
[----:B------:R-:W-:Y:S02]  /*2620*/  LOP3.LUT R27, R27, 0xffff, R18, 0xf8, !PT ;  /* 0x0000ffff1b1b7812 */ /* 0x000fe400078ef812 */
[----:B------:R-:W-:Y:S02]  /*2630*/  LOP3.LUT R29, R29, 0xff00, RZ, 0xc0, !PT ;  /* 0x0000ff001d1d7812 */ /* 0x000fe400078ec0ff */
[----:B------:R-:W-:Y:S02]  /*2640*/  LOP3.LUT R34, R18, 0x1f0000, RZ, 0xc0, !PT ;  /* 0x001f000012227812 */ /* 0x000fe400078ec0ff */
[----:B------:R-:W-:Y:S01]  /*2650*/  LOP3.LUT R32, R29, 0xff0000ff, R32, 0xf8, !PT ;  /* 0xff0000ff1d207812 */ /* 0x000fe200078ef820 */
[C---:B------:R-:W-:Y:S01]  /*2660*/  IMAD.SHL.U32 R29, R27.reuse, 0x100, RZ ;  /* 0x000001001b1d7824 */ /* 0x040fe200078e00ff */
[----:B------:R-:W-:-:S02]  /*2670*/  SHF.L.U64.HI R34, R27, 0x8, R34 ;  /* 0x000000081b227819 */ /* 0x000fc40000010222 */
[----:B------:R-:W-:Y:S02]  /*2680*/  LOP3.LUT R19, R36, 0x1f0000, R19, 0xf8, !PT ;  /* 0x001f000024137812 */ /* 0x000fe400078ef813 */
[----:B------:R-:W-:Y:S02]  /*2690*/  LOP3.LUT R31, R34, 0x1f0000ff, RZ, 0xc0, !PT ;  /* 0x1f0000ff221f7812 */ /* 0x000fe400078ec0ff */
[----:B------:R-:W-:Y:S02]  /*26a0*/  LOP3.LUT R34, R29, 0xff00, RZ, 0xc0, !PT ;  /* 0x0000ff001d227812 */ /* 0x000fe400078ec0ff */
[----:B------:R-:W-:Y:S02]  /*26b0*/  SHF.L.U64.HI R29, R17, 0x4, R16 ;  /* 0x00000004111d7819 */ /* 0x000fe40000010210 */
[----:B------:R-:W-:Y:S02]  /*26c0*/  LOP3.LUT R18, R31, 0x1f0000, R18, 0xf8, !PT ;  /* 0x001f00001f127812 */ /* 0x000fe400078ef812 */
[----:B------:R-:W-:Y:S01]  /*26d0*/  LOP3.LUT R31, R29, 0xf00f00, RZ, 0xc0, !PT ;  /* 0x00f00f001d1f7812 */ /* 0x000fe200078ec0ff */
[----:B------:R-:W-:Y:S01]  /*26e0*/  IMAD.SHL.U32 R29, R17, 0x10, RZ ;  /* 0x00000010111d7824 */ /* 0x000fe200078e00ff */
[----:B------:R-:W-:-:S02]  /*26f0*/  LOP3.LUT R27, R34, 0xff0000ff, R27, 0xf8, !PT ;  /* 0xff0000ff221b7812 */ /* 0x000fc400078ef81b */
[----:B------:R-:W-:Y:S01]  /*2700*/  LOP3.LUT R16, R31, 0x100f00f0, R16, 0xf8, !PT ;  /* 0x100f00f01f107812 */ /* 0x000fe200078ef810 */
[C---:B------:R-:W-:Y:S01]  /*2710*/  IMAD.SHL.U32 R31, R32.reuse, 0x10, RZ ;  /* 0x00000010201f7824 */ /* 0x040fe200078e00ff */
[----:B------:R-:W-:Y:S02]  /*2720*/  LOP3.LUT R34, R29, 0xf00f00f0, RZ, 0xc0, !PT ;  /* 0xf00f00f01d227812 */ /* 0x000fe400078ec0ff */
[----:B------:R-:W-:Y:S02]  /*2730*/  SHF.L.U64.HI R29, R32, 0x4, R19 ;  /* 0x00000004201d7819 */ /* 0x000fe40000010213 */
[----:B------:R-:W-:Y:S02]  /*2740*/  LOP3.LUT R17, R34, 0xf00f00f, R17, 0xf8, !PT ;  /* 0x0f00f00f22117812 */ /* 0x000fe400078ef811 */
[----:B------:R-:W-:Y:S02]  /*2750*/  LOP3.LUT R34, R29, 0xf00f00, RZ, 0xc0, !PT ;  /* 0x00f00f001d227812 */ /* 0x000fe400078ec0ff */
[----:B------:R-:W-:-:S02]  /*2760*/  LOP3.LUT R31, R31, 0xf00f00f0, RZ, 0xc0, !PT ;  /* 0xf00f00f01f1f7812 */ /* 0x000fc400078ec0ff */
[----:B------:R-:W-:Y:S02]  /*2770*/  LOP3.LUT R29, R34, 0x100f00f0, R19, 0xf8, !PT ;  /* 0x100f00f0221d7812 */ /* 0x000fe400078ef813 */
[----:B------:R-:W-:Y:S02]  /*2780*/  SHF.L.U64.HI R19, R27, 0x4, R18 ;  /* 0x000000041b137819 */ /* 0x000fe40000010212 */
[----:B------:R-:W-:Y:S02]  /*2790*/  LOP3.LUT R32, R31, 0xf00f00f, R32, 0xf8, !PT ;  /* 0x0f00f00f1f207812 */ /* 0x000fe400078ef820 */
[----:B------:R-:W-:Y:S01]  /*27a0*/  LOP3.LUT R31, R19, 0xf00f00, RZ, 0xc0, !PT ;  /* 0x00f00f00131f7812 */ /* 0x000fe200078ec0ff */
[----:B------:R-:W-:-:S03]  /*27b0*/  IMAD.SHL.U32 R19, R27, 0x10, RZ ;  /* 0x000000101b137824 */ /* 0x000fc600078e00ff */
[----:B------:R-:W-:Y:S01]  /*27c0*/  LOP3.LUT R18, R31, 0x100f00f0, R18, 0xf8, !PT ;  /* 0x100f00f01f127812 */ /* 0x000fe200078ef812 */
[----:B------:R-:W-:Y:S01]  /*27d0*/  IMAD.SHL.U32 R31, R32, 0x8, RZ ;  /* 0x00000008201f7824 */ /* 0x000fe200078e00ff */
[----:B------:R-:W-:-:S04]  /*27e0*/  LOP3.LUT R34, R19, 0xf00f00f0, RZ, 0xc0, !PT ;  /* 0xf00f00f013227812 */ /* 0x000fc800078ec0ff */
[----:B------:R-:W-:Y:S01]  /*27f0*/  LOP3.LUT R19, R34, 0xf00f00f, R27, 0xf8, !PT ;  /* 0x0f00f00f22137812 */ /* 0x000fe200078ef81b */
[C---:B------:R-:W-:Y:S01]  /*2800*/  IMAD.SHL.U32 R34, R32.reuse, 0x2, RZ ;  /* 0x0000000220227824 */ /* 0x040fe200078e00ff */
[----:B------:R-:W-:Y:S02]  /*2810*/  LOP3.LUT R31, R31, 0x10410410, RZ, 0xc0, !PT ;  /* 0x104104101f1f7812 */ /* 0x000fe400078ec0ff */
[C-C-:B------:R-:W-:Y:S02]  /*2820*/  SHF.L.U64.HI R27, R32.reuse, 0x3, R29.reuse ;  /* 0x00000003201b7819 */ /* 0x140fe4000001021d */
[----:B------:R-:W-:Y:S02]  /*2830*/  SHF.L.U64.HI R29, R32, 0x1, R29 ;  /* 0x00000001201d7819 */ /* 0x000fe4000001021d */
[----:B------:R-:W-:Y:S01]  /*2840*/  LOP3.LUT R33, R31, 0x82082082, R34, 0xf8, !PT ;  /* 0x820820821f217812 */ /* 0x000fe200078ef822 */
[----:B------:R-:W-:Y:S01]  /*2850*/  IMAD.SHL.U32 R34, R19, 0x4, RZ ;  /* 0x0000000413227824 */ /* 0x000fe200078e00ff */
[----:B------:R-:W-:-:S02]  /*2860*/  SHF.L.U64.HI R31, R17, 0x4, R16 ;  /* 0x00000004111f7819 */ /* 0x000fc40000010210 */
[C---:B------:R-:W-:Y:S01]  /*2870*/  SHF.L.U64.HI R32, R17.reuse, 0x2, R16 ;  /* 0x0000000211207819 */ /* 0x040fe20000010210 */
[C---:B------:R-:W-:Y:S01]  /*2880*/  IMAD.SHL.U32 R16, R17.reuse, 0x10, RZ ;  /* 0x0000001011107824 */ /* 0x040fe200078e00ff */
[----:B------:R-:W-:Y:S01]  /*2890*/  LOP3.LUT R34, R34, 0x8208208, RZ, 0xc0, !PT ;  /* 0x0820820822227812 */ /* 0x000fe200078ec0ff */
[----:B------:R-:W-:-:S03]  /*28a0*/  IMAD.SHL.U32 R17, R17, 0x4, RZ ;  /* 0x0000000411117824 */ /* 0x000fc600078e00ff */
[----:B------:R-:W-:Y:S02]  /*28b0*/  LOP3.LUT R16, R16, 0x20820820, RZ, 0xc0, !PT ;  /* 0x2082082010107812 */ /* 0x000fe400078ec0ff */
[----:B------:R-:W-:Y:S02]  /*28c0*/  LOP3.LUT R34, R34, 0x41041041, R19, 0xf8, !PT ;  /* 0x4104104122227812 */ /* 0x000fe400078ef813 */
[----:B------:R-:W-:Y:S02]  /*28d0*/  LOP3.LUT R16, R16, 0x4104104, R17, 0xf8, !PT ;  /* 0x0410410410107812 */ /* 0x000fe400078ef811 */
[----:B------:R-:W-:Y:S02]  /*28e0*/  LOP3.LUT R17, R31, 0x8208208, RZ, 0xc0, !PT ;  /* 0x082082081f117812 */ /* 0x000fe400078ec0ff */
[----:B------:R-:W-:Y:S02]  /*28f0*/  SHF.L.U64.HI R19, R19, 0x2, R18 ;  /* 0x0000000213137819 */ /* 0x000fe40000010212 */
[----:B------:R-:W-:-:S02]  /*2900*/  LOP3.LUT R17, R17, 0x41041041, R32, 0xf8, !PT ;  /* 0x4104104111117812 */ /* 0x000fc400078ef820 */
[----:B------:R-:W-:Y:S01]  /*2910*/  LOP3.LUT R32, R27, 0x4104104, RZ, 0xc0, !PT ;  /* 0x041041041b207812 */ /* 0x000fe200078ec0ff */
[----:B------:R-:W-:Y:S01]  /*2920*/  VIADD R27, R6, -UR8 ;  /* 0x80000008061b7c36 */ /* 0x000fe20008000000 */
[----:B------:R-:W-:Y:S02]  /*2930*/  LOP3.LUT R16, R16, R33, R34, 0xfe, !PT ;  /* 0x0000002110107212 */ /* 0x000fe400078efe22 */
[----:B------:R-:W-:Y:S01]  /*2940*/  LOP3.LUT R32, R32, 0x20820820, R29, 0xf8, !PT ;  /* 0x2082082020207812 */ /* 0x000fe200078ef81d */
[----:B------:R-:W-:Y:S01]  /*2950*/  IMAD.U32 R29, R27, 0x10000, RZ ;  /* 0x000100001b1d7824 */ /* 0x000fe200078e00ff */
[----:B------:R-:W-:Y:S02]  /*2960*/  LOP3.LUT R19, R19, 0x2082082, RZ, 0xc0, !PT ;  /* 0x0208208213137812 */ /* 0x000fe400078ec0ff */
[----:B------:R-:W-:Y:S02]  /*2970*/  LOP3.LUT R31, R27, 0x1f0000, RZ, 0xc0, !PT ;  /* 0x001f00001b1f7812 */ /* 0x000fe400078ec0ff */
[----:B------:R-:W-:-:S02]  /*2980*/  LOP3.LUT R34, R29, 0xffff0000, RZ, 0xc0, !PT ;  /* 0xffff00001d227812 */ /* 0x000fc400078ec0ff */
[----:B------:R-:W-:Y:S01]  /*2990*/  LOP3.LUT R29, R19, 0x10410410, R18, 0xf8, !PT ;  /* 0x10410410131d7812 */ /* 0x000fe200078ef812 */
[----:B------:R-:W-:Y:S01]  /*29a0*/  VIADD R19, R9, -UR5 ;  /* 0x8000000509137c36 */ /* 0x000fe20008000000 */
[----:B------:R-:W-:Y:S02]  /*29b0*/  LOP3.LUT R18, R34, 0xffff, R27, 0xf8, !PT ;  /* 0x0000ffff22127812 */ /* 0x000fe400078ef81b */
[----:B------:R-:W-:Y:S01]  /*29c0*/  LOP3.LUT R17, R17, R32, R29, 0xfe, !PT ;  /* 0x0000002011117212 */ /* 0x000fe200078efe1d */
[----:B------:R-:W-:Y:S01]  /*29d0*/  IMAD.U32 R29, R19, 0x10000, RZ ;  /* 0x00010000131d7824 */ /* 0x000fe200078e00ff */
[----:B------:R-:W-:-:S04]  /*29e0*/  SHF.L.U64.HI R31, R18, 0x8, R31 ;  /* 0x00000008121f7819 */ /* 0x000fc8000001021f */
[----:B------:R-:W-:Y:S02]  /*29f0*/  LOP3.LUT R32, R31, 0x1f0000ff, RZ, 0xc0, !PT ;  /* 0x1f0000ff1f207812 */ /* 0x000fe400078ec0ff */
[----:B------:R-:W-:Y:S01]  /*2a00*/  LOP3.LUT R34, R29, 0xffff0000, RZ, 0xc0, !PT ;  /* 0xffff00001d227812 */ /* 0x000fe200078ec0ff */
[----:B------:R-:W-:Y:S01]  /*2a10*/  IMAD.SHL.U32 R29, R18, 0x100, RZ ;  /* 0x00000100121d7824 */ /* 0x000fe200078e00ff */
[----:B------:R-:W-:Y:S02]  /*2a20*/  LOP3.LUT R27, R32, 0x1f0000, R27, 0xf8, !PT ;  /* 0x001f0000201b7812 */ /* 0x000fe400078ef81b */
[----:B------:R-:W-:Y:S02]  /*2a30*/  LOP3.LUT R32, R34, 0xffff, R19, 0xf8, !PT ;  /* 0x0000ffff22207812 */ /* 0x000fe400078ef813 */
[----:B------:R-:W-:Y:S02]  /*2a40*/  LOP3.LUT R31, R19, 0x1f0000, RZ, 0xc0, !PT ;  /* 0x001f0000131f7812 */ /* 0x000fe400078ec0ff */
[----:B------:R-:W-:-:S02]  /*2a50*/  LOP3.LUT R29, R29, 0xff00, RZ, 0xc0, !PT ;  /* 0x0000ff001d1d7812 */ /* 0x000fc400078ec0ff */
[----:B------:R-:W-:Y:S02]  /*2a60*/  SHF.L.U64.HI R31, R32, 0x8, R31 ;  /* 0x00000008201f7819 */ /* 0x000fe4000001021f */
[----:B------:R-:W-:Y:S02]  /*2a70*/  LOP3.LUT R18, R29, 0xff0000ff, R18, 0xf8, !PT ;  /* 0xff0000ff1d127812 */ /* 0x000fe400078ef812 */
[----:B------:R-:W-:Y:S01]  /*2a80*/  LOP3.LUT R34, R31, 0x1f0000ff, RZ, 0xc0, !PT ;  /* 0x1f0000ff1f227812 */ /* 0x000fe200078ec0ff */
[----:B------:R-:W-:-:S03]  /*2a90*/  VIADD R31, R12, -UR4 ;  /* 0x800000040c1f7c36 */ /* 0x000fc60008000000 */
[----:B------:R-:W-:Y:S01]  /*2aa0*/  LOP3.LUT R29, R34, 0x1f0000, R19, 0xf8, !PT ;  /* 0x001f0000221d7812 */ /* 0x000fe200078ef813 */
[----:B------:R-:W-:Y:S02]  /*2ab0*/  IMAD.U32 R33, R31, 0x10000, RZ ;  /* 0x000100001f217824 */ /* 0x000fe400078e00ff */
[----:B------:R-:W-:-:S03]  /*2ac0*/  IMAD.SHL.U32 R19, R32, 0x100, RZ ;  /* 0x0000010020137824 */ /* 0x000fc600078e00ff */
[----:B------:R-:W-:Y:S02]  /*2ad0*/  LOP3.LUT R34, R33, 0xffff0000, RZ, 0xc0, !PT ;  /* 0xffff000021227812 */ /* 0x000fe400078ec0ff */
[----:B------:R-:W-:Y:S02]  /*2ae0*/  LOP3.LUT R19, R19, 0xff00, RZ, 0xc0, !PT ;  /* 0x0000ff0013137812 */ /* 0x000fe400078ec0ff */
[----:B------:R-:W-:Y:S02]  /*2af0*/  LOP3.LUT R33, R34, 0xffff, R31, 0xf8, !PT ;  /* 0x0000ffff22217812 */ /* 0x000fe400078ef81f */
[----:B------:R-:W-:Y:S02]  /*2b00*/  LOP3.LUT R34, R31, 0x1f0000, RZ, 0xc0, !PT ;  /* 0x001f00001f227812 */ /* 0x000fe400078ec0ff */
[----:B------:R-:W-:Y:S02]  /*2b10*/  LOP3.LUT R32, R19, 0xff0000ff, R32, 0xf8, !PT ;  /* 0xff0000ff13207812 */ /* 0x000fe400078ef820 */
[----:B------:R-:W-:-:S02]  /*2b20*/  SHF.L.U64.HI R34, R33, 0x8, R34 ;  /* 0x0000000821227819 */ /* 0x000fc40000010222 */
[----:B------:R-:W-:Y:S02]  /*2b30*/  SHF.L.U64.HI R19, R18, 0x4, R27 ;  /* 0x0000000412137819 */ /* 0x000fe4000001021b */
[----:B------:R-:W-:Y:S02]  /*2b40*/  LOP3.LUT R36, R34, 0x1f0000ff, RZ, 0xc0, !PT ;  /* 0x1f0000ff22247812 */ /* 0x000fe400078ec0ff */
[----:B------:R-:W-:Y:S02]  /*2b50*/  LOP3.LUT R34, R19, 0xf00f00, RZ, 0xc0, !PT ;  /* 0x00f00f0013227812 */ /* 0x000fe400078ec0ff */
[----:B------:R-:W-:Y:S02]  /*2b60*/  LOP3.LUT R31, R36, 0x1f0000, R31, 0xf8, !PT ;  /* 0x001f0000241f7812 */ /* 0x000fe400078ef81f */
[----:B------:R-:W-:Y:S01]  /*2b70*/  LOP3.LUT R19, R34, 0x100f00f0, R27, 0xf8, !PT ;  /* 0x100f00f022137812 */ /* 0x000fe200078ef81b */
[----:B------:R-:W-:Y:S01]  /*2b80*/  IMAD.SHL.U32 R34, R33, 0x100, RZ ;  /* 0x0000010021227824 */ /* 0x000fe200078e00ff */
[----:B------:R-:W-:-:S04]  /*2b90*/  SHF.L.U64.HI R27, R32, 0x4, R29 ;  /* 0x00000004201b7819 */ /* 0x000fc8000001021d */
[----:B------:R-:W-:Y:S02]  /*2ba0*/  LOP3.LUT R36, R34, 0xff00, RZ, 0xc0, !PT ;  /* 0x0000ff0022247812 */ /* 0x000fe400078ec0ff */
[----:B------:R-:W-:Y:S01]  /*2bb0*/  LOP3.LUT R34, R27, 0xf00f00, RZ, 0xc0, !PT ;  /* 0x00f00f001b227812 */ /* 0x000fe200078ec0ff */
[----:B------:R-:W-:Y:S01]  /*2bc0*/  IMAD.SHL.U32 R27, R32, 0x10, RZ ;  /* 0x00000010201b7824 */ /* 0x000fe200078e00ff */
[----:B------:R-:W-:Y:S02]  /*2bd0*/  LOP3.LUT R36, R36, 0xff0000ff, R33, 0xf8, !PT ;  /* 0xff0000ff24247812 */ /* 0x000fe400078ef821 */
[----:B------:R-:W-:Y:S02]  /*2be0*/  LOP3.LUT R34, R34, 0x100f00f0, R29, 0xf8, !PT ;  /* 0x100f00f022227812 */ /* 0x000fe400078ef81d */
[----:B------:R-:W-:Y:S02]  /*2bf0*/  LOP3.LUT R27, R27, 0xf00f00f0, RZ, 0xc0, !PT ;  /* 0xf00f00f01b1b7812 */ /* 0x000fe400078ec0ff */
[----:B------:R-:W-:-:S02]  /*2c00*/  SHF.L.U64.HI R29, R36, 0x4, R31 ;  /* 0x00000004241d7819 */ /* 0x000fc4000001021f */
[----:B------:R-:W-:Y:S01]  /*2c10*/  LOP3.LUT R27, R27, 0xf00f00f, R32, 0xf8, !PT ;  /* 0x0f00f00f1b1b7812 */ /* 0x000fe200078ef820 */
[----:B------:R-:W-:Y:S01]  /*2c20*/  IMAD.SHL.U32 R32, R36, 0x10, RZ ;  /* 0x0000001024207824 */ /* 0x000fe200078e00ff */
[----:B------:R-:W-:-:S04]  /*2c30*/  LOP3.LUT R33, R29, 0xf00f00, RZ, 0xc0, !PT ;  /* 0x00f00f001d217812 */ /* 0x000fc800078ec0ff */
[----:B------:R-:W-:Y:S02]  /*2c40*/  LOP3.LUT R29, R32, 0xf00f00f0, RZ, 0xc0, !PT ;  /* 0xf00f00f0201d7812 */ /* 0x000fe400078ec0ff */
[----:B------:R-:W-:Y:S01]  /*2c50*/  LOP3.LUT R32, R33, 0x100f00f0, R31, 0xf8, !PT ;  /* 0x100f00f021207812 */ /* 0x000fe200078ef81f */
[----:B------:R-:W-:Y:S01]  /*2c60*/  IMAD.SHL.U32 R31, R18, 0x10, RZ ;  /* 0x00000010121f7824 */ /* 0x000fe200078e00ff */
[----:B------:R-:W-:Y:S02]  /*2c70*/  LOP3.LUT R29, R29, 0xf00f00f, R36, 0xf8, !PT ;  /* 0x0f00f00f1d1d7812 */ /* 0x000fe400078ef824 */
[--C-:B------:R-:W-:Y:S02]  /*2c80*/  SHF.L.U64.HI R33, R27, 0x3, R34.reuse ;  /* 0x000000031b217819 */ /* 0x100fe40000010222 */
[----:B------:R-:W-:Y:S02]  /*2c90*/  LOP3.LUT R31, R31, 0xf00f00f0, RZ, 0xc0, !PT ;  /* 0xf00f00f01f1f7812 */ /* 0x000fe400078ec0ff */
[----:B------:R-:W-:-:S02]  /*2ca0*/  SHF.L.U64.HI R36, R27, 0x1, R34 ;  /* 0x000000011b247819 */ /* 0x000fc40000010222 */
[----:B------:R-:W-:Y:S02]  /*2cb0*/  LOP3.LUT R34, R31, 0xf00f00f, R18, 0xf8, !PT ;  /* 0x0f00f00f1f227812 */ /* 0x000fe400078ef812 */
[----:B------:R-:W-:Y:S02]  /*2cc0*/  SHF.L.U64.HI R31, R29, 0x2, R32 ;  /* 0x000000021d1f7819 */ /* 0x000fe40000010220 */
[----:B------:R-:W-:Y:S02]  /*2cd0*/  LOP3.LUT R33, R33, 0x4104104, RZ, 0xc0, !PT ;  /* 0x0410410421217812 */ /* 0x000fe400078ec0ff */
[----:B------:R-:W-:Y:S02]  /*2ce0*/  LOP3.LUT R31, R31, 0x2082082, RZ, 0xc0, !PT ;  /* 0x020820821f1f7812 */ /* 0x000fe400078ec0ff */
        /* <DEDUP_REMOVED lines=9> */
[C---:B------:R-:W-:Y:S01]  /*2d80*/  IMAD.SHL.U32 R34, R27.reuse, 0x8, RZ ;  /* 0x000000081b227824 */ /* 0x040fe200078e00ff */
[----:B------:R-:W-:Y:S01]  /*2d90*/  LOP3.LUT R19, R32, 0x41041041, R19, 0xf8, !PT ;  /* 0x4104104120137812 */ /* 0x000fe200078ef813 */
[----:B------:R-:W-:-:S03]  /*2da0*/  IMAD.SHL.U32 R27, R27, 0x2, RZ ;  /* 0x000000021b1b7824 */ /* 0x000fc600078e00ff */
[----:B------:R-:W-:Y:S02]  /*2db0*/  LOP3.LUT R34, R34, 0x10410410, RZ, 0xc0, !PT ;  /* 0x1041041022227812 */ /* 0x000fe400078ec0ff */
[----:B------:R-:W-:Y:S02]  /*2dc0*/  LOP3.LUT R18, R19, R18, R31, 0xfe, !PT ;  /* 0x0000001213127212 */ /* 0x000fe400078efe1f */
[----:B------:R-:W-:Y:S01]  /*2dd0*/  LOP3.LUT R34, R34, 0x82082082, R27, 0xf8, !PT ;  /* 0x8208208222227812 */ /* 0x000fe200078ef81b */
[----:B------:R-:W-:-:S05]  /*2de0*/  IMAD.SHL.U32 R27, R29, 0x4, RZ ;  /* 0x000000041d1b7824 */ /* 0x000fca00078e00ff */
[----:B------:R-:W-:-:S04]  /*2df0*/  LOP3.LUT R36, R27, 0x8208208, RZ, 0xc0, !PT ;  /* 0x082082081b247812 */ /* 0x000fc800078ec0ff */
[----:B------:R-:W-:-:S04]  /*2e00*/  LOP3.LUT R36, R36, 0x41041041, R29, 0xf8, !PT ;  /* 0x4104104124247812 */ /* 0x000fc800078ef81d */
[----:B------:R-:W-:-:S04]  /*2e10*/  LOP3.LUT R33, R33, R34, R36, 0xfe, !PT ;  /* 0x0000002221217212 */ /* 0x000fc800078efe24 */
[----:B------:R-:W-:-:S04]  /*2e20*/  ISETP.GE.U32.AND P0, PT, R16, R33, PT ;  /* 0x000000211000720c */ /* 0x000fc80003f06070 */
[----:B------:R-:W-:-:S04]  /*2e30*/  ISETP.GE.U32.AND.EX P0, PT, R17, R18, PT, P0 ;  /* 0x000000121100720c */ /* 0x000fc80003f06100 */
[----:B------:R-:W-:-:S13]  /*2e40*/  PLOP3.LUT P0, PT, P0, PT, PT, 0x8, 0x80 ;  /* 0x000000000080781c */ /* 0x000fda000070e170 */
.L_x_275:
[----:B------:R-:W-:Y:S05]  /*2e50*/  BSYNC.RECONVERGENT B0 ;  /* 0x0000000000007941 */ /* 0x000fea0003800200 */
.L_x_274:
[----:B------:R-:W-:Y:S01]  /*2e60*/  @!P0 IMAD.MOV R26, RZ, RZ, R25 ;  /* 0x000000ffff1a8224 */ /* 0x000fe200078e0219 */
[----:B------:R-:W-:Y:S01]  /*2e70*/  BSSY.RECONVERGENT B0, `(.L_x_276) ;  /* 0x00000b4000007945 */ /* 0x000fe20003800200 */
[----:B------:R-:W-:Y:S01]  /*2e80*/  @P0 IMAD.MOV R28, RZ, RZ, R30 ;  /* 0x000000ffff1c0224 */ /* 0x000fe200078e021e */
[----:B0-----:R-:W-:Y:S01]  /*2e90*/  SEL R16, R13, R12, P0 ;  /* 0x0000000c0d107207 */ /* 0x001fe20000000000 */
[C-C-:B------:R-:W-:Y:S01]  /*2ea0*/  @P0 IMAD R29, R26.reuse, 0x14, R3.reuse ;  /* 0x000000141a1d0824 */ /* 0x140fe200078e0203 */
[----:B------:R-:W-:Y:S01]  /*2eb0*/  ISETP.GE.AND P1, PT, R26, R14, PT ;  /* 0x0000000e1a00720c */ /* 0x000fe20003f26270 */
[----:B------:R-:W-:Y:S01]  /*2ec0*/  @!P0 IMAD R27, R28, 0x14, R3 ;  /* 0x000000141c1b8824 */ /* 0x000fe200078e0203 */
[----:B------:R-:W-:Y:S02]  /*2ed0*/  SEL R17, R10, R9, P0 ;  /* 0x000000090a117207 */ /* 0x000fe40000000000 */
[----:B------:R-:W-:Y:S01]  /*2ee0*/  SEL R18, R11, R6, P0 ;  /* 0x000000060b127207 */ /* 0x000fe20000000000 */
[----:B------:R0:W0:Y:S01]  /*2ef0*/  @P0 LDS R10, [R29+0x4] ;  /* 0x000004001d0a0984 */ /* 0x0000220000000800 */
[----:B-12---:R-:W-:-:S02]  /*2f00*/  SEL R19, R8, R5, P0 ;  /* 0x0000000508137207 */ /* 0x006fc40000000000 */
[----:B---34-:R-:W-:Y:S01]  /*2f10*/  FSEL R25, R7, R4, P0 ;  /* 0x0000000407197208 */ /* 0x018fe20000000000 */
[----:B------:R1:W2:Y:S04]  /*2f20*/  @!P0 LDS R12, [R27] ;  /* 0x000000001b0c8984 */ /* 0x0002a80000000800 */
[----:B------:R1:W3:Y:S04]  /*2f30*/  @!P0 LDS R9, [R27+0x4] ;  /* 0x000004001b098984 */ /* 0x0002e80000000800 */
[----:B------:R1:W4:Y:S04]  /*2f40*/  @!P0 LDS R6, [R27+0x8] ;  /* 0x000008001b068984 */ /* 0x0003280000000800 */
[----:B------:R1:W0:Y:S04]  /*2f50*/  @!P0 LDS R5, [R27+0xc] ;  /* 0x00000c001b058984 */ /* 0x0002280000000800 */
[----:B------:R1:W0:Y:S04]  /*2f60*/  @!P0 LDS R4, [R27+0x10] ;  /* 0x000010001b048984 */ /* 0x0002280000000800 */
[----:B------:R1:W0:Y:S04]  /*2f70*/  @P0 LDS R8, [R29+0xc] ;  /* 0x00000c001d080984 */ /* 0x0002280000000800 */
[----:B------:R1:W0:Y:S04]  /*2f80*/  @P0 LDS R7, [R29+0x10] ;  /* 0x000010001d070984 */ /* 0x0002280000000800 */
[----:B------:R1:W0:Y:S04]  /*2f90*/  @P0 LDS R11, [R29+0x8] ;  /* 0x000008001d0b0984 */ /* 0x0002280000000800 */
[----:B------:R1:W0:Y:S01]  /*2fa0*/  @P0 LDS R13, [R29] ;  /* 0x000000001d0d0984 */ /* 0x0002220000000800 */
[----:B------:R-:W-:Y:S01]  /*2fb0*/  PLOP3.LUT P0, PT, PT, PT, PT, 0x8, 0x80 ;  /* 0x000000000080781c */ /* 0x000fe20003f0e170 */
[----:B------:R-:W-:-:S12]  /*2fc0*/  @P1 BRA `(.L_x_277) ;  /* 0x0000000800781947 */ /* 0x000fd80003800000 */
[----:B------:R-:W-:Y:S02]  /*2fd0*/  ISETP.GE.AND P1, PT, R28, R15, PT ;  /* 0x0000000f1c00720c */ /* 0x000fe40003f26270 */
[----:B------:R-:W-:-:S11]  /*2fe0*/  PLOP3.LUT P0, PT, PT, PT, PT, 0x80, 0x8 ;  /* 0x000000000008781c */ /* 0x000fd60003f0f070 */
[----:B------:R-:W-:Y:S05]  /*2ff0*/  @P1 BRA `(.L_x_277) ;  /* 0x00000008006c1947 */ /* 0x000fea0003800000 */
[----:B------:R-:W0:Y:S01]  /*3000*/  LDCU UR8, c[0x0][0x3b8] ;  /* 0x00007700ff0877ac */ /* 0x000e220008000800 */
[----:B------:R-:W1:Y:S01]  /*3010*/  LDCU.64 UR4, c[0x0][0x3b0] ;  /* 0x00007600ff0477ac */ /* 0x000e620008000a00 */
[----:B0-----:R-:W-:-:S04]  /*3020*/  VIADD R31, R11, -UR8 ;  /* 0x800000080b1f7c36 */ /* 0x001fc80008000000 */
[C---:B------:R-:W-:Y:S01]  /*3030*/  IMAD.U32 R14, R31.reuse, 0x10000, RZ ;  /* 0x000100001f0e7824 */ /* 0x040fe200078e00ff */
[----:B------:R-:W-:Y:S01]  /*3040*/  LOP3.LUT R15, R31, 0x1f0000, RZ, 0xc0, !PT ;  /* 0x001f00001f0f7812 */ /* 0x000fe200078ec0ff */
[----:B-1----:R-:W-:Y:S02]  /*3050*/  VIADD R29, R10, -UR5 ;  /* 0x800000050a1d7c36 */ /* 0x002fe40008000000 */
[----:B------:R-:W-:Y:S01]  /*3060*/  VIADD R28, R13, -UR4 ;  /* 0x800000040d1c7c36 */ /* 0x000fe20008000000 */
[----:B------:R-:W-:Y:S02]  /*3070*/  LOP3.LUT R14, R14, 0xffff0000, RZ, 0xc0, !PT ;  /* 0xffff00000e0e7812 */ /* 0x000fe400078ec0ff */
[C---:B------:R-:W-:Y:S02]  /*3080*/  LOP3.LUT R27, R29.reuse, 0x1f0000, RZ, 0xc0, !PT ;  /* 0x001f00001d1b7812 */ /* 0x040fe400078ec0ff */
[----:B------:R-:W-:Y:S01]  /*3090*/  LOP3.LUT R30, R14, 0xffff, R31, 0xf8, !PT ;  /* 0x0000ffff0e1e7812 */ /* 0x000fe200078ef81f */
[----:B------:R-:W-:-:S03]  /*30a0*/  IMAD.U32 R14, R29, 0x10000, RZ ;  /* 0x000100001d0e7824 */ /* 0x000fc600078e00ff */
[C---:B------:R-:W-:Y:S01]  /*30b0*/  SHF.L.U64.HI R26, R30.reuse, 0x8, R15 ;  /* 0x000000081e1a7819 */ /* 0x040fe2000001020f */
[----:B------:R-:W-:Y:S01]  /*30c0*/  IMAD.SHL.U32 R33, R30, 0x100, RZ ;  /* 0x000001001e217824 */ /* 0x000fe200078e00ff */
[----:B------:R-:W-:Y:S01]  /*30d0*/  LOP3.LUT R14, R14, 0xffff0000, RZ, 0xc0, !PT ;  /* 0xffff00000e0e7812 */ /* 0x000fe200078ec0ff */
[----:B------:R-:W-:Y:S01]  /*30e0*/  IMAD.U32 R15, R28, 0x10000, RZ ;  /* 0x000100001c0f7824 */ /* 0x000fe200078e00ff */
[----:B------:R-:W-:Y:S02]  /*30f0*/  LOP3.LUT R26, R26, 0x1f0000ff, RZ, 0xc0, !PT ;  /* 0x1f0000ff1a1a7812 */ /* 0x000fe400078ec0ff */
[----:B------:R-:W-:Y:S02]  /*3100*/  LOP3.LUT R33, R33, 0xff00, RZ, 0xc0, !PT ;  /* 0x0000ff0021217812 */ /* 0x000fe400078ec0ff */
[----:B------:R-:W-:Y:S02]  /*3110*/  LOP3.LUT R14, R14, 0xffff, R29, 0xf8, !PT ;  /* 0x0000ffff0e0e7812 */ /* 0x000fe400078ef81d */
[----:B------:R-:W-:-:S02]  /*3120*/  LOP3.LUT R15, R15, 0xffff0000, RZ, 0xc0, !PT ;  /* 0xffff00000f0f7812 */ /* 0x000fc400078ec0ff */
[----:B------:R-:W-:Y:S02]  /*3130*/  LOP3.LUT R31, R26, 0x1f0000, R31, 0xf8, !PT ;  /* 0x001f00001a1f7812 */ /* 0x000fe400078ef81f */
[----:B------:R-:W-:Y:S02]  /*3140*/  LOP3.LUT R30, R33, 0xff0000ff, R30, 0xf8, !PT ;  /* 0xff0000ff211e7812 */ /* 0x000fe400078ef81e */
[C---:B------:R-:W-:Y:S01]  /*3150*/  SHF.L.U64.HI R32, R14.reuse, 0x8, R27 ;  /* 0x000000080e207819 */ /* 0x040fe2000001021b */
[----:B------:R-:W-:Y:S01]  /*3160*/  IMAD.SHL.U32 R27, R14, 0x100, RZ ;  /* 0x000001000e1b7824 */ /* 0x000fe200078e00ff */
[----:B------:R-:W-:Y:S02]  /*3170*/  LOP3.LUT R33, R15, 0xffff, R28, 0xf8, !PT ;  /* 0x0000ffff0f217812 */ /* 0x000fe400078ef81c */
[----:B------:R-:W-:Y:S02]  /*3180*/  LOP3.LUT R26, R28, 0x1f0000, RZ, 0xc0, !PT ;  /* 0x001f00001c1a7812 */ /* 0x000fe400078ec0ff */
[----:B------:R-:W-:-:S02]  /*3190*/  LOP3.LUT R27, R27, 0xff00, RZ, 0xc0, !PT ;  /* 0x0000ff001b1b7812 */ /* 0x000fc400078ec0ff */
[C---:B------:R-:W-:Y:S01]  /*31a0*/  SHF.L.U64.HI R15, R33.reuse, 0x8, R26 ;  /* 0x00000008210f7819 */ /* 0x040fe2000001021a */
[----:B------:R-:W-:Y:S01]  /*31b0*/  IMAD.SHL.U32 R26, R33, 0x100, RZ ;  /* 0x00000100211a7824 */ /* 0x000fe200078e00ff */
[----:B------:R-:W-:Y:S02]  /*31c0*/  LOP3.LUT R14, R27, 0xff0000ff, R14, 0xf8, !PT ;  /* 0xff0000ff1b0e7812 */ /* 0x000fe400078ef80e */
[----:B------:R-:W-:Y:S02]  /*31d0*/  LOP3.LUT R15, R15, 0x1f0000ff, RZ, 0xc0, !PT ;  /* 0x1f0000ff0f0f7812 */ /* 0x000fe400078ec0ff */
[----:B------:R-:W-:Y:S02]  /*31e0*/  LOP3.LUT R26, R26, 0xff00, RZ, 0xc0, !PT ;  /* 0x0000ff001a1a7812 */ /* 0x000fe400078ec0ff */
[----:B------:R-:W-:Y:S02]  /*31f0*/  SHF.L.U64.HI R27, R30, 0x4, R31 ;  /* 0x000000041e1b7819 */ /* 0x000fe4000001021f */
[----:B------:R-:W-:-:S02]  /*3200*/  LOP3.LUT R32, R32, 0x1f0000ff, RZ, 0xc0, !PT ;  /* 0x1f0000ff20207812 */ /* 0x000fc400078ec0ff */
[----:B------:R-:W-:Y:S01]  /*3210*/  LOP3.LUT R28, R15, 0x1f0000, R28, 0xf8, !PT ;  /* 0x001f00000f1c7812 */ /* 0x000fe200078ef81c */
[----:B------:R-:W-:Y:S01]  /*3220*/  IMAD.SHL.U32 R15, R14, 0x10, RZ ;  /* 0x000000100e0f7824 */ /* 0x000fe200078e00ff */
[----:B------:R-:W-:Y:S02]  /*3230*/  LOP3.LUT R33, R26, 0xff0000ff, R33, 0xf8, !PT ;  /* 0xff0000ff1a217812 */ /* 0x000fe400078ef821 */
[----:B------:R-:W-:Y:S01]  /*3240*/  LOP3.LUT R26, R27, 0xf00f00, RZ, 0xc0, !PT ;  /* 0x00f00f001b1a7812 */ /* 0x000fe200078ec0ff */
[----:B------:R-:W-:Y:S01]  /*3250*/  IMAD.SHL.U32 R27, R30, 0x10, RZ ;  /* 0x000000101e1b7824 */ /* 0x000fe200078e00ff */
[----:B------:R-:W-:Y:S02]  /*3260*/  LOP3.LUT R29, R32, 0x1f0000, R29, 0xf8, !PT ;  /* 0x001f0000201d7812 */ /* 0x000fe400078ef81d */
[----:B------:R-:W-:Y:S02]  /*3270*/  LOP3.LUT R31, R26, 0x100f00f0, R31, 0xf8, !PT ;  /* 0x100f00f01a1f7812 */ /* 0x000fe400078ef81f */
[----:B------:R-:W-:-:S02]  /*3280*/  LOP3.LUT R15, R15, 0xf00f00f0, RZ, 0xc0, !PT ;  /* 0xf00f00f00f0f7812 */ /* 0x000fc400078ec0ff */
[--C-:B------:R-:W-:Y:S02]  /*3290*/  SHF.L.U64.HI R26, R14, 0x4, R29.reuse ;  /* 0x000000040e1a7819 */ /* 0x100fe4000001021d */
[----:B------:R-:W-:Y:S01]  /*32a0*/  LOP3.LUT R32, R15, 0xf00f00f, R14, 0xf8, !PT ;  /* 0x0f00f00f0f207812 */ /* 0x000fe200078ef80e */
[----:B------:R-:W-:Y:S01]  /*32b0*/  IMAD.SHL.U32 R14, R33, 0x10, RZ ;  /* 0x00000010210e7824 */ /* 0x000fe200078e00ff */
[----:B------:R-:W-:Y:S02]  /*32c0*/  LOP3.LUT R26, R26, 0xf00f00, RZ, 0xc0, !PT ;  /* 0x00f00f001a1a7812 */ /* 0x000fe400078ec0ff */
[----:B------:R-:W-:Y:S02]  /*32d0*/  LOP3.LUT R15, R27, 0xf00f00f0, RZ, 0xc0, !PT ;  /* 0xf00f00f01b0f7812 */ /* 0x000fe400078ec0ff */
[----:B------:R-:W-:Y:S01]  /*32e0*/  LOP3.LUT R29, R26, 0x100f00f0, R29, 0xf8, !PT ;  /* 0x100f00f01a1d7812 */ /* 0x000fe200078ef81d */
[----:B------:R-:W-:Y:S01]  /*32f0*/  IMAD.SHL.U32 R26, R32, 0x8, RZ ;  /* 0x00000008201a7824 */ /* 0x000fe200078e00ff */
[----:B------:R-:W-:-:S02]  /*3300*/  LOP3.LUT R14, R14, 0xf00f00f0, RZ, 0xc0, !PT ;  /* 0xf00f00f00e0e7812 */ /* 0x000fc400078ec0ff */
[----:B------:R-:W-:Y:S01]  /*3310*/  LOP3.LUT R30, R15, 0xf00f00f, R30, 0xf8, !PT ;  /* 0x0f00f00f0f1e7812 */ /* 0x000fe200078ef81e */
[----:B------:R-:W-:Y:S01]  /*3320*/  IMAD.SHL.U32 R15, R32, 0x2, RZ ;  /* 0x00000002200f7824 */ /* 0x000fe200078e00ff */
[----:B------:R-:W-:Y:S02]  /*3330*/  LOP3.LUT R26, R26, 0x10410410, RZ, 0xc0, !PT ;  /* 0x104104101a1a7812 */ /* 0x000fe400078ec0ff */
[----:B------:R-:W-:Y:S01]  /*3340*/  LOP3.LUT R27, R14, 0xf00f00f, R33, 0xf8, !PT ;  /* 0x0f00f00f0e1b7812 */ /* 0x000fe200078ef821 */
[----:B------:R-:W-:Y:S01]  /*3350*/  IMAD.SHL.U32 R34, R30, 0x4, RZ ;  /* 0x000000041e227824 */ /* 0x000fe200078e00ff */
[----:B------:R-:W-:Y:S01]  /*3360*/  LOP3.LUT R14, R26, 0x82082082, R15, 0xf8, !PT ;  /* 0x820820821a0e7812 */ /* 0x000fe200078ef80f */
[----:B------:R-:W-:Y:S02]  /*3370*/  IMAD.SHL.U32 R15, R30, 0x10, RZ ;  /* 0x000000101e0f7824 */ /* 0x000fe400078e00ff */
[----:B------:R-:W-:-:S03]  /*3380*/  IMAD.SHL.U32 R26, R27, 0x4, RZ ;  /* 0x000000041b1a7824 */ /* 0x000fc600078e00ff */
[----:B------:R-:W-:Y:S02]  /*3390*/  LOP3.LUT R15, R15, 0x20820820, RZ, 0xc0, !PT ;  /* 0x208208200f0f7812 */ /* 0x000fe400078ec0ff */
[----:B------:R-:W-:Y:S02]  /*33a0*/  LOP3.LUT R26, R26, 0x8208208, RZ, 0xc0, !PT ;  /* 0x082082081a1a7812 */ /* 0x000fe400078ec0ff */
[----:B------:R-:W-:Y:S02]  /*33b0*/  LOP3.LUT R34, R15, 0x4104104, R34, 0xf8, !PT ;  /* 0x041041040f227812 */ /* 0x000fe400078ef822 */
[----:B------:R-:W-:Y:S01]  /*33c0*/  LOP3.LUT R15, R26, 0x41041041, R27, 0xf8, !PT ;  /* 0x410410411a0f7812 */ /* 0x000fe200078ef81b */
[----:B----4-:R-:W-:-:S03]  /*33d0*/  VIADD R26, R6, -UR8 ;  /* 0x80000008061a7c36 */ /* 0x010fc60008000000 */
[----:B------:R-:W-:Y:S01]  /*33e0*/  LOP3.LUT R14, R34, R14, R15, 0xfe, !PT ;  /* 0x0000000e220e7212 */ /* 0x000fe200078efe0f */
[C---:B------:R-:W-:Y:S01]  /*33f0*/  IMAD.U32 R15, R26.reuse, 0x10000, RZ ;  /* 0x000100001a0f7824 */ /* 0x040fe200078e00ff */
[----:B------:R-:W-:-:S04]  /*3400*/  LOP3.LUT R34, R26, 0x1f0000, RZ, 0xc0, !PT ;  /* 0x001f00001a227812 */ /* 0x000fc800078ec0ff */
[----:B------:R-:W-:-:S04]  /*3410*/  LOP3.LUT R15, R15, 0xffff0000, RZ, 0xc0, !PT ;  /* 0xffff00000f0f7812 */ /* 0x000fc800078ec0ff */
[----:B------:R-:W-:-:S04]  /*3420*/  LOP3.LUT R15, R15, 0xffff, R26, 0xf8, !PT ;  /* 0x0000ffff0f0f7812 */ /* 0x000fc800078ef81a */
[C---:B------:R-:W-:Y:S01]  /*3430*/  SHF.L.U64.HI R35, R15.reuse, 0x8, R34 ;  /* 0x000000080f237819 */ /* 0x040fe20000010222 */
[----:B------:R-:W-:-:S03]  /*3440*/  IMAD.SHL.U32 R34, R15, 0x100, RZ ;  /* 0x000001000f227824 */ /* 0x000fc600078e00ff */
[----:B------:R-:W-:Y:S02]  /*3450*/  LOP3.LUT R35, R35, 0x1f0000ff, RZ, 0xc0, !PT ;  /* 0x1f0000ff23237812 */ /* 0x000fe400078ec0ff */
[----:B------:R-:W-:Y:S02]  /*3460*/  LOP3.LUT R34, R34, 0xff00, RZ, 0xc0, !PT ;  /* 0x0000ff0022227812 */ /* 0x000fe400078ec0ff */
[----:B------:R-:W-:Y:S02]  /*3470*/  LOP3.LUT R26, R35, 0x1f0000, R26, 0xf8, !PT ;  /* 0x001f0000231a7812 */ /* 0x000fe400078ef81a */
[----:B------:R-:W-:Y:S01]  /*3480*/  LOP3.LUT R15, R34, 0xff0000ff, R15, 0xf8, !PT ;  /* 0xff0000ff220f7812 */ /* 0x000fe200078ef80f */
[----:B---3--:R-:W-:Y:S01]  /*3490*/  VIADD R34, R9, -UR5 ;  /* 0x8000000509227c36 */ /* 0x008fe20008000000 */
[----:B------:R-:W-:Y:S02]  /*34a0*/  SHF.L.U64.HI R35, R33, 0x4, R28 ;  /* 0x0000000421237819 */ /* 0x000fe4000001021c */
[----:B------:R-:W-:-:S02]  /*34b0*/  SHF.L.U64.HI R33, R15, 0x4, R26 ;  /* 0x000000040f217819 */ /* 0x000fc4000001021a */
[----:B------:R-:W-:Y:S02]  /*34c0*/  LOP3.LUT R35, R35, 0xf00f00, RZ, 0xc0, !PT ;  /* 0x00f00f0023237812 */ /* 0x000fe400078ec0ff */
[----:B------:R-:W-:Y:S02]  /*34d0*/  LOP3.LUT R33, R33, 0xf00f00, RZ, 0xc0, !PT ;  /* 0x00f00f0021217812 */ /* 0x000fe400078ec0ff */
[----:B------:R-:W-:Y:S02]  /*34e0*/  LOP3.LUT R28, R35, 0x100f00f0, R28, 0xf8, !PT ;  /* 0x100f00f0231c7812 */ /* 0x000fe400078ef81c */
[----:B------:R-:W-:Y:S02]  /*34f0*/  LOP3.LUT R26, R33, 0x100f00f0, R26, 0xf8, !PT ;  /* 0x100f00f0211a7812 */ /* 0x000fe400078ef81a */
[C-C-:B------:R-:W-:Y:S02]  /*3500*/  SHF.L.U64.HI R33, R30.reuse, 0x4, R31.reuse ;  /* 0x000000041e217819 */ /* 0x140fe4000001021f */
[----:B------:R-:W-:-:S02]  /*3510*/  SHF.L.U64.HI R30, R30, 0x2, R31 ;  /* 0x000000021e1e7819 */ /* 0x000fc4000001021f */
[C-C-:B------:R-:W-:Y:S02]  /*3520*/  SHF.L.U64.HI R31, R32.reuse, 0x3, R29.reuse ;  /* 0x00000003201f7819 */ /* 0x140fe4000001021d */
[----:B------:R-:W-:Y:S01]  /*3530*/  SHF.L.U64.HI R32, R32, 0x1, R29 ;  /* 0x0000000120207819 */ /* 0x000fe2000001021d */
[----:B------:R-:W-:Y:S01]  /*3540*/  IMAD.U32 R29, R34, 0x10000, RZ ;  /* 0x00010000221d7824 */ /* 0x000fe200078e00ff */
[----:B------:R-:W-:Y:S02]  /*3550*/  LOP3.LUT R35, R33, 0x8208208, RZ, 0xc0, !PT ;  /* 0x0820820821237812 */ /* 0x000fe400078ec0ff */
[----:B------:R-:W-:Y:S02]  /*3560*/  SHF.L.U64.HI R27, R27, 0x2, R28 ;  /* 0x000000021b1b7819 */ /* 0x000fe4000001021c */
[----:B------:R-:W-:Y:S02]  /*3570*/  LOP3.LUT R33, R29, 0xffff0000, RZ, 0xc0, !PT ;  /* 0xffff00001d217812 */ /* 0x000fe400078ec0ff */
[----:B------:R-:W-:-:S02]  /*3580*/  LOP3.LUT R29, R35, 0x41041041, R30, 0xf8, !PT ;  /* 0x41041041231d7812 */ /* 0x000fc400078ef81e */
[----:B------:R-:W-:Y:S02]  /*3590*/  LOP3.LUT R30, R33, 0xffff, R34, 0xf8, !PT ;  /* 0x0000ffff211e7812 */ /* 0x000fe400078ef822 */
[----:B------:R-:W-:Y:S02]  /*35a0*/  LOP3.LUT R33, R34, 0x1f0000, RZ, 0xc0, !PT ;  /* 0x001f000022217812 */ /* 0x000fe400078ec0ff */
[----:B------:R-:W-:Y:S01]  /*35b0*/  LOP3.LUT R27, R27, 0x2082082, RZ, 0xc0, !PT ;  /* 0x020820821b1b7812 */ /* 0x000fe200078ec0ff */
[C---:B------:R-:W-:Y:S01]  /*35c0*/  IMAD.SHL.U32 R35, R30.reuse, 0x100, RZ ;  /* 0x000001001e237824 */ /* 0x040fe200078e00ff */
[----:B------:R-:W-:Y:S02]  /*35d0*/  SHF.L.U64.HI R33, R30, 0x8, R33 ;  /* 0x000000081e217819 */ /* 0x000fe40000010221 */
[----:B------:R-:W-:Y:S02]  /*35e0*/  LOP3.LUT R28, R27, 0x10410410, R28, 0xf8, !PT ;  /* 0x104104101b1c7812 */ /* 0x000fe400078ef81c */
[----:B------:R-:W-:-:S02]  /*35f0*/  LOP3.LUT R35, R35, 0xff00, RZ, 0xc0, !PT ;  /* 0x0000ff0023237812 */ /* 0x000fc400078ec0ff */
[----:B------:R-:W-:Y:S02]  /*3600*/  LOP3.LUT R33, R33, 0x1f0000ff, RZ, 0xc0, !PT ;  /* 0x1f0000ff21217812 */ /* 0x000fe400078ec0ff */
[----:B------:R-:W-:Y:S02]  /*3610*/  LOP3.LUT R30, R35, 0xff0000ff, R30, 0xf8, !PT ;  /* 0xff0000ff231e7812 */ /* 0x000fe400078ef81e */
[----:B------:R-:W-:Y:S02]  /*3620*/  LOP3.LUT R33, R33, 0x1f0000, R34, 0xf8, !PT ;  /* 0x001f000021217812 */ /* 0x000fe400078ef822 */
[----:B------:R-:W-:Y:S01]  /*3630*/  LOP3.LUT R31, R31, 0x4104104, RZ, 0xc0, !PT ;  /* 0x041041041f1f7812 */ /* 0x000fe200078ec0ff */
[C---:B------:R-:W-:Y:S01]  /*3640*/  IMAD.SHL.U32 R35, R30.reuse, 0x10, RZ ;  /* 0x000000101e237824 */ /* 0x040fe200078e00ff */
[----:B------:R-:W-:Y:S02]  /*3650*/  SHF.L.U64.HI R34, R30, 0x4, R33 ;  /* 0x000000041e227819 */ /* 0x000fe40000010221 */
[----:B------:R-:W-:-:S02]  /*3660*/  LOP3.LUT R32, R31, 0x20820820, R32, 0xf8, !PT ;  /* 0x208208201f207812 */ /* 0x000fc400078ef820 */
[----:B------:R-:W-:Y:S02]  /*3670*/  LOP3.LUT R34, R34, 0xf00f00, RZ, 0xc0, !PT ;  /* 0x00f00f0022227812 */ /* 0x000fe400078ec0ff */
[----:B------:R-:W-:Y:S02]  /*3680*/  LOP3.LUT R35, R35, 0xf00f00f0, RZ, 0xc0, !PT ;  /* 0xf00f00f023237812 */ /* 0x000fe400078ec0ff */
[----:B------:R-:W-:Y:S01]  /*3690*/  LOP3.LUT R33, R34, 0x100f00f0, R33, 0xf8, !PT ;  /* 0x100f00f022217812 */ /* 0x000fe200078ef821 */
[----:B--2---:R-:W-:Y:S01]  /*36a0*/  VIADD R34, R12, -UR4 ;  /* 0x800000040c227c36 */ /* 0x004fe20008000000 */
[----:B------:R-:W-:Y:S02]  /*36b0*/  LOP3.LUT R30, R35, 0xf00f00f, R30, 0xf8, !PT ;  /* 0x0f00f00f231e7812 */ /* 0x000fe400078ef81e */
[----:B------:R-:W-:Y:S01]  /*36c0*/  LOP3.LUT R28, R29, R32, R28, 0xfe, !PT ;  /* 0x000000201d1c7212 */ /* 0x000fe200078efe1c */
[----:B------:R-:W-:Y:S01]  /*36d0*/  IMAD.U32 R27, R34, 0x10000, RZ ;  /* 0x00010000221b7824 */ /* 0x000fe200078e00ff */
[----:B------:R-:W-:-:S02]  /*36e0*/  SHF.L.U64.HI R36, R30, 0x3, R33 ;  /* 0x000000031e247819 */ /* 0x000fc40000010221 */
[----:B------:R-:W-:Y:S02]  /*36f0*/  SHF.L.U64.HI R33, R30, 0x1, R33 ;  /* 0x000000011e217819 */ /* 0x000fe40000010221 */
[----:B------:R-:W-:Y:S02]  /*3700*/  LOP3.LUT R36, R36, 0x4104104, RZ, 0xc0, !PT ;  /* 0x0410410424247812 */ /* 0x000fe400078ec0ff */
[----:B------:R-:W-:Y:S02]  /*3710*/  LOP3.LUT R31, R27, 0xffff0000, RZ, 0xc0, !PT ;  /* 0xffff00001b1f7812 */ /* 0x000fe400078ec0ff */
[----:B------:R-:W-:Y:S02]  /*3720*/  LOP3.LUT R27, R36, 0x20820820, R33, 0xf8, !PT ;  /* 0x20820820241b7812 */ /* 0x000fe400078ef821 */
[----:B------:R-:W-:Y:S02]  /*3730*/  LOP3.LUT R31, R31, 0xffff, R34, 0xf8, !PT ;  /* 0x0000ffff1f1f7812 */ /* 0x000fe400078ef822 */
[----:B------:R-:W-:-:S04]  /*3740*/  LOP3.LUT R36, R34, 0x1f0000, RZ, 0xc0, !PT ;  /* 0x001f000022247812 */ /* 0x000fc800078ec0ff */
[C---:B------:R-:W-:Y:S01]  /*3750*/  SHF.L.U64.HI R33, R31.reuse, 0x8, R36 ;  /* 0x000000081f217819 */ /* 0x040fe20000010224 */
[----:B------:R-:W-:-:S03]  /*3760*/  IMAD.SHL.U32 R36, R31, 0x100, RZ ;  /* 0x000001001f247824 */ /* 0x000fc600078e00ff */
[----:B------:R-:W-:Y:S02]  /*3770*/  LOP3.LUT R33, R33, 0x1f0000ff, RZ, 0xc0, !PT ;  /* 0x1f0000ff21217812 */ /* 0x000fe400078ec0ff */
[----:B------:R-:W-:Y:S02]  /*3780*/  LOP3.LUT R36, R36, 0xff00, RZ, 0xc0, !PT ;  /* 0x0000ff0024247812 */ /* 0x000fe400078ec0ff */
[----:B------:R-:W-:Y:S02]  /*3790*/  LOP3.LUT R34, R33, 0x1f0000, R34, 0xf8, !PT ;  /* 0x001f000021227812 */ /* 0x000fe400078ef822 */
[----:B------:R-:W-:-:S04]  /*37a0*/  LOP3.LUT R31, R36, 0xff0000ff, R31, 0xf8, !PT ;  /* 0xff0000ff241f7812 */ /* 0x000fc800078ef81f */
[C---:B------:R-:W-:Y:S01]  /*37b0*/  SHF.L.U64.HI R33, R31.reuse, 0x4, R34 ;  /* 0x000000041f217819 */ /* 0x040fe20000010222 */
[----:B------:R-:W-:-:S03]  /*37c0*/  IMAD.SHL.U32 R36, R31, 0x10, RZ ;  /* 0x000000101f247824 */ /* 0x000fc600078e00ff */
[----:B------:R-:W-:Y:S02]  /*37d0*/  LOP3.LUT R33, R33, 0xf00f00, RZ, 0xc0, !PT ;  /* 0x00f00f0021217812 */ /* 0x000fe400078ec0ff */
[----:B------:R-:W-:Y:S02]  /*37e0*/  LOP3.LUT R36, R36, 0xf00f00f0, RZ, 0xc0, !PT ;  /* 0xf00f00f024247812 */ /* 0x000fe400078ec0ff */
[----:B------:R-:W-:Y:S02]  /*37f0*/  LOP3.LUT R34, R33, 0x100f00f0, R34, 0xf8, !PT ;  /* 0x100f00f021227812 */ /* 0x000fe400078ef822 */
[----:B------:R-:W-:Y:S01]  /*3800*/  LOP3.LUT R31, R36, 0xf00f00f, R31, 0xf8, !PT ;  /* 0x0f00f00f241f7812 */ /* 0x000fe200078ef81f */
[----:B------:R-:W-:-:S03]  /*3810*/  IMAD.SHL.U32 R36, R15, 0x10, RZ ;  /* 0x000000100f247824 */ /* 0x000fc600078e00ff */
[----:B------:R-:W-:Y:S02]  /*3820*/  SHF.L.U64.HI R33, R31, 0x2, R34 ;  /* 0x000000021f217819 */ /* 0x000fe40000010222 */
[----:B------:R-:W-:Y:S02]  /*3830*/  LOP3.LUT R36, R36, 0xf00f00f0, RZ, 0xc0, !PT ;  /* 0xf00f00f024247812 */ /* 0x000fe400078ec0ff */
[----:B------:R-:W-:-:S04]  /*3840*/  LOP3.LUT R33, R33, 0x2082082, RZ, 0xc0, !PT ;  /* 0x0208208221217812 */ /* 0x000fc800078ec0ff */
[----:B------:R-:W-:Y:S02]  /*3850*/  LOP3.LUT R34, R33, 0x10410410, R34, 0xf8, !PT ;  /* 0x1041041021227812 */ /* 0x000fe400078ef822 */
[----:B------:R-:W-:-:S04]  /*3860*/  LOP3.LUT R33, R36, 0xf00f00f, R15, 0xf8, !PT ;  /* 0x0f00f00f24217812 */ /* 0x000fc800078ef80f */
[C-C-:B------:R-:W-:Y:S02]  /*3870*/  SHF.L.U64.HI R35, R33.reuse, 0x4, R26.reuse ;  /* 0x0000000421237819 */ /* 0x140fe4000001021a */
[----:B------:R-:W-:Y:S02]  /*3880*/  SHF.L.U64.HI R15, R33, 0x2, R26 ;  /* 0x00000002210f7819 */ /* 0x000fe4000001021a */
[----:B------:R-:W-:Y:S01]  /*3890*/  LOP3.LUT R26, R35, 0x8208208, RZ, 0xc0, !PT ;  /* 0x08208208231a7812 */ /* 0x000fe200078ec0ff */
[----:B------:R-:W-:-:S03]  /*38a0*/  IMAD.SHL.U32 R35, R33, 0x10, RZ ;  /* 0x0000001021237824 */ /* 0x000fc600078e00ff */
[----:B------:R-:W-:Y:S01]  /*38b0*/  LOP3.LUT R15, R26, 0x41041041, R15, 0xf8, !PT ;  /* 0x410410411a0f7812 */ /* 0x000fe200078ef80f */
[----:B------:R-:W-:Y:S01]  /*38c0*/  IMAD.SHL.U32 R26, R33, 0x4, RZ ;  /* 0x00000004211a7824 */ /* 0x000fe200078e00ff */
[----:B------:R-:W-:Y:S01]  /*38d0*/  LOP3.LUT R33, R35, 0x20820820, RZ, 0xc0, !PT ;  /* 0x2082082023217812 */ /* 0x000fe200078ec0ff */
[C---:B------:R-:W-:Y:S01]  /*38e0*/  IMAD.SHL.U32 R35, R30.reuse, 0x8, RZ ;  /* 0x000000081e237824 */ /* 0x040fe200078e00ff */
[----:B------:R-:W-:Y:S02]  /*38f0*/  LOP3.LUT R15, R15, R27, R34, 0xfe, !PT ;  /* 0x0000001b0f0f7212 */ /* 0x000fe400078efe22 */
[----:B------:R-:W-:Y:S01]  /*3900*/  LOP3.LUT R26, R33, 0x4104104, R26, 0xf8, !PT ;  /* 0x04104104211a7812 */ /* 0x000fe200078ef81a */
[----:B------:R-:W-:Y:S01]  /*3910*/  IMAD.SHL.U32 R33, R30, 0x2, RZ ;  /* 0x000000021e217824 */ /* 0x000fe200078e00ff */
[----:B------:R-:W-:-:S04]  /*3920*/  LOP3.LUT R30, R35, 0x10410410, RZ, 0xc0, !PT ;  /* 0x10410410231e7812 */ /* 0x000fc800078ec0ff */
        /* <DEDUP_REMOVED lines=8> */
.L_x_277:
[----:B------:R-:W-:Y:S05]  /*39b0*/  BSYNC.RECONVERGENT B0 ;  /* 0x0000000000007941 */ /* 0x000fea0003800200 */
.L_x_276:
[----:B------:R-:W-:Y:S01]  /*39c0*/  BAR.SYNC.DEFER_BLOCKING 0x0 ;  /* 0x0000000000007b1d */ /* 0x000fe20000010000 */
[----:B0--3--:R-:W-:Y:S02]  /*39d0*/  SEL R9, R10, R9, P0 ;  /* 0x000000090a097207 */ /* 0x009fe40000000000 */
[----:B----4-:R-:W-:Y:S02]  /*39e0*/  SEL R6, R11, R6, P0 ;  /* 0x000000060b067207 */ /* 0x010fe40000000000 */
[----:B--2---:R-:W-:Y:S02]  /*39f0*/  SEL R12, R13, R12, P0 ;  /* 0x0000000c0d0c7207 */ /* 0x004fe40000000000 */
[----:B------:R-:W-:Y:S02]  /*3a00*/  SEL R14, R8, R5, P0 ;  /* 0x00000005080e7207 */ /* 0x000fe40000000000 */
[----:B------:R-:W-:Y:S01]  /*3a10*/  FSEL R10, R7, R4, P0 ;  /* 0x00000004070a7208 */ /* 0x000fe20000000000 */
[----:B------:R-:W-:Y:S06]  /*3a20*/  BRA.U !UP0, `(.L_x_278) ;  /* 0x0000000108fc7547 */ /* 0x000fec000b800000 */
[----:B------:R-:W0:Y:S01]  /*3a30*/  S2R R5, SR_LANEID ;  /* 0x0000000000057919 */ /* 0x000e220000000000 */
[----:B------:R-:W-:-:S05]  /*3a40*/  SHF.R.U32.HI R4, RZ, 0x5, R0 ;  /* 0x00000005ff047819 */ /* 0x000fca0000011600 */
[----:B0-----:R-:W-:-:S04]  /*3a50*/  IMAD R4, R4, 0x20, R5 ;  /* 0x0000002004047824 */ /* 0x001fc800078e0205 */
[----:B------:R-:W-:-:S04]  /*3a60*/  IMAD R4, R4, 0x3, RZ ;  /* 0x0000000304047824 */ /* 0x000fc800078e02ff */
[----:B------:R-:W-:Y:S02]  /*3a70*/  IMAD R7, R4, 0x14, R3 ;  /* 0x0000001404077824 */ /* 0x000fe400078e0203 */
[----:B------:R-:W-:-:S03]  /*3a80*/  IMAD R4, R5, -0x2, R4 ;  /* 0xfffffffe05047824 */ /* 0x000fc600078e0204 */
[----:B------:R-:W-:Y:S01]  /*3a90*/  STS [R7], R24 ;  /* 0x0000001807007388 */ /* 0x000fe20000000800 */
[----:B------:R-:W-:Y:S01]  /*3aa0*/  IMAD R8, R4, 0x14, R3 ;  /* 0x0000001404087824 */ /* 0x000fe200078e0203 */
[C---:B------:R-:W-:Y:S01]  /*3ab0*/  LOP3.LUT R3, R0.reuse, 0x1f, RZ, 0xc0, !PT ;  /* 0x0000001f00037812 */ /* 0x040fe200078ec0ff */
[----:B------:R-:W0:Y:S01]  /*3ac0*/  LDC.64 R4, c[0x0][0x3a0] ;  /* 0x0000e800ff047b82 */ /* 0x000e220000000a00 */
[----:B------:R-:W-:Y:S01]  /*3ad0*/  STS [R7+0x4], R22 ;  /* 0x0000041607007388 */ /* 0x000fe20000000800 */
[----:B------:R-:W-:-:S03]  /*3ae0*/  LOP3.LUT R0, R0, 0x3e0, RZ, 0xc0, !PT ;  /* 0x000003e000007812 */ /* 0x000fc600078ec0ff */
[----:B------:R-:W-:Y:S04]  /*3af0*/  STS [R7+0x8], R21 ;  /* 0x0000081507007388 */ /* 0x000fe80000000800 */
        /* <DEDUP_REMOVED lines=11> */
[----:B------:R3:W-:Y:S01]  /*3bb0*/  STS [R7+0x38], R10 ;  /* 0x0000380a07007388 */ /* 0x0007e20000000800 */
[----:B------:R-:W-:-:S03]  /*3bc0*/  NOP ;  /* 0x0000000000007918 */ /* 0x000fc60000000000 */
[----:B------:R-:W4:Y:S01]  /*3bd0*/  LDS R11, [R8] ;  /* 0x00000000080b7984 */ /* 0x000f220000000800 */
[----:B--2---:R-:W-:Y:S02]  /*3be0*/  IMAD R6, R0, 0x3, R3 ;  /* 0x0000000300067824 */ /* 0x004fe400078e0203 */
[----:B---3--:R-:W-:Y:S01]  /*3bf0*/  IMAD.MOV.U32 R7, RZ, RZ, RZ ;  /* 0x000000ffff077224 */ /* 0x008fe200078e00ff */
[----:B------:R-:W2:Y:S01]  /*3c00*/  LDS R13, [R8+0x4] ;  /* 0x00000400080d7984 */ /* 0x000ea20000000800 */
[----:B------:R-:W-:-:S03]  /*3c10*/  IMAD.WIDE.U32 R2, R2, 0x300, R6 ;  /* 0x0000030002027825 */ /* 0x000fc600078e0006 */
[----:B------:R-:W3:Y:S01]  /*3c20*/  LDS R9, [R8+0x8] ;  /* 0x0000080008097984 */ /* 0x000ee20000000800 */
[----:B------:R-:W-:-:S03]  /*3c30*/  IMAD R7, R3, 0x14, RZ ;  /* 0x0000001403077824 */ /* 0x000fc600078e02ff */
[----:B------:R-:W5:Y:S01]  /*3c40*/  LDS R15, [R8+0xc] ;  /* 0x00000c00080f7984 */ /* 0x000f620000000800 */
[----:B0-----:R-:W-:-:S03]  /*3c50*/  IMAD.WIDE.U32 R2, R2, 0x14, R4 ;  /* 0x0000001402027825 */ /* 0x001fc600078e0004 */
[----:B------:R-:W0:Y:S01]  /*3c60*/  LDS R17, [R8+0x10] ;  /* 0x0000100008117984 */ /* 0x000e220000000800 */
[----:B------:R-:W-:-:S03]  /*3c70*/  IMAD.IADD R3, R3, 0x1, R7 ;  /* 0x0000000103037824 */ /* 0x000fc600078e0207 */
[----:B------:R-:W0:Y:S04]  /*3c80*/  LDS R19, [R8+0x280] ;  /* 0x0002800008137984 */ /* 0x000e280000000800 */
[----:B------:R-:W0:Y:S04]  /*3c90*/  LDS R21, [R8+0x284] ;  /* 0x0002840008157984 */ /* 0x000e280000000800 */
[----:B------:R-:W0:Y:S04]  /*3ca0*/  LDS R23, [R8+0x288] ;  /* 0x0002880008177984 */ /* 0x000e280000000800 */
[----:B------:R-:W0:Y:S04]  /*3cb0*/  LDS R25, [R8+0x28c] ;  /* 0x00028c0008197984 */ /* 0x000e280000000800 */
[----:B-1----:R-:W1:Y:S04]  /*3cc0*/  LDS R27, [R8+0x290] ;  /* 0x00029000081b7984 */ /* 0x002e680000000800 */
[----:B------:R-:W1:Y:S04]  /*3cd0*/  LDS R29, [R8+0x500] ;  /* 0x00050000081d7984 */ /* 0x000e680000000800 */
[----:B------:R-:W1:Y:S04]  /*3ce0*/  LDS R31, [R8+0x504] ;  /* 0x00050400081f7984 */ /* 0x000e680000000800 */
[----:B------:R-:W1:Y:S04]  /*3cf0*/  LDS R33, [R8+0x508] ;  /* 0x0005080008217984 */ /* 0x000e680000000800 */
[----:B------:R-:W1:Y:S04]  /*3d00*/  LDS R35, [R8+0x50c] ;  /* 0x00050c0008237984 */ /* 0x000e680000000800 */
[----:B------:R-:W1:Y:S04]  /*3d10*/  LDS R37, [R8+0x510] ;  /* 0x0005100008257984 */ /* 0x000e680000000800 */
[----:B----4-:R-:W-:Y:S04]  /*3d20*/  STG.E desc[UR6][R2.64], R11 ;  /* 0x0000000b02007986 */ /* 0x010fe8000c101906 */
[----:B--2---:R-:W-:Y:S04]  /*3d30*/  STG.E desc[UR6][R2.64+0x4], R13 ;  /* 0x0000040d02007986 */ /* 0x004fe8000c101906 */
[----:B---3--:R-:W-:Y:S04]  /*3d40*/  STG.E desc[UR6][R2.64+0x8], R9 ;  /* 0x0000080902007986 */ /* 0x008fe8000c101906 */
[----:B-----5:R-:W-:Y:S04]  /*3d50*/  STG.E desc[UR6][R2.64+0xc], R15 ;  /* 0x00000c0f02007986 */ /* 0x020fe8000c101906 */
[----:B0-----:R-:W-:Y:S04]  /*3d60*/  STG.E desc[UR6][R2.64+0x10], R17 ;  /* 0x0000101102007986 */ /* 0x001fe8000c101906 */
[----:B------:R-:W-:Y:S04]  /*3d70*/  STG.E desc[UR6][R2.64+0x280], R19 ;  /* 0x0002801302007986 */ /* 0x000fe8000c101906 */
[----:B------:R-:W-:Y:S04]  /*3d80*/  STG.E desc[UR6][R2.64+0x284], R21 ;  /* 0x0002841502007986 */ /* 0x000fe8000c101906 */
[----:B------:R-:W-:Y:S04]  /*3d90*/  STG.E desc[UR6][R2.64+0x288], R23 ;  /* 0x0002881702007986 */ /* 0x000fe8000c101906 */
[----:B------:R-:W-:Y:S04]  /*3da0*/  STG.E desc[UR6][R2.64+0x28c], R25 ;  /* 0x00028c1902007986 */ /* 0x000fe8000c101906 */
[----:B-1----:R-:W-:Y:S04]  /*3db0*/  STG.E desc[UR6][R2.64+0x290], R27 ;  /* 0x0002901b02007986 */ /* 0x002fe8000c101906 */
[----:B------:R-:W-:Y:S04]  /*3dc0*/  STG.E desc[UR6][R2.64+0x500], R29 ;  /* 0x0005001d02007986 */ /* 0x000fe8000c101906 */
[----:B------:R-:W-:Y:S04]  /*3dd0*/  STG.E desc[UR6][R2.64+0x504], R31 ;  /* 0x0005041f02007986 */ /* 0x000fe8000c101906 */
[----:B------:R-:W-:Y:S04]  /*3de0*/  STG.E desc[UR6][R2.64+0x508], R33 ;  /* 0x0005082102007986 */ /* 0x000fe8000c101906 */
[----:B------:R-:W-:Y:S04]  /*3df0*/  STG.E desc[UR6][R2.64+0x50c], R35 ;  /* 0x00050c2302007986 */ /* 0x000fe8000c101906 */
[----:B------:R-:W-:Y:S01]  /*3e00*/  STG.E desc[UR6][R2.64+0x510], R37 ;  /* 0x0005102502007986 */ /* 0x000fe2000c101906 */
[----:B------:R-:W-:Y:S05]  /*3e10*/  EXIT ;  /* 0x000000000000794d */ /* 0x000fea0003800000 */
.L_x_278:
[----:B------:R-:W0:Y:S01]  /*3e20*/  S2R R7, SR_LANEID ;  /* 0x0000000000077919 */ /* 0x000e220000000000 */
[----:B------:R-:W-:Y:S01]  /*3e30*/  SHF.R.U32.HI R4, RZ, 0x5, R0 ;  /* 0x00000005ff047819 */ /* 0x000fe20000011600 */
[----:B------:R-:W-:-:S04]  /*3e40*/  IMAD.MOV.U32 R5, RZ, RZ, RZ ;  /* 0x000000ffff057224 */ /* 0x000fc800078e00ff */
[----:B0-----:R-:W-:-:S04]  /*3e50*/  IMAD R4, R4, 0x20, R7 ;  /* 0x0000002004047824 */ /* 0x001fc800078e0207 */
[----:B------:R-:W-:Y:S01]  /*3e60*/  IMAD R8, R4, 0x3, RZ ;  /* 0x0000000304087824 */ /* 0x000fe200078e02ff */
[C---:B------:R-:W-:Y:S02]  /*3e70*/  LOP3.LUT R4, R0.reuse, 0x1f, RZ, 0xc0, !PT ;  /* 0x0000001f00047812 */ /* 0x040fe400078ec0ff */
[----:B------:R-:W-:Y:S01]  /*3e80*/  LOP3.LUT R0, R0, 0x3e0, RZ, 0xc0, !PT ;  /* 0x000003e000007812 */ /* 0x000fe200078ec0ff */
[----:B-1----:R-:W-:Y:S02]  /*3e90*/  IMAD R27, R8, 0x14, R3 ;  /* 0x00000014081b7824 */ /* 0x002fe400078e0203 */
[----:B------:R-:W-:Y:S02]  /*3ea0*/  IMAD R8, R7, -0x2, R8 ;  /* 0xfffffffe07087824 */ /* 0x000fe400078e0208 */
[----:B------:R-:W-:Y:S01]  /*3eb0*/  IMAD.WIDE.U32 R4, R2, 0x300, R4 ;  /* 0x0000030002047825 */ /* 0x000fe200078e0004 */
[----:B------:R-:W-:Y:S03]  /*3ec0*/  STS [R27], R24 ;  /* 0x000000181b007388 */ /* 0x000fe60000000800 */
[----:B------:R-:W-:Y:S01]  /*3ed0*/  IMAD R8, R8, 0x14, R3 ;  /* 0x0000001408087824 */ /* 0x000fe200078e0203 */
[----:B------:R-:W-:Y:S01]  /*3ee0*/  STS [R27+0x4], R22 ;  /* 0x000004161b007388 */ /* 0x000fe20000000800 */
[----:B------:R-:W0:Y:S01]  /*3ef0*/  LDC.64 R2, c[0x0][0x388] ;  /* 0x0000e200ff027b82 */ /* 0x000e220000000a00 */
[----:B------:R-:W-:-:S02]  /*3f00*/  IMAD R37, R0, 0x3, RZ ;  /* 0x0000000300257824 */ /* 0x000fc400078e02ff */
[----:B------:R-:W-:Y:S03]  /*3f10*/  STS [R27+0x8], R21 ;  /* 0x000008151b007388 */ /* 0x000fe60000000800 */
[----:B------:R-:W-:Y:S01]  /*3f20*/  IADD3 R37, P0, PT, R37, R4, RZ ;  /* 0x0000000425257210 */ /* 0x000fe20007f1e0ff */
[----:B------:R-:W-:Y:S04]  /*3f30*/  STS [R27+0xc], R20 ;  /* 0x00000c141b007388 */ /* 0x000fe80000000800 */
[----:B------:R-:W-:Y:S01]  /*3f40*/  STS [R27+0x10], R23 ;  /* 0x000010171b007388 */ /* 0x000fe20000000800 */
[----:B------:R-:W-:-:S03]  /*3f50*/  IMAD.X R4, RZ, RZ, R5, P0 ;  /* 0x000000ffff047224 */ /* 0x000fc600000e0605 */
[----:B------:R-:W-:Y:S01]  /*3f60*/  STS [R27+0x14], R16 ;  /* 0x000014101b007388 */ /* 0x000fe20000000800 */
[----:B------:R-:W-:-:S03]  /*3f70*/  IMAD R5, R4, 0x14, RZ ;  /* 0x0000001404057824 */ /* 0x000fc600078e02ff */
[----:B------:R-:W-:Y:S04]  /*3f80*/  STS [R27+0x18], R17 ;  /* 0x000018111b007388 */ /* 0x000fe80000000800 */
[----:B------:R-:W-:Y:S01]  /*3f90*/  STS [R27+0x1c], R18 ;  /* 0x00001c121b007388 */ /* 0x000fe20000000800 */
[----:B0-----:R-:W-:-:S03]  /*3fa0*/  IMAD.WIDE.U32 R2, R37, 0x14, R2 ;  /* 0x0000001425027825 */ /* 0x001fc600078e0002 */
[----:B------:R-:W-:Y:S01]  /*3fb0*/  STS [R27+0x20], R19 ;  /* 0x000020131b007388 */ /* 0x000fe20000000800 */
[----:B------:R-:W-:-:S03]  /*3fc0*/  IMAD.IADD R3, R3, 0x1, R5 ;  /* 0x0000000103037824 */ /* 0x000fc600078e0205 */
[----:B------:R-:W-:Y:S04]  /*3fd0*/  STS [R27+0x24], R25 ;  /* 0x000024191b007388 */ /* 0x000fe80000000800 */
[----:B------:R-:W-:Y:S04]  /*3fe0*/  STS [R27+0x28], R12 ;  /* 0x0000280c1b007388 */ /* 0x000fe80000000800 */
[----:B------:R-:W-:Y:S04]  /*3ff0*/  STS [R27+0x2c], R9 ;  /* 0x00002c091b007388 */ /* 0x000fe80000000800 */
[----:B------:R-:W-:Y:S04]  /*4000*/  STS [R27+0x30], R6 ;  /* 0x000030061b007388 */ /* 0x000fe80000000800 */
[----:B------:R-:W-:Y:S04]  /*4010*/  STS [R27+0x34], R14 ;  /* 0x0000340e1b007388 */ /* 0x000fe80000000800 */
[----:B------:R-:W-:Y:S01]  /*4020*/  STS [R27+0x38], R10 ;  /* 0x0000380a1b007388 */ /* 0x000fe20000000800 */
[----:B------:R-:W-:-:S03]  /*4030*/  NOP ;  /* 0x0000000000007918 */ /* 0x000fc60000000000 */
[----:B------:R-:W0:Y:S04]  /*4040*/  LDS R7, [R8] ;  /* 0x0000000008077984 */ /* 0x000e280000000800 */
[----:B------:R-:W1:Y:S04]  /*4050*/  LDS R11, [R8+0x4] ;  /* 0x00000400080b7984 */ /* 0x000e680000000800 */
[----:B------:R-:W2:Y:S04]  /*4060*/  LDS R13, [R8+0x8] ;  /* 0x00000800080d7984 */ /* 0x000ea80000000800 */
[----:B------:R-:W3:Y:S04]  /*4070*/  LDS R9, [R8+0xc] ;  /* 0x00000c0008097984 */ /* 0x000ee80000000800 */
[----:B------:R-:W4:Y:S04]  /*4080*/  LDS R15, [R8+0x10] ;  /* 0x00001000080f7984 */ /* 0x000f280000000800 */
[----:B------:R-:W5:Y:S04]  /*4090*/  LDS R17, [R8+0x280] ;  /* 0x0002800008117984 */ /* 0x000f680000000800 */
        /* <DEDUP_REMOVED lines=9> */
[----:B0-----:R-:W-:Y:S04]  /*4130*/  STG.E desc[UR6][R2.64], R7 ;  /* 0x0000000702007986 */ /* 0x001fe8000c101906 */
[----:B-1----:R-:W-:Y:S04]  /*4140*/  STG.E desc[UR6][R2.64+0x4], R11 ;  /* 0x0000040b02007986 */ /* 0x002fe8000c101906 */
[----:B--2---:R-:W-:Y:S04]  /*4150*/  STG.E desc[UR6][R2.64+0x8], R13 ;  /* 0x0000080d02007986 */ /* 0x004fe8000c101906 */
[----:B---3--:R-:W-:Y:S04]  /*4160*/  STG.E desc[UR6][R2.64+0xc], R9 ;  /* 0x00000c0902007986 */ /* 0x008fe8000c101906 */
[----:B----4-:R-:W-:Y:S04]  /*4170*/  STG.E desc[UR6][R2.64+0x10], R15 ;  /* 0x0000100f02007986 */ /* 0x010fe8000c101906 */
[----:B-----5:R-:W-:Y:S04]  /*4180*/  STG.E desc[UR6][R2.64+0x280], R17 ;  /* 0x0002801102007986 */ /* 0x020fe8000c101906 */
[----:B------:R-:W-:Y:S04]  /*4190*/  STG.E desc[UR6][R2.64+0x284], R19 ;  /* 0x0002841302007986 */ /* 0x000fe8000c101906 */
[----:B------:R-:W-:Y:S04]  /*41a0*/  STG.E desc[UR6][R2.64+0x288], R21 ;  /* 0x0002881502007986 */ /* 0x000fe8000c101906 */
[----:B------:R-:W-:Y:S04]  /*41b0*/  STG.E desc[UR6][R2.64+0x28c], R23 ;  /* 0x00028c1702007986 */ /* 0x000fe8000c101906 */
[----:B------:R-:W-:Y:S04]  /*41c0*/  STG.E desc[UR6][R2.64+0x290], R25 ;  /* 0x0002901902007986 */ /* 0x000fe8000c101906 */
[----:B------:R-:W-:Y:S04]  /*41d0*/  STG.E desc[UR6][R2.64+0x500], R27 ;  /* 0x0005001b02007986 */ /* 0x000fe8000c101906 */
[----:B------:R-:W-:Y:S04]  /*41e0*/  STG.E desc[UR6][R2.64+0x504], R29 ;  /* 0x0005041d02007986 */ /* 0x000fe8000c101906 */
[----:B------:R-:W-:Y:S04]  /*41f0*/  STG.E desc[UR6][R2.64+0x508], R31 ;  /* 0x0005081f02007986 */ /* 0x000fe8000c101906 */
[----:B------:R-:W-:Y:S04]  /*4200*/  STG.E desc[UR6][R2.64+0x50c], R33 ;  /* 0x00050c2102007986 */ /* 0x000fe8000c101906 */
[----:B------:R-:W-:Y:S01]  /*4210*/  STG.E desc[UR6][R2.64+0x510], R35 ;  /* 0x0005102302007986 */ /* 0x000fe2000c101906 */
[----:B------:R-:W-:Y:S05]  /*4220*/  EXIT ;  /* 0x000000000000794d */ /* 0x000fea0003800000 */
.L_x_266:
        /* <DEDUP_REMOVED lines=10> */
[--C-:B------:R-:W-:Y:S01]  /*42d0*/  SHF.R.U64 R8, R8, 0x1, R9.reuse ;  /* 0x0000000108087819 */ /* 0x100fe20000001209 */
[----:B------:R-:W-:Y:S01]  /*42e0*/  BSSY.RECONVERGENT B0, `(.L_x_279) ;  /* 0x00000b6000007945 */ /* 0x000fe20003800200 */
[CC--:B------:R-:W-:Y:S01]  /*42f0*/  LOP3.LUT R13, R3.reuse, R2.reuse, RZ, 0xc0, !PT ;  /* 0x00000002030d7212 */ /* 0x0c0fe200078ec0ff */
[----:B------:R-:W-:Y:S01]  /*4300*/  UISETP.NE.AND UP0, UPT, UR4, URZ, UPT ;  /* 0x000000ff0400728c */ /* 0x000fe2000bf05270 */
[----:B------:R-:W-:Y:S01]  /*4310*/  LOP3.LUT R3, R3, R2, RZ, 0xfc, !PT ;  /* 0x0000000203037212 */ /* 0x000fe200078efcff */
[----:B------:R-:W-:Y:S01]  /*4320*/  ACQBULK ;  /* 0x000000000000782e */ /* 0x000fe20000000000 */
[----:B------:R-:W-:Y:S01]  /*4330*/  IADD3 R10, P1, PT, R2, -R13, RZ ;  /* 0x8000000d020a7210 */ /* 0x000fe20007f3e0ff */
[----:B0-----:R-:W-:-:S02]  /*4340*/  IMAD.X R6, RZ, RZ, ~R9, P0 ;  /* 0x000000ffff067224 */ /* 0x001fc400000e0e09 */
[----:B---3--:R-:W-:-:S04]  /*4350*/  IMAD.WIDE.U32 R14, R13, -0x300, R14 ;  /* 0xfffffd000d0e7825 */ /* 0x008fc800078e000e */
[----:B------:R-:W-:Y:S01]  /*4360*/  IMAD.X R12, RZ, RZ, -0x1, P1 ;  /* 0xffffffffff0c7424 */ /* 0x000fe200008e06ff */
[----:B------:R-:W-:Y:S01]  /*4370*/  ISETP.NE.U32.AND P1, PT, R3, -0x1, PT ;  /* 0xffffffff0300780c */ /* 0x000fe20003f25070 */
[----:B------:R-:W-:Y:S01]  /*4380*/  IMAD.WIDE.U32 R10, R10, 0x300, RZ ;  /* 0x000003000a0a7825 */ /* 0x000fe200078e00ff */
[----:B------:R-:W-:Y:S02]  /*4390*/  SHF.R.U32.HI R3, RZ, 0x1, R9 ;  /* 0x00000001ff037819 */ /* 0x000fe40000011609 */
[----:B------:R-:W-:Y:S01]  /*43a0*/  ISETP.NE.AND.EX P1, PT, R6, -0x1, PT, P1 ;  /* 0xffffffff0600780c */ /* 0x000fe20003f25310 */
[----:B------:R-:W-:Y:S01]  /*43b0*/  IMAD R19, R12, 0x300, RZ ;  /* 0x000003000c137824 */ /* 0x000fe200078e02ff */
[----:B------:R-:W-:Y:S01]  /*43c0*/  ISETP.GT.U32.AND P0, PT, R10, -0x301, PT ;  /* 0xfffffcff0a00780c */ /* 0x000fe20003f04070 */
[----:B------:R-:W-:Y:S02]  /*43d0*/  IMAD R7, R3, 0x300, RZ ;  /* 0x0000030003077824 */ /* 0x000fe400078e02ff */
[----:B------:R-:W-:-:S02]  /*43e0*/  IMAD.IADD R3, R11, 0x1, R19 ;  /* 0x000000010b037824 */ /* 0x000fc400078e0213 */
[----:B------:R-:W-:-:S03]  /*43f0*/  IMAD.WIDE.U32 R8, R8, 0x300, RZ ;  /* 0x0000030008087825 */ /* 0x000fc600078e00ff */
[----:B------:R-:W-:Y:S01]  /*4400*/  ISETP.GT.U32.AND.EX P0, PT, R3, -0x1, PT, P0 ;  /* 0xffffffff0300780c */ /* 0x000fe20003f04100 */
[----:B------:R-:W-:Y:S01]  /*4410*/  IMAD.IADD R11, R9, 0x1, R7 ;  /* 0x00000001090b7824 */ /* 0x000fe200078e0207 */
[----:B------:R-:W-:Y:S01]  /*4420*/  ISETP.GT.U32.AND P2, PT, R14, R8, PT ;  /* 0x000000080e00720c */ /* 0x000fe20003f44070 */
[----:B------:R-:W-:Y:S01]  /*4430*/  IMAD.IADD R21, R15, 0x1, -R13 ;  /* 0x000000010f157824 */ /* 0x000fe200078e0a0d */
[----:B------:R-:W-:Y:S02]  /*4440*/  SEL R12, R10, 0xfffffcff, P0 ;  /* 0xfffffcff0a0c7807 */ /* 0x000fe40000000000 */
[----:B------:R-:W-:Y:S02]  /*4450*/  SEL R20, R3, 0xffffffff, P0 ;  /* 0xffffffff03147807 */ /* 0x000fe40000000000 */
[----:B------:R-:W-:Y:S02]  /*4460*/  ISETP.GT.U32.AND.EX P2, PT, R21, R11, PT, P2 ;  /* 0x0000000b1500720c */ /* 0x000fe40003f44120 */
[----:B------:R-:W-:-:S02]  /*4470*/  LOP3.LUT R15, RZ, R12, RZ, 0x33, !PT ;  /* 0x0000000cff0f7212 */ /* 0x000fc400078e33ff */
[----:B------:R-:W-:Y:S02]  /*4480*/  ISETP.LT.U32.AND P3, PT, R8, R14, PT ;  /* 0x0000000e0800720c */ /* 0x000fe40003f61070 */
[----:B------:R-:W-:Y:S02]  /*4490*/  SEL R23, R14, R8, P2 ;  /* 0x000000080e177207 */ /* 0x000fe40001000000 */
[----:B------:R-:W-:Y:S02]  /*44a0*/  LOP3.LUT R20, RZ, R20, RZ, 0x33, !PT ;  /* 0x00000014ff147212 */ /* 0x000fe400078e33ff */
[----:B------:R-:W-:Y:S02]  /*44b0*/  ISETP.LT.U32.AND.EX P3, PT, R11, R21, PT, P3 ;  /* 0x000000150b00720c */ /* 0x000fe40003f61130 */
[----:B------:R-:W-:Y:S02]  /*44c0*/  SEL R21, R21, R11, P2 ;  /* 0x0000000b15157207 */ /* 0x000fe40001000000 */
[----:B------:R-:W-:Y:S01]  /*44d0*/  IADD3 R23, P0, PT, R23, -R8, RZ ;  /* 0x8000000817177210 */ /* 0x000fe20007f1e0ff */
[----:B----4-:R-:W-:-:S04]  /*44e0*/  IMAD.WIDE.U32 R6, R13, -0x300, R4 ;  /* 0xfffffd000d067825 */ /* 0x010fc800078e0004 */
[----:B-----5:R-:W-:Y:S01]  /*44f0*/  IMAD.WIDE.U32 R16, R13, -0x300, R16 ;  /* 0xfffffd000d107825 */ /* 0x020fe200078e0010 */
[----:B------:R-:W-:-:S03]  /*4500*/  IADD3 R19, P4, PT, R10, -R6, RZ ;  /* 0x800000060a137210 */ /* 0x000fc60007f9e0ff */
[----:B------:R-:W-:Y:S01]  /*4510*/  IMAD.IADD R18, R7, 0x1, -R13 ;  /* 0x0000000107127824 */ /* 0x000fe200078e0a0d */
[----:B------:R-:W-:Y:S01]  /*4520*/  IADD3 R15, P5, P6, -R16, R10, R15 ;  /* 0x0000000a100f7210 */ /* 0x000fe20007ebe10f */
[----:B------:R-:W-:Y:S02]  /*4530*/  IMAD.IADD R12, R17, 0x1, -R13 ;  /* 0x00000001110c7824 */ /* 0x000fe400078e0a0d */
[----:B------:R-:W-:Y:S02]  /*4540*/  IMAD.X R7, R3, 0x1, ~R18, P4 ;  /* 0x0000000103077824 */ /* 0x000fe400020e0e12 */
[----:B------:R-:W-:Y:S01]  /*4550*/  IMAD.X R18, R21, 0x1, ~R11, P0 ;  /* 0x0000000115127824 */ /* 0x000fe200000e0e0b */
[----:B------:R-:W-:Y:S02]  /*4560*/  IADD3.X R3, PT, PT, ~R12, R3, R20, P5, P6 ;  /* 0x000000030c037210 */ /* 0x000fe40002fec514 */
[----:B------:R-:W-:Y:S02]  /*4570*/  SEL R12, R8, R15, !P1 ;  /* 0x0000000f080c7207 */ /* 0x000fe40004800000 */
[----:B------:R-:W-:-:S02]  /*4580*/  ISETP.LT.U32.AND P0, PT, R19, R23, PT ;  /* 0x000000171300720c */ /* 0x000fc40003f01070 */
[----:B------:R-:W-:Y:S02]  /*4590*/  SEL R3, R11, R3, !P1 ;  /* 0x000000030b037207 */ /* 0x000fe40004800000 */
[----:B------:R-:W-:Y:S02]  /*45a0*/  ISETP.LT.U32.AND P2, PT, R12, R23, PT ;  /* 0x000000170c00720c */ /* 0x000fe40003f41070 */
[----:B------:R-:W-:Y:S02]  /*45b0*/  SEL R15, R8, R14, P3 ;  /* 0x0000000e080f7207 */ /* 0x000fe40001800000 */
[-C--:B------:R-:W-:Y:S02]  /*45c0*/  ISETP.LT.U32.AND.EX P0, PT, R7, R18.reuse, PT, P0 ;  /* 0x000000120700720c */ /* 0x080fe40003f01100 */
[----:B------:R-:W-:Y:S02]  /*45d0*/  ISETP.LT.U32.AND.EX P2, PT, R3, R18, PT, P2 ;  /* 0x000000120300720c */ /* 0x000fe40003f41120 */
[----:B------:R-:W-:-:S02]  /*45e0*/  SEL R3, R15, R16, !P1 ;  /* 0x000000100f037207 */ /* 0x000fc40004800000 */
[-C--:B------:R-:W-:Y:S02]  /*45f0*/  SEL R19, R19, R23.reuse, P0 ;  /* 0x0000001713137207 */ /* 0x080fe40000000000 */
[----:B------:R-:W-:Y:S01]  /*4600*/  SEL R12, R12, R23, P2 ;  /* 0x000000170c0c7207 */ /* 0x000fe20001000000 */
[----:B------:R-:W-:Y:S01]  /*4610*/  IMAD.IADD R3, R3, 0x1, -R6 ;  /* 0x0000000103037824 */ /* 0x000fe200078e0a06 */
[----:B------:R-:W-:-:S03]  /*4620*/  SEL R7, R7, R18, P0 ;  /* 0x0000001207077207 */ /* 0x000fc60000000000 */
[----:B------:R-:W-:Y:S01]  /*4630*/  IMAD.IADD R6, R12, 0x1, -R19 ;  /* 0x000000010c067824 */ /* 0x000fe200078e0a13 */
[----:B------:R-:W-:Y:S06]  /*4640*/  BRA.U !UP0, `(.L_x_280) ;  /* 0x0000000508007547 */ /* 0x000fec000b800000 */
[----:B------:R-:W0:Y:S01]  /*4650*/  LDC.64 R14, c[0x0][0x388] ;  /* 0x0000e200ff0e7b82 */ /* 0x000e220000000a00 */
[----:B------:R-:W-:Y:S01]  /*4660*/  IADD3 R17, P0, PT, R4, R0, RZ ;  /* 0x0000000004117210 */ /* 0x000fe20007f1e0ff */
[----:B------:R-:W-:Y:S01]  /*4670*/  IMAD.MOV.U32 R10, RZ, RZ, R8 ;  /* 0x000000ffff0a7224 */ /* 0x000fe200078e0008 */
[----:B------:R-:W-:Y:S01]  /*4680*/  UMOV UR4, URZ ;  /* 0x000000ff00047c82 */ /* 0x000fe20008000000 */
[----:B------:R-:W-:Y:S01]  /*4690*/  IMAD.IADD R9, R0, 0x1, -R3 ;  /* 0x0000000100097824 */ /* 0x000fe200078e0a03 */
[----:B------:R-:W-:Y:S01]  /*46a0*/  BSSY.RECONVERGENT B1, `(.L_x_281) ;  /* 0x000001f000017945 */ /* 0x000fe20003800200 */
[----:B------:R-:W-:Y:S02]  /*46b0*/  IMAD.X R12, RZ, RZ, R5, P0 ;  /* 0x000000ffff0c7224 */ /* 0x000fe400000e0605 */
[----:B------:R-:W-:Y:S01]  /*46c0*/  IMAD.WIDE.U32 R10, R13, 0x300, R10 ;  /* 0x000003000d0a7825 */ /* 0x000fe200078e000a */
[----:B------:R-:W-:-:S03]  /*46d0*/  SHF.R.S32.HI R4, RZ, 0x1f, R9 ;  /* 0x0000001fff047819 */ /* 0x000fc60000011409 */
[----:B------:R-:W-:Y:S01]  /*46e0*/  IMAD.IADD R5, R3, 0x1, R6 ;  /* 0x0000000103057824 */ /* 0x000fe200078e0206 */
[----:B------:R-:W-:Y:S01]  /*46f0*/  IADD3 R13, P1, P2, R9, R10, R19 ;  /* 0x0000000a090d7210 */ /* 0x000fe20007a3e013 */
[----:B------:R-:W-:Y:S02]  /*4700*/  VIADD R10, R11, UR4 ;  /* 0x000000040b0a7c36 */ /* 0x000fe40008000000 */
[C---:B------:R-:W-:Y:S01]  /*4710*/  VIADD R16, R0.reuse, 0x100 ;  /* 0x0000010000107836 */ /* 0x040fe20000000000 */
[CC--:B------:R-:W-:Y:S01]  /*4720*/  ISETP.GE.AND P0, PT, R0.reuse, R5.reuse, PT ;  /* 0x000000050000720c */ /* 0x0c0fe20003f06270 */
[----:B------:R-:W-:Y:S01]  /*4730*/  VIADD R22, R0, 0x200 ;  /* 0x0000020000167836 */ /* 0x000fe20000000000 */
[----:B------:R-:W-:Y:S01]  /*4740*/  IADD3.X R4, PT, PT, R4, R10, R7, P1, P2 ;  /* 0x0000000a04047210 */ /* 0x000fe20000fe4407 */
[----:B------:R-:W-:Y:S01]  /*4750*/  IMAD R7, R12, 0x14, RZ ;  /* 0x000000140c077824 */ /* 0x000fe200078e02ff */
[-C--:B------:R-:W-:Y:S02]  /*4760*/  ISETP.GE.AND P1, PT, R16, R5.reuse, PT ;  /* 0x000000051000720c */ /* 0x080fe40003f26270 */
[----:B------:R-:W-:Y:S01]  /*4770*/  ISETP.GE.AND P2, PT, R22, R5, PT ;  /* 0x000000051600720c */ /* 0x000fe20003f46270 */
[----:B0-----:R-:W-:-:S04]  /*4780*/  IMAD.WIDE.U32 R10, R13, 0x14, R14 ;  /* 0x000000140d0a7825 */ /* 0x001fc800078e000e */
[----:B------:R-:W-:-:S04]  /*4790*/  IMAD.WIDE.U32 R8, R17, 0x14, R14 ;  /* 0x0000001411087825 */ /* 0x000fc800078e000e */
[----:B------:R-:W-:Y:S02]  /*47a0*/  IMAD R13, R4, 0x14, RZ ;  /* 0x00000014040d7824 */ /* 0x000fe400078e02ff */
[----:B------:R-:W-:Y:S02]  /*47b0*/  IMAD.IADD R9, R9, 0x1, R7 ;  /* 0x0000000109097824 */ /* 0x000fe400078e0207 */
[----:B------:R-:W-:Y:S01]  /*47c0*/  IMAD.IADD R11, R11, 0x1, R13 ;  /* 0x000000010b0b7824 */ /* 0x000fe200078e020d */
[----:B------:R-:W-:Y:S06]  /*47d0*/  @P0 BRA `(.L_x_282) ;  /* 0x00000000002c0947 */ /* 0x000fec0003800000 */
[----:B------:R-:W-:-:S13]  /*47e0*/  ISETP.GE.AND P0, PT, R0, R3, PT ;  /* 0x000000030000720c */ /* 0x000fda0003f06270 */
        /* <DEDUP_REMOVED lines=9> */
[----:B------:R0:W5:Y:S02]  /*4880*/  @P0 LDG.E R15, desc[UR6][R10.64+0x10] ;  /* 0x000010060a0f0981 */ /* 0x000164000c1e1900 */
.L_x_282:
[----:B------:R-:W-:Y:S05]  /*4890*/  BSYNC.RECONVERGENT B1 ;  /* 0x0000000000017941 */ /* 0x000fea0003800200 */
.L_x_281:
[----:B------:R-:W-:Y:S04]  /*48a0*/  BSSY.RECONVERGENT B1, `(.L_x_283) ;  /* 0x000000d000017945 */ /* 0x000fe80003800200 */
[----:B------:R-:W-:Y:S05]  /*48b0*/  @P1 BRA `(.L_x_284) ;  /* 0x00000000002c1947 */ /* 0x000fea0003800000 */
[----:B------:R-:W-:-:S13]  /*48c0*/  ISETP.GE.AND P0, PT, R16, R3, PT ;  /* 0x000000031000720c */ /* 0x000fda0003f06270 */
        /* <DEDUP_REMOVED lines=9> */
[----:B------:R1:W5:Y:S02]  /*4960*/  @!P0 LDG.E R20, desc[UR6][R8.64+0x1410] ;  /* 0x0014100608148981 */ /* 0x000364000c1e1900 */
.L_x_284:
[----:B------:R-:W-:Y:S05]  /*4970*/  BSYNC.RECONVERGENT B1 ;  /* 0x0000000000017941 */ /* 0x000fea0003800200 */
.L_x_283:
        /* <DEDUP_REMOVED lines=11> */
[----:B------:R3:W5:Y:S01]  /*4a30*/  @!P0 LDG.E R25, desc[UR6][R8.64+0x2810] ;  /* 0x0028100608198981 */ /* 0x000762000c1e1900 */
[----:B------:R-:W-:Y:S05]  /*4a40*/  BRA `(.L_x_285) ;  /* 0x0000000000fc7947 */ /* 0x000fea0003800000 */
.L_x_280:
[----:B------:R-:W0:Y:S01]  /*4a50*/  LDC.64 R14, c[0x0][0x3a0] ;  /* 0x0000e800ff0e7b82 */ /* 0x000e220000000a00 */
[----:B------:R-:W-:Y:S01]  /*4a60*/  IMAD.MOV.U32 R9, RZ, RZ, R11 ;  /* 0x000000ffff097224 */ /* 0x000fe200078e000b */
[----:B------:R-:W-:Y:S01]  /*4a70*/  IADD3 R11, P0, PT, R4, R0, RZ ;  /* 0x00000000040b7210 */ /* 0x000fe20007f1e0ff */
[----:B------:R-:W-:Y:S01]  /*4a80*/  IMAD.IADD R10, R0, 0x1, -R3 ;  /* 0x00000001000a7824 */ /* 0x000fe200078e0a03 */
[----:B------:R-:W-:Y:S01]  /*4a90*/  UMOV UR4, URZ ;  /* 0x000000ff00047c82 */ /* 0x000fe20008000000 */
[----:B------:R-:W-:Y:S01]  /*4aa0*/  IMAD.WIDE.U32 R8, R13, 0x300, R8 ;  /* 0x000003000d087825 */ /* 0x000fe200078e0008 */
[----:B------:R-:W-:Y:S03]  /*4ab0*/  BSSY.RECONVERGENT B1, `(.L_x_286) ;  /* 0x000001e000017945 */ /* 0x000fe60003800200 */
[----:B------:R-:W-:Y:S01]  /*4ac0*/  IMAD.X R12, RZ, RZ, R5, P0 ;  /* 0x000000ffff0c7224 */ /* 0x000fe200000e0605 */
[----:B------:R-:W-:Y:S01]  /*4ad0*/  IADD3 R19, P1, P2, R10, R8, R19 ;  /* 0x000000080a137210 */ /* 0x000fe20007a3e013 */
[----:B------:R-:W-:Y:S01]  /*4ae0*/  IMAD.IADD R5, R3, 0x1, R6 ;  /* 0x0000000103057824 */ /* 0x000fe200078e0206 */
[----:B------:R-:W-:Y:S01]  /*4af0*/  SHF.R.S32.HI R10, RZ, 0x1f, R10 ;  /* 0x0000001fff0a7819 */ /* 0x000fe2000001140a */
[----:B------:R-:W-:-:S02]  /*4b00*/  VIADD R4, R9, UR4 ;  /* 0x0000000409047c36 */ /* 0x000fc40008000000 */
[C---:B------:R-:W-:Y:S01]  /*4b10*/  VIADD R16, R0.reuse, 0x100 ;  /* 0x0000010000107836 */ /* 0x040fe20000000000 */
[CC--:B------:R-:W-:Y:S01]  /*4b20*/  ISETP.GE.AND P0, PT, R0.reuse, R5.reuse, PT ;  /* 0x000000050000720c */ /* 0x0c0fe20003f06270 */
[----:B------:R-:W-:Y:S01]  /*4b30*/  VIADD R22, R0, 0x200 ;  /* 0x0000020000167836 */ /* 0x000fe20000000000 */
[----:B------:R-:W-:Y:S01]  /*4b40*/  IADD3.X R4, PT, PT, R10, R4, R7, P1, P2 ;  /* 0x000000040a047210 */ /* 0x000fe20000fe4407 */
[----:B------:R-:W-:Y:S01]  /*4b50*/  IMAD R7, R12, 0x14, RZ ;  /* 0x000000140c077824 */ /* 0x000fe200078e02ff */
[-C--:B------:R-:W-:Y:S02]  /*4b60*/  ISETP.GE.AND P1, PT, R16, R5.reuse, PT ;  /* 0x000000051000720c */ /* 0x080fe40003f26270 */
[----:B------:R-:W-:Y:S01]  /*4b70*/  ISETP.GE.AND P2, PT, R22, R5, PT ;  /* 0x000000051600720c */ /* 0x000fe20003f46270 */
[----:B------:R-:W-:Y:S02]  /*4b80*/  IMAD R13, R4, 0x14, RZ ;  /* 0x00000014040d7824 */ /* 0x000fe400078e02ff */
[----:B0-----:R-:W-:-:S04]  /*4b90*/  IMAD.WIDE.U32 R8, R11, 0x14, R14 ;  /* 0x000000140b087825 */ /* 0x001fc800078e000e */
[----:B------:R-:W-:-:S04]  /*4ba0*/  IMAD.WIDE.U32 R10, R19, 0x14, R14 ;  /* 0x00000014130a7825 */ /* 0x000fc800078e000e */
        /* <DEDUP_REMOVED lines=14> */
.L_x_287:
[----:B------:R-:W-:Y:S05]  /*4c90*/  BSYNC.RECONVERGENT B1 ;  /* 0x0000000000017941 */ /* 0x000fea0003800200 */
.L_x_286:
        /* <DEDUP_REMOVED lines=13> */
.L_x_289:
[----:B------:R-:W-:Y:S05]  /*4d70*/  BSYNC.RECONVERGENT B1 ;  /* 0x0000000000017941 */ /* 0x000fea0003800200 */
.L_x_288:
        /* <DEDUP_REMOVED lines=12> */
.L_x_285:
[----:B------:R-:W-:Y:S05]  /*4e40*/  BSYNC.RECONVERGENT B0 ;  /* 0x0000000000007941 */ /* 0x000fea0003800200 */
.L_x_279:
[----:B0123--:R-:W0:Y:S01]  /*4e50*/  S2R R9, SR_CgaCtaId ;  /* 0x0000000000097919 */ /* 0x00fe220000008800 */
        /* <DEDUP_REMOVED lines=20> */
[----:B------:R-:W0:Y:S02]  /*4fa0*/  LDCU UR8, c[0x0][0x3b8] ;  /* 0x00007700ff0877ac */ /* 0x000e240008000800 */
[----:B------:R-:W-:Y:S01]  /*4fb0*/  PREEXIT ;  /* 0x000000000000782d */ /* 0x000fe20000000000 */
[----:B------:R-:W-:Y:S01]  /*4fc0*/  BSSY.RECONVERGENT B0, `(.L_x_290) ;  /* 0x00000b3000007945 */ /* 0x000fe20003800200 */
[----:B------:R-:W-:Y:S01]  /*4fd0*/  VIMNMX R7, PT, PT, R8, R5, PT ;  /* 0x0000000508077248 */ /* 0x000fe20003fe0100 */
[----:B------:R-:W1:Y:S03]  /*4fe0*/  LDCU.64 UR4, c[0x0][0x3b0] ;  /* 0x00007600ff0477ac */ /* 0x000e660008000a00 */
[C---:B------:R-:W-:Y:S01]  /*4ff0*/  ISETP.GE.AND P0, PT, R7.reuse, R6, PT ;  /* 0x000000060700720c */ /* 0x040fe20003f06270 */
[----:B------:R-:W-:Y:S01]  /*5000*/  IMAD.IADD R6, R7, 0x1, -R6 ;  /* 0x0000000107067824 */ /* 0x000fe200078e0a06 */
[----:B------:R-:W-:-:S04]  /*5010*/  VIMNMX R9, PT, PT, R3, R7, PT ;  /* 0x0000000703097248 */ /* 0x000fc80003fe0100 */
[----:B------:R-:W-:-:S04]  /*5020*/  SEL R6, R6, RZ, P0 ;  /* 0x000000ff06067207 */ /* 0x000fc80000000000 */
[----:B------:R-:W-:-:S13]  /*5030*/  ISETP.GE.AND P0, PT, R6, R9, PT ;  /* 0x000000090600720c */ /* 0x000fda0003f06270 */
[----:B01----:R-:W-:Y:S05]  /*5040*/  @P0 BRA `(.L_x_291) ;  /* 0x0000000800a80947 */ /* 0x003fea0003800000 */
[----:B------:R-:W-:-:S07]  /*5050*/  IMAD.IADD R8, R3, 0x1, R7 ;  /* 0x0000000103087824 */ /* 0x000fce00078e0207 */
.L_x_292:
[----:B------:R-:W-:-:S05]  /*5060*/  IMAD.IADD R10, R9, 0x1, -R6 ;  /* 0x00000001090a7824 */ /* 0x000fca00078e0a06 */
[----:B------:R-:W-:-:S04]  /*5070*/  LEA.HI R11, R10, R10, RZ, 0x1 ;  /* 0x0000000a0a0b7211 */ /* 0x000fc800078f08ff */
[----:B------:R-:W-:-:S05]  /*5080*/  LEA.HI.SX32 R10, R11, R6, 0x1f ;  /* 0x000000060b0a7211 */ /* 0x000fca00078ffaff */
[----:B------:R-:W-:-:S05]  /*5090*/  IMAD R11, R10, 0x14, R4 ;  /* 0x000000140a0b7824 */ /* 0x000fca00078e0204 */
[----:B------:R-:W0:Y:S04]  /*50a0*/  LDS R12, [R11] ;  /* 0x000000000b0c7984 */ /* 0x000e280000000800 */
[----:B------:R-:W1:Y:S04]  /*50b0*/  LDS R15, [R11+0x4] ;  /* 0x000004000b0f7984 */ /* 0x000e680000000800 */
[----:B------:R2:W3:Y:S02]  /*50c0*/  LDS R14, [R11+0x8] ;  /* 0x000008000b0e7984 */ /* 0x0004e40000000800 */
[----:B--2---:R-:W-:-:S05]  /*50d0*/  LOP3.LUT R11, RZ, R10, RZ, 0x33, !PT ;  /* 0x0000000aff0b7212 */ /* 0x004fca00078e33ff */
[----:B------:R-:W-:Y:S02]  /*50e0*/  IMAD.IADD R11, R8, 0x1, R11 ;  /* 0x00000001080b7824 */ /* 0x000fe400078e020b */
        /* <DEDUP_REMOVED lines=14> */
[----:B------:R-:W-:Y:S01]  /*51d0*/  IMAD R17, R11, 0x14, R4 ;  /* 0x000000140b117824 */ /* 0x000fe200078e0204 */
[----:B------:R-:W-:Y:S01]  /*51e0*/  LOP3.LUT R13, R13, 0xff0000ff, R16, 0xf8, !PT ;  /* 0xff0000ff0d0d7812 */ /* 0x000fe200078ef810 */
[----:B------:R-:W-:-:S03]  /*51f0*/  IMAD.U32 R11, R15, 0x10000, RZ ;  /* 0x000100000f0b7824 */ /* 0x000fc600078e00ff */
[C-C-:B------:R-:W-:Y:S01]  /*5200*/  SHF.L.U64.HI R16, R13.reuse, 0x4, R12.reuse ;  /* 0x000000040d107819 */ /* 0x140fe2000001020c */
[----:B------:R-:W-:Y:S01]  /*5210*/  IMAD.SHL.U32 R18, R13, 0x10, RZ ;  /* 0x000000100d127824 */ /* 0x000fe200078e00ff */
[----:B------:R-:W-:Y:S02]  /*5220*/  LOP3.LUT R22, R11, 0xffff0000, RZ, 0xc0, !PT ;  /* 0xffff00000b167812 */ /* 0x000fe400078ec0ff */
[----:B------:R-:W-:Y:S02]  /*5230*/  LOP3.LUT R16, R16, 0xf00f00, RZ, 0xc0, !PT ;  /* 0x00f00f0010107812 */ /* 0x000fe400078ec0ff */
[----:B------:R-:W-:Y:S02]  /*5240*/  LOP3.LUT R18, R18, 0xf00f00f0, RZ, 0xc0, !PT ;  /* 0xf00f00f012127812 */ /* 0x000fe400078ec0ff */
[----:B------:R-:W-:Y:S02]  /*5250*/  LOP3.LUT R16, R16, 0x100f00f0, R12, 0xf8, !PT ;  /* 0x100f00f010107812 */ /* 0x000fe400078ef80c */
[----:B------:R-:W-:Y:S01]  /*5260*/  LOP3.LUT R18, R18, 0xf00f00f, R13, 0xf8, !PT ;  /* 0x0f00f00f12127812 */ /* 0x000fe200078ef80d */
[----:B------:R-:W0:Y:S01]  /*5270*/  LDS R12, [R17] ;  /* 0x00000000110c7984 */ /* 0x000e220000000800 */
[----:B------:R-:W-:-:S02]  /*5280*/  LOP3.LUT R22, R22, 0xffff, R15, 0xf8, !PT ;  /* 0x0000ffff16167812 */ /* 0x000fc400078ef80f */
[----:B------:R-:W-:Y:S02]  /*5290*/  SHF.L.U64.HI R13, R18, 0x2, R16 ;  /* 0x00000002120d7819 */ /* 0x000fe40000010210 */
        /* <DEDUP_REMOVED lines=24> */
[----:B------:R-:W-:Y:S01]  /*5420*/  LOP3.LUT R25, R25, 0x1f0000ff, RZ, 0xc0, !PT ;  /* 0x1f0000ff19197812 */ /* 0x000fe200078ec0ff */
[----:B0-----:R-:W-:Y:S01]  /*5430*/  VIADD R12, R12, -UR4 ;  /* 0x800000040c0c7c36 */ /* 0x001fe20008000000 */
[----:B------:R-:W-:Y:S02]  /*5440*/  LOP3.LUT R20, R20, 0xf00f00f, R19, 0xf8, !PT ;  /* 0x0f00f00f14147812 */ /* 0x000fe400078ef813 */
[----:B------:R-:W-:Y:S02]  /*5450*/  LOP3.LUT R24, R24, 0xf00f00f0, RZ, 0xc0, !PT ;  /* 0xf00f00f018187812 */ /* 0x000fe400078ec0ff */
        /* <DEDUP_REMOVED lines=105> */
.L_x_291:
[----:B------:R-:W-:Y:S05]  /*5af0*/  BSYNC.RECONVERGENT B0 ;  /* 0x0000000000007941 */ /* 0x000fea0003800200 */
.L_x_290:
        /* <DEDUP_REMOVED lines=175> */
.L_x_294:
[----:B------:R-:W-:Y:S05]  /*65f0*/  BSYNC.RECONVERGENT B0 ;  /* 0x0000000000007941 */ /* 0x000fea0003800200 */
.L_x_293:
[----:B------:R-:W-:Y:S01]  /*6600*/  VIADD R26, R7, 0x1 ;  /* 0x00000001071a7836 */ /* 0x000fe20000000000 */
[----:B------:R-:W-:Y:S01]  /*6610*/  BSSY.RECONVERGENT B0, `(.L_x_295) ;  /* 0x00000b6000007945 */ /* 0x000fe20003800200 */
[----:B------:R-:W-:Y:S01]  /*6620*/  @!P0 IMAD.MOV R26, RZ, RZ, R7 ;  /* 0x000000ffff1a8224 */ /* 0x000fe200078e0207 */
[----:B0-2---:R-:W-:Y:S01]  /*6630*/  SEL R20, R14, R11, P0 ;  /* 0x0000000b0e147207 */ /* 0x005fe20000000000 */
[----:B------:R-:W-:Y:S01]  /*6640*/  VIADD R28, R6, 0x1 ;  /* 0x00000001061c7836 */ /* 0x000fe20000000000 */
[----:B---3--:R-:W-:Y:S01]  /*6650*/  SEL R21, R17, R12, P0 ;  /* 0x0000000c11157207 */ /* 0x008fe20000000000 */
[----:B------:R-:W-:Y:S01]  /*6660*/  @P0 IMAD.MOV R28, RZ, RZ, R6 ;  /* 0x000000ffff1c0224 */ /* 0x000fe200078e0206 */
[----:B------:R-:W-:Y:S01]  /*6670*/  ISETP.GE.AND P1, PT, R26, R5, PT ;  /* 0x000000051a00720c */ /* 0x000fe20003f26270 */
        /* <DEDUP_REMOVED lines=30> */
[----:B------:R-:W-:Y:S01]  /*6860*/  LOP3.LUT R32, R25, 0xffff0000, RZ, 0xc0, !PT ;  /* 0xffff000019207812 */ /* 0x000fe200078ec0ff */
[----:B------:R-:W-:Y:S01]  /*6870*/  VIADD R25, R19, -UR4 ;  /* 0x8000000413197c36 */ /* 0x000fe20008000000 */
[----:B------:R-:W-:-:S03]  /*6880*/  SHF.L.U64.HI R30, R9, 0x8, R30 ;  /* 0x00000008091e7819 */ /* 0x000fc6000001021e */
[----:B------:R-:W-:Y:S01]  /*6890*/  IMAD.U32 R33, R25, 0x10000, RZ ;  /* 0x0001000019217824 */ /* 0x000fe200078e00ff */
[----:B------:R-:W-:Y:S02]  /*68a0*/  LOP3.LUT R29, R30, 0x1f0000ff, RZ, 0xc0, !PT ;  /* 0x1f0000ff1e1d7812 */ /* 0x000fe400078ec0ff */
[----:B------:R-:W-:Y:S02]  /*68b0*/  LOP3.LUT R30, R32, 0xffff, R27, 0xf8, !PT ;  /* 0x0000ffff201e7812 */ /* 0x000fe400078ef81b */
[----:B------:R-:W-:Y:S01]  /*68c0*/  LOP3.LUT R8, R29, 0x1f0000, R8, 0xf8, !PT ;  /* 0x001f00001d087812 */ /* 0x000fe200078ef808 */
[----:B------:R-:W-:Y:S01]  /*68d0*/  IMAD.SHL.U32 R29, R9, 0x100, RZ ;  /* 0x00000100091d7824 */ /* 0x000fe200078e00ff */
[C---:B------:R-:W-:Y:S02]  /*68e0*/  SHF.L.U64.HI R31, R30.reuse, 0x8, R31 ;  /* 0x000000081e1f7819 */ /* 0x040fe4000001021f */
[----:B------:R-:W-:Y:S02]  /*68f0*/  LOP3.LUT R36, R33, 0xffff0000, RZ, 0xc0, !PT ;  /* 0xffff000021247812 */ /* 0x000fe400078ec0ff */
[----:B------:R-:W-:Y:S01]  /*6900*/  LOP3.LUT R32, R29, 0xff00, RZ, 0xc0, !PT ;  /* 0x0000ff001d207812 */ /* 0x000fe200078ec0ff */
[----:B------:R-:W-:Y:S01]  /*6910*/  IMAD.SHL.U32 R29, R30, 0x100, RZ ;  /* 0x000001001e1d7824 */ /* 0x000fe200078e00ff */
[----:B------:R-:W-:-:S02]  /*6920*/  LOP3.LUT R34, R31, 0x1f0000ff, RZ, 0xc0, !PT ;  /* 0x1f0000ff1f227812 */ /* 0x000fc400078ec0ff */
        /* <DEDUP_REMOVED lines=23> */
[C---:B------:R-:W-:Y:S02]  /*6aa0*/  SHF.L.U64.HI R27, R32.reuse, 0x4, R25 ;  /* 0x00000004201b7819 */ /* 0x040fe40000010219 */
[----:B------:R-:W-:Y:S02]  /*6ab0*/  LOP3.LUT R34, R31, 0xf00f00f, R30, 0xf8, !PT ;  /* 0x0f00f00f1f227812 */ /* 0x000fe400078ef81e */
[----:B------:R-:W-:Y:S01]  /*6ac0*/  LOP3.LUT R30, R27, 0xf00f00, RZ, 0xc0, !PT ;  /* 0x00f00f001b1e7812 */ /* 0x000fe200078ec0ff */
[----:B------:R-:W-:-:S03]  /*6ad0*/  IMAD.SHL.U32 R27, R32, 0x10, RZ ;  /* 0x00000010201b7824 */ /* 0x000fc600078e00ff */
[----:B------:R-:W-:Y:S02]  /*6ae0*/  LOP3.LUT R25, R30, 0x100f00f0, R25, 0xf8, !PT ;  /* 0x100f00f01e197812 */ /* 0x000fe400078ef819 */
[----:B------:R-:W-:Y:S01]  /*6af0*/  LOP3.LUT R31, R27, 0xf00f00f0, RZ, 0xc0, !PT ;  /* 0xf00f00f01b1f7812 */ /* 0x000fe200078ec0ff */
[----:B------:R-:W-:-:S03]  /*6b00*/  IMAD.SHL.U32 R27, R34, 0x8, RZ ;  /* 0x00000008221b7824 */ /* 0x000fc600078e00ff */
[----:B------:R-:W-:Y:S01]  /*6b10*/  LOP3.LUT R30, R31, 0xf00f00f, R32, 0xf8, !PT ;  /* 0x0f00f00f1f1e7812 */ /* 0x000fe200078ef820 */
[C---:B------:R-:W-:Y:S01]  /*6b20*/  IMAD.SHL.U32 R32, R34.reuse, 0x2, RZ ;  /* 0x0000000222207824 */ /* 0x040fe200078e00ff */
[----:B------:R-:W-:Y:S02]  /*6b30*/  LOP3.LUT R33, R27, 0x10410410, RZ, 0xc0, !PT ;  /* 0x104104101b217812 */ /* 0x000fe400078ec0ff */
[----:B------:R-:W-:Y:S02]  /*6b40*/  SHF.L.U64.HI R31, R9, 0x4, R8 ;  /* 0x00000004091f7819 */ /* 0x000fe40000010208 */
[----:B------:R-:W-:Y:S02]  /*6b50*/  LOP3.LUT R33, R33, 0x82082082, R32, 0xf8, !PT ;  /* 0x8208208221217812 */ /* 0x000fe400078ef820 */
[C---:B------:R-:W-:Y:S01]  /*6b60*/  SHF.L.U64.HI R32, R9.reuse, 0x2, R8 ;  /* 0x0000000209207819 */ /* 0x040fe20000010208 */
[C---:B------:R-:W-:Y:S01]  /*6b70*/  IMAD.SHL.U32 R8, R9.reuse, 0x10, RZ ;  /* 0x0000001009087824 */ /* 0x040fe200078e00ff */
[C-C-:B------:R-:W-:Y:S01]  /*6b80*/  SHF.L.U64.HI R27, R34.reuse, 0x3, R29.reuse ;  /* 0x00000003221b7819 */ /* 0x140fe2000001021d */
[----:B------:R-:W-:Y:S01]  /*6b90*/  IMAD.SHL.U32 R9, R9, 0x4, RZ ;  /* 0x0000000409097824 */ /* 0x000fe200078e00ff */
[----:B------:R-:W-:Y:S01]  /*6ba0*/  SHF.L.U64.HI R29, R34, 0x1, R29 ;  /* 0x00000001221d7819 */ /* 0x000fe2000001021d */
[----:B------:R-:W-:Y:S01]  /*6bb0*/  IMAD.SHL.U32 R34, R30, 0x4, RZ ;  /* 0x000000041e227824 */ /* 0x000fe200078e00ff */
[----:B------:R-:W-:-:S04]  /*6bc0*/  LOP3.LUT R8, R8, 0x20820820, RZ, 0xc0, !PT ;  /* 0x2082082008087812 */ /* 0x000fc800078ec0ff */
[----:B------:R-:W-:Y:S02]  /*6bd0*/  LOP3.LUT R8, R8, 0x4104104, R9, 0xf8, !PT ;  /* 0x0410410408087812 */ /* 0x000fe400078ef809 */
[----:B------:R-:W-:Y:S02]  /*6be0*/  LOP3.LUT R9, R31, 0x8208208, RZ, 0xc0, !PT ;  /* 0x082082081f097812 */ /* 0x000fe400078ec0ff */
[----:B------:R-:W-:Y:S02]  /*6bf0*/  LOP3.LUT R35, R34, 0x8208208, RZ, 0xc0, !PT ;  /* 0x0820820822237812 */ /* 0x000fe400078ec0ff */
[----:B------:R-:W-:Y:S02]  /*6c00*/  LOP3.LUT R9, R9, 0x41041041, R32, 0xf8, !PT ;  /* 0x4104104109097812 */ /* 0x000fe400078ef820 */
[----:B------:R-:W-:Y:S01]  /*6c10*/  LOP3.LUT R32, R27, 0x4104104, RZ, 0xc0, !PT ;  /* 0x041041041b207812 */ /* 0x000fe200078ec0ff */
[----:B------:R-:W-:Y:S01]  /*6c20*/  VIADD R27, R12, -UR8 ;  /* 0x800000080c1b7c36 */ /* 0x000fe20008000000 */
[----:B------:R-:W-:-:S02]  /*6c30*/  LOP3.LUT R35, R35, 0x41041041, R30, 0xf8, !PT ;  /* 0x4104104123237812 */ /* 0x000fc400078ef81e */
[----:B------:R-:W-:Y:S01]  /*6c40*/  LOP3.LUT R32, R32, 0x20820820, R29, 0xf8, !PT ;  /* 0x2082082020207812 */ /* 0x000fe200078ef81d */
[C---:B------:R-:W-:Y:S01]  /*6c50*/  IMAD.U32 R29, R27.reuse, 0x10000, RZ ;  /* 0x000100001b1d7824 */ /* 0x040fe200078e00ff */
[--C-:B------:R-:W-:Y:S02]  /*6c60*/  SHF.L.U64.HI R30, R30, 0x2, R25.reuse ;  /* 0x000000021e1e7819 */ /* 0x100fe40000010219 */
[----:B------:R-:W-:Y:S02]  /*6c70*/  LOP3.LUT R34, R27, 0x1f0000, RZ, 0xc0, !PT ;  /* 0x001f00001b227812 */ /* 0x000fe400078ec0ff */
[----:B------:R-:W-:Y:S02]  /*6c80*/  LOP3.LUT R30, R30, 0x2082082, RZ, 0xc0, !PT ;  /* 0x020820821e1e7812 */ /* 0x000fe400078ec0ff */
[----:B------:R-:W-:Y:S01]  /*6c90*/  LOP3.LUT R36, R29, 0xffff0000, RZ, 0xc0, !PT ;  /* 0xffff00001d247812 */ /* 0x000fe200078ec0ff */
[----:B------:R-:W-:Y:S01]  /*6ca0*/  VIADD R29, R15, -UR5 ;  /* 0x800000050f1d7c36 */ /* 0x000fe20008000000 */
[----:B------:R-:W-:-:S02]  /*6cb0*/  LOP3.LUT R30, R30, 0x10410410, R25, 0xf8, !PT ;  /* 0x104104101e1e7812 */ /* 0x000fc400078ef819 */
[----:B------:R-:W-:Y:S01]  /*6cc0*/  LOP3.LUT R25, R36, 0xffff, R27, 0xf8, !PT ;  /* 0x0000ffff24197812 */ /* 0x000fe200078ef81b */
[----:B------:R-:W-:Y:S01]  /*6cd0*/  IMAD.U32 R31, R29, 0x10000, RZ ;  /* 0x000100001d1f7824 */ /* 0x000fe200078e00ff */
[----:B------:R-:W-:Y:S02]  /*6ce0*/  LOP3.LUT R9, R9, R32, R30, 0xfe, !PT ;  /* 0x0000002009097212 */ /* 0x000fe400078efe1e */
[----:B------:R-:W-:Y:S02]  /*6cf0*/  SHF.L.U64.HI R34, R25, 0x8, R34 ;  /* 0x0000000819227819 */ /* 0x000fe40000010222 */
[----:B------:R-:W-:Y:S02]  /*6d00*/  LOP3.LUT R32, R31, 0xffff0000, RZ, 0xc0, !PT ;  /* 0xffff00001f207812 */ /* 0x000fe400078ec0ff */
[----:B------:R-:W-:Y:S02]  /*6d10*/  LOP3.LUT R30, R34, 0x1f0000ff, RZ, 0xc0, !PT ;  /* 0x1f0000ff221e7812 */ /* 0x000fe400078ec0ff */
[----:B------:R-:W-:-:S02]  /*6d20*/  LOP3.LUT R32, R32, 0xffff, R29, 0xf8, !PT ;  /* 0x0000ffff20207812 */ /* 0x000fc400078ef81d */
[----:B------:R-:W-:Y:S01]  /*6d30*/  LOP3.LUT R30, R30, 0x1f0000, R27, 0xf8, !PT ;  /* 0x001f00001e1e7812 */ /* 0x000fe200078ef81b */
[----:B------:R-:W-:Y:S01]  /*6d40*/  IMAD.SHL.U32 R27, R25, 0x100, RZ ;  /* 0x00000100191b7824 */ /* 0x000fe200078e00ff */
[----:B------:R-:W-:Y:S02]  /*6d50*/  LOP3.LUT R31, R29, 0x1f0000, RZ, 0xc0, !PT ;  /* 0x001f00001d1f7812 */ /* 0x000fe400078ec0ff */
[----:B------:R-:W-:Y:S02]  /*6d60*/  LOP3.LUT R8, R8, R33, R35, 0xfe, !PT ;  /* 0x0000002108087212 */ /* 0x000fe400078efe23 */
[----:B------:R-:W-:Y:S01]  /*6d70*/  LOP3.LUT R34, R27, 0xff00, RZ, 0xc0, !PT ;  /* 0x0000ff001b227812 */ /* 0x000fe200078ec0ff */
[----:B------:R-:W-:Y:S01]  /*6d80*/  VIADD R27, R18, -UR4 ;  /* 0x80000004121b7c36 */ /* 0x000fe20008000000 */
[----:B------:R-:W-:Y:S02]  /*6d90*/  SHF.L.U64.HI R31, R32, 0x8, R31 ;  /* 0x00000008201f7819 */ /* 0x000fe4000001021f */
[----:B------:R-:W-:Y:S01]  /*6da0*/  LOP3.LUT R25, R34, 0xff0000ff, R25, 0xf8, !PT ;  /* 0xff0000ff22197812 */ /* 0x000fe200078ef819 */
[----:B------:R-:W-:Y:S01]  /*6db0*/  IMAD.U32 R33, R27, 0x10000, RZ ;  /* 0x000100001b217824 */ /* 0x000fe200078e00ff */
[----:B------:R-:W-:Y:S01]  /*6dc0*/  LOP3.LUT R34, R31, 0x1f0000ff, RZ, 0xc0, !PT ;  /* 0x1f0000ff1f227812 */ /* 0x000fe200078ec0ff */
[----:B------:R-:W-:-:S03]  /*6dd0*/  IMAD.SHL.U32 R31, R32, 0x100, RZ ;  /* 0x00000100201f7824 */ /* 0x000fc600078e00ff */
[----:B------:R-:W-:Y:S02]  /*6de0*/  LOP3.LUT R29, R34, 0x1f0000, R29, 0xf8, !PT ;  /* 0x001f0000221d7812 */ /* 0x000fe400078ef81d */
[----:B------:R-:W-:Y:S02]  /*6df0*/  LOP3.LUT R34, R33, 0xffff0000, RZ, 0xc0, !PT ;  /* 0xffff000021227812 */ /* 0x000fe400078ec0ff */
[----:B------:R-:W-:Y:S02]  /*6e00*/  LOP3.LUT R31, R31, 0xff00, RZ, 0xc0, !PT ;  /* 0x0000ff001f1f7812 */ /* 0x000fe400078ec0ff */
[----:B------:R-:W-:Y:S02]  /*6e10*/  LOP3.LUT R33, R34, 0xffff, R27, 0xf8, !PT ;  /* 0x0000ffff22217812 */ /* 0x000fe400078ef81b */
[----:B------:R-:W-:Y:S02]  /*6e20*/  LOP3.LUT R34, R27, 0x1f0000, RZ, 0xc0, !PT ;  /* 0x001f00001b227812 */ /* 0x000fe400078ec0ff */
[----:B------:R-:W-:-:S02]  /*6e30*/  LOP3.LUT R32, R31, 0xff0000ff, R32, 0xf8, !PT ;  /* 0xff0000ff1f207812 */ /* 0x000fc400078ef820 */
[----:B------:R-:W-:Y:S02]  /*6e40*/  SHF.L.U64.HI R34, R33, 0x8, R34 ;  /* 0x0000000821227819 */ /* 0x000fe40000010222 */
[--C-:B------:R-:W-:Y:S02]  /*6e50*/  SHF.L.U64.HI R31, R25, 0x4, R30.reuse ;  /* 0x00000004191f7819 */ /* 0x100fe4000001021e */
[----:B------:R-:W-:Y:S02]  /*6e60*/  LOP3.LUT R34, R34, 0x1f0000ff, RZ, 0xc0, !PT ;  /* 0x1f0000ff22227812 */ /* 0x000fe400078ec0ff */
[----:B------:R-:W-:Y:S02]  /*6e70*/  LOP3.LUT R35, R31, 0xf00f00, RZ, 0xc0, !PT ;  /* 0x00f00f001f237812 */ /* 0x000fe400078ec0ff */
[----:B------:R-:W-:Y:S01]  /*6e80*/  LOP3.LUT R31, R34, 0x1f0000, R27, 0xf8, !PT ;  /* 0x001f0000221f7812 */ /* 0x000fe200078ef81b */
[----:B------:R-:W-:Y:S01]  /*6e90*/  IMAD.SHL.U32 R34, R33, 0x100, RZ ;  /* 0x0000010021227824 */ /* 0x000fe200078e00ff */
[----:B------:R-:W-:-:S02]  /*6ea0*/  LOP3.LUT R27, R35, 0x100f00f0, R30, 0xf8, !PT ;  /* 0x100f00f0231b7812 */ /* 0x000fc400078ef81e */
[----:B------:R-:W-:Y:S02]  /*6eb0*/  SHF.L.U64.HI R30, R32, 0x4, R29 ;  /* 0x00000004201e7819 */ /* 0x000fe4000001021d */
[----:B------:R-:W-:Y:S02]  /*6ec0*/  LOP3.LUT R36, R34, 0xff00, RZ, 0xc0, !PT ;  /* 0x0000ff0022247812 */ /* 0x000fe400078ec0ff */
[----:B------:R-:W-:Y:S02]  /*6ed0*/  LOP3.LUT R34, R30, 0xf00f00, RZ, 0xc0, !PT ;  /* 0x00f00f001e227812 */ /* 0x000fe400078ec0ff */
[----:B------:R-:W-:Y:S02]  /*6ee0*/  LOP3.LUT R30, R36, 0xff0000ff, R33, 0xf8, !PT ;  /* 0xff0000ff241e7812 */ /* 0x000fe400078ef821 */
[----:B------:R-:W-:Y:S01]  /*6ef0*/  LOP3.LUT R34, R34, 0x100f00f0, R29, 0xf8, !PT ;  /* 0x100f00f022227812 */ /* 0x000fe200078ef81d */
[----:B------:R-:W-:Y:S02]  /*6f00*/  IMAD.SHL.U32 R29, R32, 0x10, RZ ;  /* 0x00000010201d7824 */ /* 0x000fe400078e00ff */
[----:B------:R-:W-:-:S03]  /*6f10*/  IMAD.SHL.U32 R33, R30, 0x10, RZ ;  /* 0x000000101e217824 */ /* 0x000fc600078e00ff */
[----:B------:R-:W-:Y:S02]  /*6f20*/  LOP3.LUT R29, R29, 0xf00f00f0, RZ, 0xc0, !PT ;  /* 0xf00f00f01d1d7812 */ /* 0x000fe400078ec0ff */
[----:B------:R-:W-:Y:S02]  /*6f30*/  LOP3.LUT R33, R33, 0xf00f00f0, RZ, 0xc0, !PT ;  /* 0xf00f00f021217812 */ /* 0x000fe400078ec0ff */
[----:B------:R-:W-:Y:S02]  /*6f40*/  LOP3.LUT R29, R29, 0xf00f00f, R32, 0xf8, !PT ;  /* 0x0f00f00f1d1d7812 */ /* 0x000fe400078ef820 */
[----:B------:R-:W-:Y:S02]  /*6f50*/  SHF.L.U64.HI R32, R30, 0x4, R31 ;  /* 0x000000041e207819 */ /* 0x000fe4000001021f */
[----:B------:R-:W-:Y:S02]  /*6f60*/  LOP3.LUT R30, R33, 0xf00f00f, R30, 0xf8, !PT ;  /* 0x0f00f00f211e7812 */ /* 0x000fe400078ef81e */
[----:B------:R-:W-:-:S02]  /*6f70*/  LOP3.LUT R32, R32, 0xf00f00, RZ, 0xc0, !PT ;  /* 0x00f00f0020207812 */ /* 0x000fc400078ec0ff */
[--C-:B------:R-:W-:Y:S02]  /*6f80*/  SHF.L.U64.HI R33, R29, 0x3, R34.reuse ;  /* 0x000000031d217819 */ /* 0x100fe40000010222 */
[----:B------:R-:W-:Y:S01]  /*6f90*/  LOP3.LUT R31, R32, 0x100f00f0, R31, 0xf8, !PT ;  /* 0x100f00f0201f7812 */ /* 0x000fe200078ef81f */
[----:B------:R-:W-:Y:S01]  /*6fa0*/  IMAD.SHL.U32 R32, R25, 0x10, RZ ;  /* 0x0000001019207824 */ /* 0x000fe200078e00ff */
[----:B------:R-:W-:Y:S02]  /*6fb0*/  SHF.L.U64.HI R36, R29, 0x1, R34 ;  /* 0x000000011d247819 */ /* 0x000fe40000010222 */
[----:B------:R-:W-:Y:S02]  /*6fc0*/  LOP3.LUT R33, R33, 0x4104104, RZ, 0xc0, !PT ;  /* 0x0410410421217812 */ /* 0x000fe400078ec0ff */
[----:B------:R-:W-:-:S04]  /*6fd0*/  LOP3.LUT R32, R32, 0xf00f00f0, RZ, 0xc0, !PT ;  /* 0xf00f00f020207812 */ /* 0x000fc800078ec0ff */
[----:B------:R-:W-:Y:S02]  /*6fe0*/  LOP3.LUT R34, R32, 0xf00f00f, R25, 0xf8, !PT ;  /* 0x0f00f00f20227812 */ /* 0x000fe400078ef819 */
[----:B------:R-:W-:Y:S02]  /*6ff0*/  SHF.L.U64.HI R32, R30, 0x2, R31 ;  /* 0x000000021e207819 */ /* 0x000fe4000001021f */
[----:B------:R-:W-:Y:S01]  /*7000*/  LOP3.LUT R25, R33, 0x20820820, R36, 0xf8, !PT ;  /* 0x2082082021197812 */ /* 0x000fe200078ef824 */
[----:B------:R-:W-:Y:S01]  /*7010*/  IMAD.SHL.U32 R33, R34, 0x10, RZ ;  /* 0x0000001022217824 */ /* 0x000fe200078e00ff */
[----:B------:R-:W-:-:S04]  /*7020*/  LOP3.LUT R32, R32, 0x2082082, RZ, 0xc0, !PT ;  /* 0x0208208220207812 */ /* 0x000fc800078ec0ff */
[----:B------:R-:W-:Y:S02]  /*7030*/  LOP3.LUT R32, R32, 0x10410410, R31, 0xf8, !PT ;  /* 0x1041041020207812 */ /* 0x000fe400078ef81f */
[C-C-:B------:R-:W-:Y:S02]  /*7040*/  SHF.L.U64.HI R31, R34.reuse, 0x4, R27.reuse ;  /* 0x00000004221f7819 */ /* 0x140fe4000001021b */
[C---:B------:R-:W-:Y:S01]  /*7050*/  SHF.L.U64.HI R27, R34.reuse, 0x2, R27 ;  /* 0x00000002221b7819 */ /* 0x040fe2000001021b */
[----:B------:R-:W-:Y:S01]  /*7060*/  IMAD.SHL.U32 R34, R34, 0x4, RZ ;  /* 0x0000000422227824 */ /* 0x000fe200078e00ff */
[----:B------:R-:W-:-:S04]  /*7070*/  LOP3.LUT R33, R33, 0x20820820, RZ, 0xc0, !PT ;  /* 0x2082082021217812 */ /* 0x000fc800078ec0ff */
[----:B------:R-:W-:Y:S01]  /*7080*/  LOP3.LUT R33, R33, 0x4104104, R34, 0xf8, !PT ;  /* 0x0410410421217812 */ /* 0x000fe200078ef822 */
[C---:B------:R-:W-:Y:S02]  /*7090*/  IMAD.SHL.U32 R34, R29.reuse, 0x8, RZ ;  /* 0x000000081d227824 */ /* 0x040fe400078e00ff */
[----:B------:R-:W-:-:S03]  /*70a0*/  IMAD.SHL.U32 R29, R29, 0x2, RZ ;  /* 0x000000021d1d7824 */ /* 0x000fc600078e00ff */
[----:B------:R-:W-:-:S04]  /*70b0*/  LOP3.LUT R34, R34, 0x10410410, RZ, 0xc0, !PT ;  /* 0x1041041022227812 */ /* 0x000fc800078ec0ff */
[----:B------:R-:W-:Y:S01]  /*70c0*/  LOP3.LUT R34, R34, 0x82082082, R29, 0xf8, !PT ;  /* 0x8208208222227812 */ /* 0x000fe200078ef81d */
[----:B------:R-:W-:-:S05]  /*70d0*/  IMAD.SHL.U32 R29, R30, 0x4, RZ ;  /* 0x000000041e1d7824 */ /* 0x000fca00078e00ff */
[----:B------:R-:W-:-:S04]  /*70e0*/  LOP3.LUT R29, R29, 0x8208208, RZ, 0xc0, !PT ;  /* 0x082082081d1d7812 */ /* 0x000fc800078ec0ff */
[----:B------:R-:W-:Y:S02]  /*70f0*/  LOP3.LUT R29, R29, 0x41041041, R30, 0xf8, !PT ;  /* 0x410410411d1d7812 */ /* 0x000fe400078ef81e */
[----:B------:R-:W-:Y:S02]  /*7100*/  LOP3.LUT R30, R31, 0x8208208, RZ, 0xc0, !PT ;  /* 0x082082081f1e7812 */ /* 0x000fe400078ec0ff */
[----:B------:R-:W-:Y:S02]  /*7110*/  LOP3.LUT R29, R33, R34, R29, 0xfe, !PT ;  /* 0x00000022211d7212 */ /* 0x000fe400078efe1d */
[----:B------:R-:W-:Y:S02]  /*7120*/  LOP3.LUT R27, R30, 0x41041041, R27, 0xf8, !PT ;  /* 0x410410411e1b7812 */ /* 0x000fe400078ef81b */
[----:B------:R-:W-:Y:S02]  /*7130*/  ISETP.GE.U32.AND P0, PT, R8, R29, PT ;  /* 0x0000001d0800720c */ /* 0x000fe40003f06070 */
[----:B------:R-:W-:-:S04]  /*7140*/  LOP3.LUT R32, R27, R25, R32, 0xfe, !PT ;  /* 0x000000191b207212 */ /* 0x000fc800078efe20 */
[----:B------:R-:W-:-:S04]  /*7150*/  ISETP.GE.U32.AND.EX P0, PT, R9, R32, PT, P0 ;  /* 0x000000200900720c */ /* 0x000fc80003f06100 */
[----:B------:R-:W-:-:S13]  /*7160*/  PLOP3.LUT P0, PT, P0, PT, PT, 0x8, 0x80 ;  /* 0x000000000080781c */ /* 0x000fda000070e170 */
.L_x_296:
[----:B------:R-:W-:Y:S05]  /*7170*/  BSYNC.RECONVERGENT B0 ;  /* 0x0000000000007941 */ /* 0x000fea0003800200 */
.L_x_295:
        /* <DEDUP_REMOVED lines=32> */
[----:B------:R-:W-:Y:S02]  /*7380*/  LOP3.LUT R6, R6, 0xffff0000, RZ, 0xc0, !PT ;  /* 0xffff000006067812 */ /* 0x000fe400078ec0ff */
[----:B------:R-:W-:Y:S02]  /*7390*/  LOP3.LUT R32, R30, 0x1f0000, RZ, 0xc0, !PT ;  /* 0x001f00001e207812 */ /* 0x000fe400078ec0ff */
[----:B-1----:R-:W-:Y:S01]  /*73a0*/  LOP3.LUT R28, R6, 0xffff, R3, 0xf8, !PT ;  /* 0x0000ffff061c7812 */ /* 0x002fe200078ef803 */
[----:B------:R-:W-:-:S03]  /*73b0*/  IMAD.U32 R6, R30, 0x10000, RZ ;  /* 0x000100001e067824 */ /* 0x000fc600078e00ff */
[C---:B------:R-:W-:Y:S01]  /*73c0*/  SHF.L.U64.HI R34, R28.reuse, 0x8, R7 ;  /* 0x000000081c227819 */ /* 0x040fe20000010207 */
[----:B------:R-:W-:Y:S01]  /*73d0*/  IMAD.SHL.U32 R33, R28, 0x100, RZ ;  /* 0x000001001c217824 */ /* 0x000fe200078e00ff */
[----:B------:R-:W-:Y:S01]  /*73e0*/  LOP3.LUT R29, R6, 0xffff0000, RZ, 0xc0, !PT ;  /* 0xffff0000061d7812 */ /* 0x000fe200078ec0ff */
[----:B------:R-:W-:Y:S01]  /*73f0*/  VIADD R6, R19, -UR4 ;  /* 0x8000000413067c36 */ /* 0x000fe20008000000 */
[----:B------:R-:W-:Y:S02]  /*7400*/  LOP3.LUT R34, R34, 0x1f0000ff, RZ, 0xc0, !PT ;  /* 0x1f0000ff22227812 */ /* 0x000fe400078ec0ff */
[----:B------:R-:W-:Y:S01]  /*7410*/  LOP3.LUT R29, R29, 0xffff, R30, 0xf8, !PT ;  /* 0x0000ffff1d1d7812 */ /* 0x000fe200078ef81e */
[----:B------:R-:W-:Y:S01]  /*7420*/  IMAD.U32 R7, R6, 0x10000, RZ ;  /* 0x0001000006077824 */ /* 0x000fe200078e00ff */
[----:B------:R-:W-:Y:S02]  /*7430*/  LOP3.LUT R3, R34, 0x1f0000, R3, 0xf8, !PT ;  /* 0x001f000022037812 */ /* 0x000fe400078ef803 */
[C---:B------:R-:W-:Y:S01]  /*7440*/  SHF.L.U64.HI R31, R29.reuse, 0x8, R32 ;  /* 0x000000081d1f7819 */ /* 0x040fe20000010220 */
[----:B------:R-:W-:Y:S01]  /*7450*/  IMAD.SHL.U32 R34, R29, 0x100, RZ ;  /* 0x000001001d227824 */ /* 0x000fe200078e00ff */
[----:B------:R-:W-:-:S02]  /*7460*/  LOP3.LUT R7, R7, 0xffff0000, RZ, 0xc0, !PT ;  /* 0xffff000007077812 */ /* 0x000fc400078ec0ff */
[----:B------:R-:W-:Y:S02]  /*7470*/  LOP3.LUT R31, R31, 0x1f0000ff, RZ, 0xc0, !PT ;  /* 0x1f0000ff1f1f7812 */ /* 0x000fe400078ec0ff */
[----:B------:R-:W-:Y:S02]  /*7480*/  LOP3.LUT R7, R7, 0xffff, R6, 0xf8, !PT ;  /* 0x0000ffff07077812 */ /* 0x000fe400078ef806 */
[----:B------:R-:W-:Y:S02]  /*7490*/  LOP3.LUT R32, R6, 0x1f0000, RZ, 0xc0, !PT ;  /* 0x001f000006207812 */ /* 0x000fe400078ec0ff */
[----:B------:R-:W-:Y:S02]  /*74a0*/  LOP3.LUT R30, R31, 0x1f0000, R30, 0xf8, !PT ;  /* 0x001f00001f1e7812 */ /* 0x000fe400078ef81e */
[C---:B------:R-:W-:Y:S01]  /*74b0*/  SHF.L.U64.HI R31, R7.reuse, 0x8, R32 ;  /* 0x00000008071f7819 */ /* 0x040fe20000010220 */
[----:B------:R-:W-:Y:S01]  /*74c0*/  IMAD.SHL.U32 R32, R7, 0x100, RZ ;  /* 0x0000010007207824 */ /* 0x000fe200078e00ff */
[----:B------:R-:W-:-:S02]  /*74d0*/  LOP3.LUT R33, R33, 0xff00, RZ, 0xc0, !PT ;  /* 0x0000ff0021217812 */ /* 0x000fc400078ec0ff */
[----:B------:R-:W-:Y:S02]  /*74e0*/  LOP3.LUT R31, R31, 0x1f0000ff, RZ, 0xc0, !PT ;  /* 0x1f0000ff1f1f7812 */ /* 0x000fe400078ec0ff */
[----:B------:R-:W-:Y:S02]  /*74f0*/  LOP3.LUT R28, R33, 0xff0000ff, R28, 0xf8, !PT ;  /* 0xff0000ff211c7812 */ /* 0x000fe400078ef81c */
[----:B------:R-:W-:Y:S02]  /*7500*/  LOP3.LUT R34, R34, 0xff00, RZ, 0xc0, !PT ;  /* 0x0000ff0022227812 */ /* 0x000fe400078ec0ff */
[----:B------:R-:W-:Y:S01]  /*7510*/  LOP3.LUT R6, R31, 0x1f0000, R6, 0xf8, !PT ;  /* 0x001f00001f067812 */ /* 0x000fe200078ef806 */
[----:B------:R-:W-:Y:S01]  /*7520*/  IMAD.SHL.U32 R33, R28, 0x10, RZ ;  /* 0x000000101c217824 */ /* 0x000fe200078e00ff */
[----:B------:R-:W-:Y:S02]  /*7530*/  LOP3.LUT R32, R32, 0xff00, RZ, 0xc0, !PT ;  /* 0x0000ff0020207812 */ /* 0x000fe400078ec0ff */
[----:B------:R-:W-:-:S02]  /*7540*/  LOP3.LUT R29, R34, 0xff0000ff, R29, 0xf8, !PT ;  /* 0xff0000ff221d7812 */ /* 0x000fc400078ef81d */
[----:B------:R-:W-:Y:S02]  /*7550*/  SHF.L.U64.HI R31, R28, 0x4, R3 ;  /* 0x000000041c1f7819 */ /* 0x000fe40000010203 */
[----:B------:R-:W-:Y:S01]  /*7560*/  LOP3.LUT R7, R32, 0xff0000ff, R7, 0xf8, !PT ;  /* 0xff0000ff20077812 */ /* 0x000fe200078ef807 */
[----:B------:R-:W-:Y:S01]  /*7570*/  IMAD.SHL.U32 R34, R29, 0x10, RZ ;  /* 0x000000101d227824 */ /* 0x000fe200078e00ff */
[----:B------:R-:W-:Y:S02]  /*7580*/  LOP3.LUT R32, R31, 0xf00f00, RZ, 0xc0, !PT ;  /* 0x00f00f001f207812 */ /* 0x000fe400078ec0ff */
[----:B------:R-:W-:Y:S02]  /*7590*/  SHF.L.U64.HI R31, R29, 0x4, R30 ;  /* 0x000000041d1f7819 */ /* 0x000fe4000001021e */
[----:B------:R-:W-:Y:S02]  /*75a0*/  LOP3.LUT R3, R32, 0x100f00f0, R3, 0xf8, !PT ;  /* 0x100f00f020037812 */ /* 0x000fe400078ef803 */
[----:B------:R-:W-:-:S02]  /*75b0*/  LOP3.LUT R31, R31, 0xf00f00, RZ, 0xc0, !PT ;  /* 0x00f00f001f1f7812 */ /* 0x000fc400078ec0ff */
[----:B------:R-:W-:Y:S02]  /*75c0*/  LOP3.LUT R34, R34, 0xf00f00f0, RZ, 0xc0, !PT ;  /* 0xf00f00f022227812 */ /* 0x000fe400078ec0ff */
[----:B------:R-:W-:Y:S02]  /*75d0*/  SHF.L.U64.HI R32, R7, 0x4, R6 ;  /* 0x0000000407207819 */ /* 0x000fe40000010206 */
[----:B------:R-:W-:Y:S02]  /*75e0*/  LOP3.LUT R30, R31, 0x100f00f0, R30, 0xf8, !PT ;  /* 0x100f00f01f1e7812 */ /* 0x000fe400078ef81e */
[----:B------:R-:W-:Y:S02]  /*75f0*/  LOP3.LUT R31, R34, 0xf00f00f, R29, 0xf8, !PT ;  /* 0x0f00f00f221f7812 */ /* 0x000fe400078ef81d */
[----:B------:R-:W-:Y:S01]  /*7600*/  LOP3.LUT R29, R32, 0xf00f00, RZ, 0xc0, !PT ;  /* 0x00f00f00201d7812 */ /* 0x000fe200078ec0ff */
[----:B------:R-:W-:Y:S01]  /*7610*/  IMAD.SHL.U32 R32, R7, 0x10, RZ ;  /* 0x0000001007207824 */ /* 0x000fe200078e00ff */
[----:B------:R-:W-:-:S02]  /*7620*/  LOP3.LUT R33, R33, 0xf00f00f0, RZ, 0xc0, !PT ;  /* 0xf00f00f021217812 */ /* 0x000fc400078ec0ff */
[----:B------:R-:W-:Y:S01]  /*7630*/  LOP3.LUT R6, R29, 0x100f00f0, R6, 0xf8, !PT ;  /* 0x100f00f01d067812 */ /* 0x000fe200078ef806 */
[----:B------:R-:W-:Y:S01]  /*7640*/  IMAD.SHL.U32 R29, R31, 0x8, RZ ;  /* 0x000000081f1d7824 */ /* 0x000fe200078e00ff */
[----:B------:R-:W-:Y:S02]  /*7650*/  LOP3.LUT R32, R32, 0xf00f00f0, RZ, 0xc0, !PT ;  /* 0xf00f00f020207812 */ /* 0x000fe400078ec0ff */
[----:B------:R-:W-:Y:S01]  /*7660*/  LOP3.LUT R28, R33, 0xf00f00f, R28, 0xf8, !PT ;  /* 0x0f00f00f211c7812 */ /* 0x000fe200078ef81c */
[----:B------:R-:W-:Y:S01]  /*7670*/  IMAD.SHL.U32 R33, R31, 0x2, RZ ;  /* 0x000000021f217824 */ /* 0x000fe200078e00ff */
[----:B------:R-:W-:Y:S02]  /*7680*/  LOP3.LUT R7, R32, 0xf00f00f, R7, 0xf8, !PT ;  /* 0x0f00f00f20077812 */ /* 0x000fe400078ef807 */
[----:B------:R-:W-:Y:S01]  /*7690*/  LOP3.LUT R32, R29, 0x10410410, RZ, 0xc0, !PT ;  /* 0x104104101d207812 */ /* 0x000fe200078ec0ff */
[C---:B------:R-:W-:Y:S01]  /*76a0*/  IMAD.SHL.U32 R35, R28.reuse, 0x10, RZ ;  /* 0x000000101c237824 */ /* 0x040fe200078e00ff */
[C-C-:B------:R-:W-:Y:S01]  /*76b0*/  SHF.L.U64.HI R29, R31.reuse, 0x3, R30.reuse ;  /* 0x000000031f1d7819 */ /* 0x140fe2000001021e */
[----:B------:R-:W-:Y:S01]  /*76c0*/  IMAD.SHL.U32 R34, R28, 0x4, RZ ;  /* 0x000000041c227824 */ /* 0x000fe200078e00ff */
[----:B------:R-:W-:-:S02]  /*76d0*/  SHF.L.U64.HI R30, R31, 0x1, R30 ;  /* 0x000000011f1e7819 */ /* 0x000fc4000001021e */
[----:B------:R-:W-:Y:S02]  /*76e0*/  LOP3.LUT R33, R32, 0x82082082, R33, 0xf8, !PT ;  /* 0x8208208220217812 */ /* 0x000fe400078ef821 */
[C-C-:B------:R-:W-:Y:S02]  /*76f0*/  SHF.L.U64.HI R31, R28.reuse, 0x4, R3.reuse ;  /* 0x000000041c1f7819 */ /* 0x140fe40000010203 */
[----:B------:R-:W-:Y:S01]  /*7700*/  SHF.L.U64.HI R32, R28, 0x2, R3 ;  /* 0x000000021c207819 */ /* 0x000fe20000010203 */
[----:B------:R-:W-:Y:S01]  /*7710*/  IMAD.SHL.U32 R3, R7, 0x4, RZ ;  /* 0x0000000407037824 */ /* 0x000fe200078e00ff */
[----:B------:R-:W-:Y:S02]  /*7720*/  LOP3.LUT R35, R35, 0x20820820, RZ, 0xc0, !PT ;  /* 0x2082082023237812 */ /* 0x000fe400078ec0ff */
[----:B------:R-:W-:Y:S02]  /*7730*/  LOP3.LUT R31, R31, 0x8208208, RZ, 0xc0, !PT ;  /* 0x082082081f1f7812 */ /* 0x000fe400078ec0ff */
[----:B------:R-:W-:-:S02]  /*7740*/  LOP3.LUT R28, R3, 0x8208208, RZ, 0xc0, !PT ;  /* 0x08208208031c7812 */ /* 0x000fc400078ec0ff */
[----:B------:R-:W-:Y:S02]  /*7750*/  LOP3.LUT R3, R35, 0x4104104, R34, 0xf8, !PT ;  /* 0x0410410423037812 */ /* 0x000fe400078ef822 */
[----:B------:R-:W-:Y:S02]  /*7760*/  LOP3.LUT R28, R28, 0x41041041, R7, 0xf8, !PT ;  /* 0x410410411c1c7812 */ /* 0x000fe400078ef807 */
[----:B------:R-:W-:Y:S01]  /*7770*/  LOP3.LUT R31, R31, 0x41041041, R32, 0xf8, !PT ;  /* 0x410410411f1f7812 */ /* 0x000fe200078ef820 */
[----:B---3--:R-:W-:Y:S01]  /*7780*/  VIADD R32, R15, -UR5 ;  /* 0x800000050f207c36 */ /* 0x008fe20008000000 */
[----:B------:R-:W-:Y:S01]  /*7790*/  LOP3.LUT R3, R3, R33, R28, 0xfe, !PT ;  /* 0x0000002103037212 */ /* 0x000fe200078efe1c */
[----:B----4-:R-:W-:Y:S01]  /*77a0*/  VIADD R28, R12, -UR8 ;  /* 0x800000080c1c7c36 */ /* 0x010fe20008000000 */
[----:B------:R-:W-:Y:S02]  /*77b0*/  LOP3.LUT R33, R29, 0x4104104, RZ, 0xc0, !PT ;  /* 0x041041041d217812 */ /* 0x000fe400078ec0ff */
[----:B------:R-:W-:Y:S01]  /*77c0*/  SHF.L.U64.HI R29, R7, 0x2, R6 ;  /* 0x00000002071d7819 */ /* 0x000fe20000010206 */
[----:B------:R-:W-:Y:S01]  /*77d0*/  IMAD.U32 R7, R28, 0x10000, RZ ;  /* 0x000100001c077824 */ /* 0x000fe200078e00ff */
[----:B------:R-:W-:-:S02]  /*77e0*/  LOP3.LUT R33, R33, 0x20820820, R30, 0xf8, !PT ;  /* 0x2082082021217812 */ /* 0x000fc400078ef81e */
[----:B------:R-:W-:Y:S02]  /*77f0*/  LOP3.LUT R29, R29, 0x2082082, RZ, 0xc0, !PT ;  /* 0x020820821d1d7812 */ /* 0x000fe400078ec0ff */
[----:B------:R-:W-:Y:S02]  /*7800*/  LOP3.LUT R7, R7, 0xffff0000, RZ, 0xc0, !PT ;  /* 0xffff000007077812 */ /* 0x000fe400078ec0ff */
[----:B------:R-:W-:Y:S02]  /*7810*/  LOP3.LUT R6, R29, 0x10410410, R6, 0xf8, !PT ;  /* 0x104104101d067812 */ /* 0x000fe400078ef806 */
[----:B------:R-:W-:Y:S02]  /*7820*/  LOP3.LUT R30, R28, 0x1f0000, RZ, 0xc0, !PT ;  /* 0x001f00001c1e7812 */ /* 0x000fe400078ec0ff */
[----:B------:R-:W-:Y:S01]  /*7830*/  LOP3.LUT R29, R7, 0xffff, R28, 0xf8, !PT ;  /* 0x0000ffff071d7812 */ /* 0x000fe200078ef81c */
[----:B------:R-:W-:Y:S01]  /*7840*/  IMAD.U32 R7, R32, 0x10000, RZ ;  /* 0x0001000020077824 */ /* 0x000fe200078e00ff */
[----:B------:R-:W-:-:S02]  /*7850*/  LOP3.LUT R6, R31, R33, R6, 0xfe, !PT ;  /* 0x000000211f067212 */ /* 0x000fc400078efe06 */
[C---:B------:R-:W-:Y:S01]  /*7860*/  SHF.L.U64.HI R31, R29.reuse, 0x8, R30 ;  /* 0x000000081d1f7819 */ /* 0x040fe2000001021e */
[----:B------:R-:W-:Y:S01]  /*7870*/  IMAD.SHL.U32 R34, R29, 0x100, RZ ;  /* 0x000001001d227824 */ /* 0x000fe200078e00ff */
[----:B------:R-:W-:Y:S02]  /*7880*/  LOP3.LUT R7, R7, 0xffff0000, RZ, 0xc0, !PT ;  /* 0xffff000007077812 */ /* 0x000fe400078ec0ff */
[----:B------:R-:W-:Y:S02]  /*7890*/  LOP3.LUT R31, R31, 0x1f0000ff, RZ, 0xc0, !PT ;  /* 0x1f0000ff1f1f7812 */ /* 0x000fe400078ec0ff */
[----:B------:R-:W-:Y:S02]  /*78a0*/  LOP3.LUT R7, R7, 0xffff, R32, 0xf8, !PT ;  /* 0x0000ffff07077812 */ /* 0x000fe400078ef820 */
[----:B------:R-:W-:Y:S01]  /*78b0*/  LOP3.LUT R28, R31, 0x1f0000, R28, 0xf8, !PT ;  /* 0x001f00001f1c7812 */ /* 0x000fe200078ef81c */
[----:B--2---:R-:W-:Y:S01]  /*78c0*/  VIADD R31, R18, -UR4 ;  /* 0x80000004121f7c36 */ /* 0x004fe20008000000 */
[----:B------:R-:W-:-:S02]  /*78d0*/  LOP3.LUT R30, R32, 0x1f0000, RZ, 0xc0, !PT ;  /* 0x001f0000201e7812 */ /* 0x000fc400078ec0ff */
[----:B------:R-:W-:Y:S02]  /*78e0*/  LOP3.LUT R34, R34, 0xff00, RZ, 0xc0, !PT ;  /* 0x0000ff0022227812 */ /* 0x000fe400078ec0ff */
[----:B------:R-:W-:Y:S01]  /*78f0*/  SHF.L.U64.HI R33, R7, 0x8, R30 ;  /* 0x0000000807217819 */ /* 0x000fe2000001021e */
[----:B------:R-:W-:Y:S01]  /*7900*/  IMAD.U32 R30, R31, 0x10000, RZ ;  /* 0x000100001f1e7824 */ /* 0x000fe200078e00ff */
[----:B------:R-:W-:Y:S01]  /*7910*/  LOP3.LUT R29, R34, 0xff0000ff, R29, 0xf8, !PT ;  /* 0xff0000ff221d7812 */ /* 0x000fe200078ef81d */
[----:B------:R-:W-:Y:S01]  /*7920*/  IMAD.SHL.U32 R34, R7, 0x100, RZ ;  /* 0x0000010007227824 */ /* 0x000fe200078e00ff */
[----:B------:R-:W-:Y:S02]  /*7930*/  LOP3.LUT R33, R33, 0x1f0000ff, RZ, 0xc0, !PT ;  /* 0x1f0000ff21217812 */ /* 0x000fe400078ec0ff */
[----:B------:R-:W-:Y:S02]  /*7940*/  LOP3.LUT R30, R30, 0xffff0000, RZ, 0xc0, !PT ;  /* 0xffff00001e1e7812 */ /* 0x000fe400078ec0ff */
[----:B------:R-:W-:-:S02]  /*7950*/  LOP3.LUT R32, R33, 0x1f0000, R32, 0xf8, !PT ;  /* 0x001f000021207812 */ /* 0x000fc400078ef820 */
[----:B------:R-:W-:Y:S02]  /*7960*/  LOP3.LUT R34, R34, 0xff00, RZ, 0xc0, !PT ;  /* 0x0000ff0022227812 */ /* 0x000fe400078ec0ff */
[----:B------:R-:W-:Y:S02]  /*7970*/  LOP3.LUT R30, R30, 0xffff, R31, 0xf8, !PT ;  /* 0x0000ffff1e1e7812 */ /* 0x000fe400078ef81f */
[----:B------:R-:W-:Y:S02]  /*7980*/  LOP3.LUT R33, R31, 0x1f0000, RZ, 0xc0, !PT ;  /* 0x001f00001f217812 */ /* 0x000fe400078ec0ff */
[----:B------:R-:W-:Y:S02]  /*7990*/  LOP3.LUT R7, R34, 0xff0000ff, R7, 0xf8, !PT ;  /* 0xff0000ff22077812 */ /* 0x000fe400078ef807 */
[----:B------:R-:W-:Y:S02]  /*79a0*/  SHF.L.U64.HI R34, R30, 0x8, R33 ;  /* 0x000000081e227819 */ /* 0x000fe40000010221 */
[----:B------:R-:W-:-:S02]  /*79b0*/  SHF.L.U64.HI R33, R29, 0x4, R28 ;  /* 0x000000041d217819 */ /* 0x000fc4000001021c */
[----:B------:R-:W-:Y:S02]  /*79c0*/  LOP3.LUT R34, R34, 0x1f0000ff, RZ, 0xc0, !PT ;  /* 0x1f0000ff22227812 */ /* 0x000fe400078ec0ff */
[----:B------:R-:W-:Y:S02]  /*79d0*/  LOP3.LUT R33, R33, 0xf00f00, RZ, 0xc0, !PT ;  /* 0x00f00f0021217812 */ /* 0x000fe400078ec0ff */
[----:B------:R-:W-:Y:S01]  /*79e0*/  LOP3.LUT R31, R34, 0x1f0000, R31, 0xf8, !PT ;  /* 0x001f0000221f7812 */ /* 0x000fe200078ef81f */
[----:B------:R-:W-:Y:S01]  /*79f0*/  IMAD.SHL.U32 R34, R7, 0x10, RZ ;  /* 0x0000001007227824 */ /* 0x000fe200078e00ff */
[----:B------:R-:W-:Y:S01]  /*7a00*/  LOP3.LUT R28, R33, 0x100f00f0, R28, 0xf8, !PT ;  /* 0x100f00f0211c7812 */ /* 0x000fe200078ef81c */
[----:B------:R-:W-:Y:S01]  /*7a10*/  IMAD.SHL.U32 R33, R30, 0x100, RZ ;  /* 0x000001001e217824 */ /* 0x000fe200078e00ff */
[----:B------:R-:W-:Y:S02]  /*7a20*/  SHF.L.U64.HI R35, R7, 0x4, R32 ;  /* 0x0000000407237819 */ /* 0x000fe40000010220 */
[----:B------:R-:W-:-:S02]  /*7a30*/  LOP3.LUT R34, R34, 0xf00f00f0, RZ, 0xc0, !PT ;  /* 0xf00f00f022227812 */ /* 0x000fc400078ec0ff */
[----:B------:R-:W-:Y:S02]  /*7a40*/  LOP3.LUT R33, R33, 0xff00, RZ, 0xc0, !PT ;  /* 0x0000ff0021217812 */ /* 0x000fe400078ec0ff */
[----:B------:R-:W-:Y:S02]  /*7a50*/  LOP3.LUT R7, R34, 0xf00f00f, R7, 0xf8, !PT ;  /* 0x0f00f00f22077812 */ /* 0x000fe400078ef807 */
[----:B------:R-:W-:Y:S02]  /*7a60*/  LOP3.LUT R30, R33, 0xff0000ff, R30, 0xf8, !PT ;  /* 0xff0000ff211e7812 */ /* 0x000fe400078ef81e */
[----:B------:R-:W-:Y:S02]  /*7a70*/  LOP3.LUT R35, R35, 0xf00f00, RZ, 0xc0, !PT ;  /* 0x00f00f0023237812 */ /* 0x000fe400078ec0ff */
[C---:B------:R-:W-:Y:S01]  /*7a80*/  SHF.L.U64.HI R34, R30.reuse, 0x4, R31 ;  /* 0x000000041e227819 */ /* 0x040fe2000001021f */
[----:B------:R-:W-:Y:S01]  /*7a90*/  IMAD.SHL.U32 R33, R30, 0x10, RZ ;  /* 0x000000101e217824 */ /* 0x000fe200078e00ff */
[----:B------:R-:W-:-:S02]  /*7aa0*/  LOP3.LUT R32, R35, 0x100f00f0, R32, 0xf8, !PT ;  /* 0x100f00f023207812 */ /* 0x000fc400078ef820 */
[----:B------:R-:W-:Y:S02]  /*7ab0*/  LOP3.LUT R34, R34, 0xf00f00, RZ, 0xc0, !PT ;  /* 0x00f00f0022227812 */ /* 0x000fe400078ec0ff */
[--C-:B------:R-:W-:Y:S02]  /*7ac0*/  SHF.L.U64.HI R35, R7, 0x3, R32.reuse ;  /* 0x0000000307237819 */ /* 0x100fe40000010220 */
[----:B------:R-:W-:Y:S01]  /*7ad0*/  LOP3.LUT R31, R34, 0x100f00f0, R31, 0xf8, !PT ;  /* 0x100f00f0221f7812 */ /* 0x000fe200078ef81f */
[----:B------:R-:W-:Y:S01]  /*7ae0*/  IMAD.SHL.U32 R34, R29, 0x10, RZ ;  /* 0x000000101d227824 */ /* 0x000fe200078e00ff */
[----:B------:R-:W-:Y:S02]  /*7af0*/  LOP3.LUT R33, R33, 0xf00f00f0, RZ, 0xc0, !PT ;  /* 0xf00f00f021217812 */ /* 0x000fe400078ec0ff */
[----:B------:R-:W-:Y:S02]  /*7b00*/  SHF.L.U64.HI R32, R7, 0x1, R32 ;  /* 0x0000000107207819 */ /* 0x000fe40000010220 */
[----:B------:R-:W-:-:S02]  /*7b10*/  LOP3.LUT R34, R34, 0xf00f00f0, RZ, 0xc0, !PT ;  /* 0xf00f00f022227812 */ /* 0x000fc400078ec0ff */
[----:B------:R-:W-:Y:S02]  /*7b20*/  LOP3.LUT R35, R35, 0x4104104, RZ, 0xc0, !PT ;  /* 0x0410410423237812 */ /* 0x000fe400078ec0ff */
[----:B------:R-:W-:Y:S02]  /*7b30*/  LOP3.LUT R30, R33, 0xf00f00f, R30, 0xf8, !PT ;  /* 0x0f00f00f211e7812 */ /* 0x000fe400078ef81e */
[----:B------:R-:W-:Y:S02]  /*7b40*/  LOP3.LUT R33, R34, 0xf00f00f, R29, 0xf8, !PT ;  /* 0x0f00f00f22217812 */ /* 0x000fe400078ef81d */
[----:B------:R-:W-:Y:S01]  /*7b50*/  LOP3.LUT R29, R35, 0x20820820, R32, 0xf8, !PT ;  /* 0x20820820231d7812 */ /* 0x000fe200078ef820 */
[----:B------:R-:W-:Y:S01]  /*7b60*/  IMAD.SHL.U32 R35, R7, 0x8, RZ ;  /* 0x0000000807237824 */ /* 0x000fe200078e00ff */
[----:B------:R-:W-:Y:S01]  /*7b70*/  SHF.L.U64.HI R32, R30, 0x2, R31 ;  /* 0x000000021e207819 */ /* 0x000fe2000001021f */
[----:B------:R-:W-:-:S03]  /*7b80*/  IMAD.SHL.U32 R34, R33, 0x10, RZ ;  /* 0x0000001021227824 */ /* 0x000fc600078e00ff */
[----:B------:R-:W-:Y:S02]  /*7b90*/  LOP3.LUT R32, R32, 0x2082082, RZ, 0xc0, !PT ;  /* 0x0208208220207812 */ /* 0x000fe400078ec0ff */
[----:B------:R-:W-:Y:S02]  /*7ba0*/  LOP3.LUT R34, R34, 0x20820820, RZ, 0xc0, !PT ;  /* 0x2082082022227812 */ /* 0x000fe400078ec0ff */
[----:B------:R-:W-:Y:S02]  /*7bb0*/  LOP3.LUT R32, R32, 0x10410410, R31, 0xf8, !PT ;  /* 0x1041041020207812 */ /* 0x000fe400078ef81f */
[C-C-:B------:R-:W-:Y:S02]  /*7bc0*/  SHF.L.U64.HI R31, R33.reuse, 0x4, R28.reuse ;  /* 0x00000004211f7819 */ /* 0x140fe4000001021c */
[C---:B------:R-:W-:Y:S01]  /*7bd0*/  SHF.L.U64.HI R28, R33.reuse, 0x2, R28 ;  /* 0x00000002211c7819 */ /* 0x040fe2000001021c */
[----:B------:R-:W-:Y:S01]  /*7be0*/  IMAD.SHL.U32 R33, R33, 0x4, RZ ;  /* 0x0000000421217824 */ /* 0x000fe200078e00ff */
[----:B------:R-:W-:-:S04]  /*7bf0*/  LOP3.LUT R31, R31, 0x8208208, RZ, 0xc0, !PT ;  /* 0x082082081f1f7812 */ /* 0x000fc800078ec0ff */
[----:B------:R-:W-:Y:S01]  /*7c00*/  LOP3.LUT R33, R34, 0x4104104, R33, 0xf8, !PT ;  /* 0x0410410422217812 */ /* 0x000fe200078ef821 */
[----:B------:R-:W-:Y:S01]  /*7c10*/  IMAD.SHL.U32 R34, R7, 0x2, RZ ;  /* 0x0000000207227824 */ /* 0x000fe200078e00ff */
[----:B------:R-:W-:Y:S02]  /*7c20*/  LOP3.LUT R7, R35, 0x10410410, RZ, 0xc0, !PT ;  /* 0x1041041023077812 */ /* 0x000fe400078ec0ff */
[----:B------:R-:W-:Y:S02]  /*7c30*/  LOP3.LUT R28, R31, 0x41041041, R28, 0xf8, !PT ;  /* 0x410410411f1c7812 */ /* 0x000fe400078ef81c */
[----:B------:R-:W-:Y:S01]  /*7c40*/  LOP3.LUT R34, R7, 0x82082082, R34, 0xf8, !PT ;  /* 0x8208208207227812 */ /* 0x000fe200078ef822 */
[----:B------:R-:W-:Y:S01]  /*7c50*/  IMAD.SHL.U32 R7, R30, 0x4, RZ ;  /* 0x000000041e077824 */ /* 0x000fe200078e00ff */
[----:B------:R-:W-:-:S04]  /*7c60*/  LOP3.LUT R29, R28, R29, R32, 0xfe, !PT ;  /* 0x0000001d1c1d7212 */ /* 0x000fc800078efe20 */
[----:B------:R-:W-:-:S04]  /*7c70*/  LOP3.LUT R7, R7, 0x8208208, RZ, 0xc0, !PT ;  /* 0x0820820807077812 */ /* 0x000fc800078ec0ff */
[----:B------:R-:W-:-:S04]  /*7c80*/  LOP3.LUT R30, R7, 0x41041041, R30, 0xf8, !PT ;  /* 0x41041041071e7812 */ /* 0x000fc800078ef81e */
[----:B------:R-:W-:-:S04]  /*7c90*/  LOP3.LUT R30, R33, R34, R30, 0xfe, !PT ;  /* 0x00000022211e7212 */ /* 0x000fc800078efe1e */
[----:B------:R-:W-:-:S04]  /*7ca0*/  ISETP.GE.U32.AND P0, PT, R3, R30, PT ;  /* 0x0000001e0300720c */ /* 0x000fc80003f06070 */
[----:B------:R-:W-:-:S04]  /*7cb0*/  ISETP.GE.U32.AND.EX P0, PT, R6, R29, PT, P0 ;  /* 0x0000001d0600720c */ /* 0x000fc80003f06100 */
[----:B------:R-:W-:-:S13]  /*7cc0*/  PLOP3.LUT P0, PT, P0, PT, PT, 0x8, 0x80 ;  /* 0x000000000080781c */ /* 0x000fda000070e170 */
.L_x_298:
[----:B------:R-:W-:Y:S05]  /*7cd0*/  BSYNC.RECONVERGENT B0 ;  /* 0x0000000000007941 */ /* 0x000fea0003800200 */
.L_x_297:
[----:B------:R-:W-:Y:S01]  /*7ce0*/  BAR.SYNC.DEFER_BLOCKING 0x0 ;  /* 0x0000000000007b1d */ /* 0x000fe20000010000 */
[----:B0---4-:R-:W-:Y:S02]  /*7cf0*/  SEL R12, R17, R12, P0 ;  /* 0x0000000c110c7207 */ /* 0x011fe40000000000 */
[----:B---3--:R-:W-:Y:S02]  /*7d00*/  SEL R16, R16, R15, P0 ;  /* 0x0000000f10107207 */ /* 0x008fe40000000000 */
[----:B--2---:R-:W-:Y:S02]  /*7d10*/  SEL R18, R19, R18, P0 ;  /* 0x0000001213127207 */ /* 0x004fe40000000000 */
[----:B------:R-:W-:Y:S02]  /*7d20*/  SEL R14, R14, R11, P0 ;  /* 0x0000000b0e0e7207 */ /* 0x000fe40000000000 */
[----:B------:R-:W-:Y:S01]  /*7d30*/  FSEL R10, R13, R10, P0 ;  /* 0x0000000a0d0a7208 */ /* 0x000fe20000000000 */
[----:B------:R-:W-:Y:S06]  /*7d40*/  BRA.U !UP0, `(.L_x_299) ;  /* 0x0000000508247547 */ /* 0x000fec000b800000 */
[----:B------:R-:W0:Y:S01]  /*7d50*/  S2R R3, SR_LANEID ;  /* 0x0000000000037919 */ /* 0x000e220000000000 */
[----:B------:R-:W-:Y:S02]  /*7d60*/  SHF.R.U32.HI R6, RZ, 0x5, R0 ;  /* 0x00000005ff067819 */ /* 0x000fe40000011600 */
[----:B------:R-:W-:-:S03]  /*7d70*/  ISETP.NE.AND P0, PT, R0, RZ, PT ;  /* 0x000000ff0000720c */ /* 0x000fc60003f05270 */
[----:B0-----:R-:W-:-:S04]  /*7d80*/  IMAD R6, R6, 0x20, R3 ;  /* 0x0000002006067824 */ /* 0x001fc800078e0203 */
[----:B------:R-:W-:-:S04]  /*7d90*/  IMAD R6, R6, 0x3, RZ ;  /* 0x0000000306067824 */ /* 0x000fc800078e02ff */
[----:B------:R-:W-:Y:S02]  /*7da0*/  IMAD R7, R6, 0x14, R4 ;  /* 0x0000001406077824 */ /* 0x000fe400078e0204 */
[----:B------:R-:W-:Y:S01]  /*7db0*/  IMAD R3, R3, -0x2, R6 ;  /* 0xfffffffe03037824 */ /* 0x000fe200078e0206 */
[----:B------:R-:W-:Y:S02]  /*7dc0*/  LOP3.LUT R6, R0, 0x1f, RZ, 0xc0, !PT ;  /* 0x0000001f00067812 */ /* 0x000fe400078ec0ff */
[----:B------:R0:W-:Y:S04]  /*7dd0*/  STS [R7+0xc], R20 ;  /* 0x00000c1407007388 */ /* 0x0001e80000000800 */
[----:B------:R-:W-:Y:S04]  /*7de0*/  STS [R7], R24 ;  /* 0x0000001807007388 */ /* 0x000fe80000000800 */
[----:B------:R-:W-:Y:S01]  /*7df0*/  STS [R7+0x4], R22 ;  /* 0x0000041607007388 */ /* 0x000fe20000000800 */
[----:B0-----:R-:W-:-:S03]  /*7e00*/  IMAD R20, R3, 0x14, R4 ;  /* 0x0000001403147824 */ /* 0x001fc600078e0204 */
[----:B------:R-:W-:Y:S04]  /*7e10*/  STS [R7+0x8], R21 ;  /* 0x0000081507007388 */ /* 0x000fe80000000800 */
[----:B------:R-:W-:Y:S04]  /*7e20*/  STS [R7+0x10], R23 ;  /* 0x0000101707007388 */ /* 0x000fe80000000800 */
[----:B------:R-:W-:Y:S04]  /*7e30*/  STS [R7+0x14], R8 ;  /* 0x0000140807007388 */ /* 0x000fe80000000800 */
[----:B------:R0:W-:Y:S04]  /*7e40*/  STS [R7+0x18], R9 ;  /* 0x0000180907007388 */ /* 0x0001e80000000800 */
[----:B------:R-:W-:Y:S04]  /*7e50*/  STS [R7+0x1c], R25 ;  /* 0x00001c1907007388 */ /* 0x000fe80000000800 */
[----:B------:R-:W-:Y:S01]  /*7e60*/  STS [R7+0x20], R26 ;  /* 0x0000201a07007388 */ /* 0x000fe20000000800 */
[----:B0-----:R-:W0:Y:S03]  /*7e70*/  LDC.64 R8, c[0x0][0x3a0] ;  /* 0x0000e800ff087b82 */ /* 0x001e260000000a00 */
[----:B------:R-:W-:Y:S04]  /*7e80*/  STS [R7+0x24], R27 ;  /* 0x0000241b07007388 */ /* 0x000fe80000000800 */
[----:B------:R-:W-:Y:S04]  /*7e90*/  STS [R7+0x28], R18 ;  /* 0x0000281207007388 */ /* 0x000fe80000000800 */
[----:B------:R-:W-:Y:S04]  /*7ea0*/  STS [R7+0x2c], R16 ;  /* 0x00002c1007007388 */ /* 0x000fe80000000800 */
[----:B------:R-:W-:Y:S04]  /*7eb0*/  STS [R7+0x30], R12 ;  /* 0x0000300c07007388 */ /* 0x000fe80000000800 */
[----:B------:R-:W-:Y:S04]  /*7ec0*/  STS [R7+0x34], R14 ;  /* 0x0000340e07007388 */ /* 0x000fe80000000800 */
[----:B------:R2:W-:Y:S01]  /*7ed0*/  STS [R7+0x38], R10 ;  /* 0x0000380a07007388 */ /* 0x0005e20000000800 */
[----:B------:R-:W-:-:S03]  /*7ee0*/  NOP ;  /* 0x0000000000007918 */ /* 0x000fc60000000000 */
[----:B------:R-:W-:Y:S01]  /*7ef0*/  LDS R11, [R20] ;  /* 0x00000000140b7984 */ /* 0x000fe20000000800 */
[----:B--2---:R-:W-:-:S03]  /*7f00*/  LOP3.LUT R7, R0, 0x3e0, RZ, 0xc0, !PT ;  /* 0x000003e000077812 */ /* 0x004fc600078ec0ff */
[----:B------:R-:W-:Y:S04]  /*7f10*/  LDS R13, [R20+0x4] ;  /* 0x00000400140d7984 */ /* 0x000fe80000000800 */
[----:B------:R-:W-:Y:S01]  /*7f20*/  LDS R15, [R20+0x8] ;  /* 0x00000800140f7984 */ /* 0x000fe20000000800 */
[----:B------:R-:W-:Y:S02]  /*7f30*/  IMAD R6, R7, 0x3, R6 ;  /* 0x0000000307067824 */ /* 0x000fe400078e0206 */
[----:B------:R-:W-:Y:S01]  /*7f40*/  IMAD.MOV.U32 R7, RZ, RZ, RZ ;  /* 0x000000ffff077224 */ /* 0x000fe200078e00ff */
[----:B------:R-:W-:Y:S01]  /*7f50*/  LDS R17, [R20+0xc] ;  /* 0x00000c0014117984 */ /* 0x000fe20000000800 */
[----:B------:R-:W-:-:S03]  /*7f60*/  IMAD.WIDE.U32 R2, R2, 0x300, R6 ;  /* 0x0000030002027825 */ /* 0x000fc600078e0006 */
[----:B------:R-:W-:Y:S01]  /*7f70*/  LDS R19, [R20+0x10] ;  /* 0x0000100014137984 */ /* 0x000fe20000000800 */
[----:B------:R-:W-:-:S03]  /*7f80*/  VIADD R7, R6, 0x20 ;  /* 0x0000002006077836 */ /* 0x000fc60000000000 */
[----:B------:R-:W-:Y:S01]  /*7f90*/  LDS R21, [R20+0x280] ;  /* 0x0002800014157984 */ /* 0x000fe20000000800 */
[----:B------:R-:W-:Y:S02]  /*7fa0*/  IMAD R3, R3, 0x14, RZ ;  /* 0x0000001403037824 */ /* 0x000fe400078e02ff */
[----:B0-----:R-:W-:Y:S01]  /*7fb0*/  IMAD.WIDE.U32 R8, R2, 0x14, R8 ;  /* 0x0000001402087825 */ /* 0x001fe200078e0008 */
[----:B------:R-:W-:Y:S03]  /*7fc0*/  LDS R23, [R20+0x284] ;  /* 0x0002840014177984 */ /* 0x000fe60000000800 */
[----:B------:R-:W-:Y:S01]  /*7fd0*/  IMAD.IADD R9, R9, 0x1, R3 ;  /* 0x0000000109097824 */ /* 0x000fe200078e0203 */
[----:B------:R-:W-:Y:S04]  /*7fe0*/  LDS R25, [R20+0x288] ;  /* 0x0002880014197984 */ /* 0x000fe80000000800 */
[----:B------:R-:W-:Y:S04]  /*7ff0*/  LDS R27, [R20+0x28c] ;  /* 0x00028c00141b7984 */ /* 0x000fe80000000800 */
[----:B-1----:R-:W-:Y:S04]  /*8000*/  LDS R29, [R20+0x290] ;  /* 0x00029000141d7984 */ /* 0x002fe80000000800 */
[----:B------:R-:W-:Y:S04]  /*8010*/  LDS R31, [R20+0x500] ;  /* 0x00050000141f7984 */ /* 0x000fe80000000800 */
[----:B------:R-:W-:Y:S04]  /*8020*/  LDS R33, [R20+0x504] ;  /* 0x0005040014217984 */ /* 0x000fe80000000800 */
[----:B------:R-:W-:Y:S04]  /*8030*/  LDS R35, [R20+0x508] ;  /* 0x0005080014237984 */ /* 0x000fe80000000800 */
[----:B------:R-:W-:Y:S04]  /*8040*/  LDS R37, [R20+0x50c] ;  /* 0x00050c0014257984 */ /* 0x000fe80000000800 */
[----:B------:R-:W-:Y:S04]  /*8050*/  LDS R10, [R20+0x510] ;  /* 0x00051000140a7984 */ /* 0x000fe80000000800 */
[----:B------:R-:W-:Y:S01]  /*8060*/  @!P0 STS [R4+0x3c00], R5 ;  /* 0x003c000504008388 */ /* 0x000fe20000000800 */
[----:B------:R-:W-:Y:S06]  /*8070*/  BAR.SYNC.DEFER_BLOCKING 0x0 ;  /* 0x0000000000007b1d */ /* 0x000fec0000010000 */
[----:B------:R-:W0:Y:S02]  /*8080*/  LDS R12, [R4+0x3c00] ;  /* 0x003c0000040c7984 */ /* 0x000e240000000800 */
[----:B0-----:R-:W-:-:S02]  /*8090*/  ISETP.GE.AND P0, PT, R6, R12, PT ;  /* 0x0000000c0600720c */ /* 0x001fc40003f06270 */
[----:B------:R-:W-:Y:S01]  /*80a0*/  ISETP.GE.AND P1, PT, R7, R12, PT ;  /* 0x0000000c0700720c */ /* 0x000fe20003f26270 */
[----:B------:R-:W-:-:S10]  /*80b0*/  VIADD R7, R6, 0x40 ;  /* 0x0000004006077836 */ /* 0x000fd40000000000 */
[----:B------:R0:W-:Y:S04]  /*80c0*/  @!P0 STG.E desc[UR6][R8.64], R11 ;  /* 0x0000000b08008986 */ /* 0x0001e8000c101906 */
        /* <DEDUP_REMOVED lines=14> */
[----:B------:R-:W-:Y:S04]  /*81b0*/  STG.E desc[UR6][R8.64+0x50c], R37 ;  /* 0x00050c2508007986 */ /* 0x000fe8000c101906 */
[----:B------:R-:W-:Y:S01]  /*81c0*/  STG.E desc[UR6][R8.64+0x510], R10 ;  /* 0x0005100a08007986 */ /* 0x000fe2000c101906 */
[----:B------:R-:W-:Y:S05]  /*81d0*/  EXIT ;  /* 0x000000000000794d */ /* 0x000fea0003800000 */
.L_x_299:
[----:B------:R-:W0:Y:S01]  /*81e0*/  S2R R3, SR_LANEID ;  /* 0x0000000000037919 */ /* 0x000e220000000000 */
[----:B------:R-:W-:Y:S02]  /*81f0*/  SHF.R.U32.HI R6, RZ, 0x5, R0 ;  /* 0x00000005ff067819 */ /* 0x000fe40000011600 */
[----:B------:R-:W-:-:S03]  /*8200*/  ISETP.NE.AND P0, PT, R0, RZ, PT ;  /* 0x000000ff0000720c */ /* 0x000fc60003f05270 */
[----:B0-----:R-:W-:-:S04]  /*8210*/  IMAD R6, R6, 0x20, R3 ;  /* 0x0000002006067824 */ /* 0x001fc800078e0203 */
[----:B------:R-:W-:-:S04]  /*8220*/  IMAD R6, R6, 0x3, RZ ;  /* 0x0000000306067824 */ /* 0x000fc800078e02ff */
[----:B------:R-:W-:Y:S02]  /*8230*/  IMAD R7, R6, 0x14, R4 ;  /* 0x0000001406077824 */ /* 0x000fe400078e0204 */
[----:B------:R-:W-:-:S03]  /*8240*/  IMAD R3, R3, -0x2, R6 ;  /* 0xfffffffe03037824 */ /* 0x000fc600078e0206 */
[----:B------:R0:W-:Y:S04]  /*8250*/  STS [R7+0xc], R20 ;  /* 0x00000c1407007388 */ /* 0x0001e80000000800 */
[----:B------:R-:W-:Y:S04]  /*8260*/  STS [R7], R24 ;  /* 0x0000001807007388 */ /* 0x000fe80000000800 */
[----:B------:R-:W-:Y:S01]  /*8270*/  STS [R7+0x4], R22 ;  /* 0x0000041607007388 */ /* 0x000fe20000000800 */
[----:B0-----:R-:W-:-:S03]  /*8280*/  IMAD R20, R3, 0x14, R4 ;  /* 0x0000001403147824 */ /* 0x001fc600078e0204 */
[----:B------:R-:W-:Y:S04]  /*8290*/  STS [R7+0x8], R21 ;  /* 0x0000081507007388 */ /* 0x000fe80000000800 */
[----:B------:R-:W-:Y:S04]  /*82a0*/  STS [R7+0x10], R23 ;  /* 0x0000101707007388 */ /* 0x000fe80000000800 */
[----:B------:R0:W-:Y:S04]  /*82b0*/  STS [R7+0x14], R8 ;  /* 0x0000140807007388 */ /* 0x0001e80000000800 */
[----:B------:R2:W-:Y:S04]  /*82c0*/  STS [R7+0x18], R9 ;  /* 0x0000180907007388 */ /* 0x0005e80000000800 */
[----:B------:R-:W-:Y:S01]  /*82d0*/  STS [R7+0x1c], R25 ;  /* 0x00001c1907007388 */ /* 0x000fe20000000800 */
[----:B0-----:R-:W-:-:S03]  /*82e0*/  LOP3.LUT R8, R0, 0x1f, RZ, 0xc0, !PT ;  /* 0x0000001f00087812 */ /* 0x001fc600078ec0ff */
[----:B------:R-:W-:Y:S01]  /*82f0*/  STS [R7+0x20], R26 ;  /* 0x0000201a07007388 */ /* 0x000fe20000000800 */
[----:B--2---:R-:W-:-:S03]  /*8300*/  IMAD.MOV.U32 R9, RZ, RZ, RZ ;  /* 0x000000ffff097224 */ /* 0x004fc600078e00ff */
[----:B------:R-:W-:Y:S01]  /*8310*/  STS [R7+0x24], R27 ;  /* 0x0000241b07007388 */ /* 0x000fe20000000800 */
[----:B------:R-:W-:-:S03]  /*8320*/  IMAD.WIDE.U32 R2, R2, 0x300, R8 ;  /* 0x0000030002027825 */ /* 0x000fc600078e0008 */
[----:B------:R-:W-:Y:S04]  /*8330*/  STS [R7+0x28], R18 ;  /* 0x0000281207007388 */ /* 0x000fe80000000800 */
[----:B------:R-:W-:Y:S04]  /*8340*/  STS [R7+0x2c], R16 ;  /* 0x00002c1007007388 */ /* 0x000fe80000000800 */
[----:B------:R-:W-:Y:S04]  /*8350*/  STS [R7+0x30], R12 ;  /* 0x0000300c07007388 */ /* 0x000fe80000000800 */
[----:B------:R0:W-:Y:S04]  /*8360*/  STS [R7+0x34], R14 ;  /* 0x0000340e07007388 */ /* 0x0001e80000000800 */
[----:B------:R2:W-:Y:S01]  /*8370*/  STS [R7+0x38], R10 ;  /* 0x0000380a07007388 */ /* 0x0005e20000000800 */
[----:B------:R-:W-:-:S03]  /*8380*/  NOP ;  /* 0x0000000000007918 */ /* 0x000fc60000000000 */
[----:B------:R-:W-:Y:S01]  /*8390*/  LDS R37, [R20] ;  /* 0x0000000014257984 */ /* 0x000fe20000000800 */
[----:B0-----:R-:W-:Y:S01]  /*83a0*/  LOP3.LUT R14, R0, 0x3e0, RZ, 0xc0, !PT ;  /* 0x000003e0000e7812 */ /* 0x001fe200078ec0ff */
[----:B--2---:R-:W0:Y:S02]  /*83b0*/  LDC.64 R6, c[0x0][0x388] ;  /* 0x0000e200ff067b82 */ /* 0x004e240000000a00 */
[----:B------:R-:W-:Y:S02]  /*83c0*/  LDS R35, [R20+0x4] ;  /* 0x0000040014237984 */ /* 0x000fe40000000800 */
[----:B------:R-:W-:Y:S02]  /*83d0*/  IMAD R9, R14, 0x3, RZ ;  /* 0x000000030e097824 */ /* 0x000fe400078e02ff */
        /* <DEDUP_REMOVED lines=13> */
[----:B------:R1:W-:Y:S01]  /*84b0*/  @!P0 STS [R4+0x3c00], R5 ;  /* 0x003c000504008388 */ /* 0x0003e20000000800 */
[----:B------:R-:W-:Y:S01]  /*84c0*/  BAR.SYNC.DEFER_BLOCKING 0x0 ;  /* 0x0000000000007b1d */ /* 0x000fe20000010000 */
[----:B------:R-:W-:-:S02]  /*84d0*/  IADD3 R2, P0, PT, R9, R2, RZ ;  /* 0x0000000209027210 */ /* 0x000fc40007f1e0ff */
[----:B------:R-:W-:-:S03]  /*84e0*/  LOP3.LUT R9, R9, 0x1f, R0, 0xf8, !PT ;  /* 0x0000001f09097812 */ /* 0x000fc600078ef800 */
[----:B------:R-:W-:Y:S02]  /*84f0*/  IMAD.X R0, RZ, RZ, R3, P0 ;  /* 0x000000ffff007224 */ /* 0x000fe400000e0603 */
[----:B------:R-:W-:Y:S02]  /*8500*/  VIADD R3, R9, 0x20 ;  /* 0x0000002009037836 */ /* 0x000fe40000000000 */
[----:B0-----:R-:W-:-:S04]  /*8510*/  IMAD.WIDE.U32 R6, R2, 0x14, R6 ;  /* 0x0000001402067825 */ /* 0x001fc800078e0006 */
[----:B-1----:R-:W-:-:S04]  /*8520*/  IMAD R5, R0, 0x14, RZ ;  /* 0x0000001400057824 */ /* 0x002fc800078e02ff */
[----:B------:R-:W-:Y:S01]  /*8530*/  IMAD.IADD R7, R7, 0x1, R5 ;  /* 0x0000000107077824 */ /* 0x000fe200078e0205 */
[----:B------:R-:W0:Y:S02]  /*8540*/  LDS R12, [R4+0x3c00] ;  /* 0x003c0000040c7984 */ /* 0x000e240000000800 */
[CC--:B0-----:R-:W-:Y:S01]  /*8550*/  ISETP.GE.AND P0, PT, R9.reuse, R12.reuse, PT ;  /* 0x0000000c0900720c */ /* 0x0c1fe20003f06270 */
[----:B------:R-:W-:Y:S01]  /*8560*/  VIADD R9, R9, 0x40 ;  /* 0x0000004009097836 */ /* 0x000fe20000000000 */
[----:B------:R-:W-:-:S04]  /*8570*/  ISETP.GE.AND P1, PT, R3, R12, PT ;  /* 0x0000000c0300720c */ /* 0x000fc80003f26270 */
        /* <DEDUP_REMOVED lines=18> */
.L_x_300:
        /* <DEDUP_REMOVED lines=14> */
.L_x_488:


//--------------------- .text._ZN3cub18CUB_300001_SM_10006detail10merge_sort30DeviceMergeSortPartitionKernelIN6thrust24THRUST_300001_SM_1000_NS6detail15normal_iteratorINS5_10device_ptrI4CellEEEEm24CompareByCoordsLowerOnlyS9_EEvbT_PT2_T0_SG_PSG_T1_SG_i --------------------------
	.section	.text._ZN3cub18CUB_300001_SM_10006detail10merge_sort30DeviceMergeSortPartitionKernelIN6thrust24THRUST_300001_SM_1000_NS6detail15normal_iteratorINS5_10device_ptrI4CellEEEEm24CompareByCoordsLowerOnlyS9_EEvbT_PT2_T0_SG_PSG_T1_SG_i,"ax",@progbits
	.align	128
        .global         _ZN3cub18CUB_300001_SM_10006detail10merge_sort30DeviceMergeSortPartitionKernelIN6thrust24THRUST_300001_SM_1000_NS6detail15normal_iteratorINS5_10device_ptrI4CellEEEEm24CompareByCoordsLowerOnlyS9_EEvbT_PT2_T0_SG_PSG_T1_SG_i
        .type           _ZN3cub18CUB_300001_SM_10006detail10merge_sort30DeviceMergeSortPartitionKernelIN6thrust24THRUST_300001_SM_1000_NS6detail15normal_iteratorINS5_10device_ptrI4CellEEEEm24CompareByCoordsLowerOnlyS9_EEvbT_PT2_T0_SG_PSG_T1_SG_i,@function
        .size           _ZN3cub18CUB_300001_SM_10006detail10merge_sort30DeviceMergeSortPartitionKernelIN6thrust24THRUST_300001_SM_1000_NS6detail15normal_iteratorINS5_10device_ptrI4CellEEEEm24CompareByCoordsLowerOnlyS9_EEvbT_PT2_T0_SG_PSG_T1_SG_i,(.L_x_489 - _ZN3cub18CUB_300001_SM_10006detail10merge_sort30DeviceMergeSortPartitionKernelIN6thrust24THRUST_300001_SM_1000_NS6detail15normal_iteratorINS5_10device_ptrI4CellEEEEm24CompareByCoordsLowerOnlyS9_EEvbT_PT2_T0_SG_PSG_T1_SG_i)
        .other          _ZN3cub18CUB_300001_SM_10006detail10merge_sort30DeviceMergeSortPartitionKernelIN6thrust24THRUST_300001_SM_1000_NS6detail15normal_iteratorINS5_10device_ptrI4CellEEEEm24CompareByCoordsLowerOnlyS9_EEvbT_PT2_T0_SG_PSG_T1_SG_i,@"STO_CUDA_ENTRY STV_DEFAULT"
_ZN3cub18CUB_300001_SM_10006detail10merge_sort30DeviceMergeSortPartitionKernelIN6thrust24THRUST_300001_SM_1000_NS6detail15normal_iteratorINS5_10device_ptrI4CellEEEEm24CompareByCoordsLowerOnlyS9_EEvbT_PT2_T0_SG_PSG_T1_SG_i:
.text._ZN3cub18CUB_300001_SM_10006detail10merge_sort30DeviceMergeSortPartitionKernelIN6thrust24THRUST_300001_SM_1000_NS6detail15normal_iteratorINS5_10device_ptrI4CellEEEEm24CompareByCoordsLowerOnlyS9_EEvbT_PT2_T0_SG_PSG_T1_SG_i:
        /* <DEDUP_REMOVED lines=11> */
[----:B------:R-:W-:Y:S01]  /*00b0*/  IADD3 R8, P2, PT, R0, 0x1, RZ ;  /* 0x0000000100087810 */ /* 0x000fe20007f5e0ff */
[----:B------:R-:W-:Y:S01]  /*00c0*/  ACQBULK ;  /* 0x000000000000782e */ /* 0x000fe20000000000 */
[----:B------:R-:W2:Y:S02]  /*00d0*/  LDCU.64 UR8, c[0x0][0x358] ;  /* 0x00006b00ff0877ac */ /* 0x000ea40008000a00 */
[----:B------:R-:W-:Y:S01]  /*00e0*/  ISETP.NE.U32.AND P0, PT, R8, UR10, PT ;  /* 0x0000000a08007c0c */ /* 0x000fe2000bf05070 */
[----:B------:R-:W-:-:S05]  /*00f0*/  IMAD.X R8, RZ, RZ, RZ, P2 ;  /* 0x000000ffff087224 */ /* 0x000fca00010e06ff */
[----:B------:R-:W-:Y:S01]  /*0100*/  ISETP.NE.AND.EX P0, PT, R8, UR11, PT, P0 ;  /* 0x0000000b08007c0c */ /* 0x000fe2000bf05300 */
        /* <DEDUP_REMOVED lines=9> */
[----:B------:R-:W0:Y:S01]  /*01a0*/  LDCU.64 UR4, c[0x0][0x398] ;  /* 0x00007300ff0477ac */ /* 0x000e220008000a00 */
[----:B------:R-:W-:Y:S01]  /*01b0*/  IMAD R3, R5, R7, R3 ;  /* 0x0000000705037224 */ /* 0x000fe200078e0203 */
[----:B------:R-:W-:Y:S01]  /*01c0*/  LOP3.LUT R7, RZ, R2, RZ, 0x33, !PT ;  /* 0x00000002ff077212 */ /* 0x000fe200078e33ff */
[----:B------:R-:W-:-:S03]  /*01d0*/  IMAD.IADD R11, R11, 0x1, R9 ;  /* 0x000000010b0b7824 */ /* 0x000fc600078e0209 */
[----:B------:R-:W-:Y:S02]  /*01e0*/  ISETP.LT.U32.AND P1, PT, R10, R7, PT ;  /* 0x000000070a00720c */ /* 0x000fe40003f21070 */
[----:B------:R-:W-:-:S04]  /*01f0*/  LOP3.LUT R6, RZ, R3, RZ, 0x33, !PT ;  /* 0x00000003ff067212 */ /* 0x000fc800078e33ff */
[----:B------:R-:W-:-:S04]  /*0200*/  ISETP.LT.U32.AND.EX P1, PT, R11, R6, PT, P1 ;  /* 0x000000060b00720c */ /* 0x000fc80003f21110 */
[----:B------:R-:W-:Y:S02]  /*0210*/  SEL R7, R10, R7, P1 ;  /* 0x000000070a077207 */ /* 0x000fe40000800000 */
[----:B------:R-:W-:Y:S02]  /*0220*/  SEL R6, R11, R6, P1 ;  /* 0x000000060b067207 */ /* 0x000fe40000800000 */
[----:B------:R-:W-:-:S05]  /*0230*/  IADD3 R8, P1, PT, R7, R2, RZ ;  /* 0x0000000207087210 */ /* 0x000fca0007f3e0ff */
[----:B------:R-:W-:Y:S01]  /*0240*/  IMAD.X R9, R6, 0x1, R3, P1 ;  /* 0x0000000106097824 */ /* 0x000fe200008e0603 */
[----:B0-----:R-:W-:Y:S01]  /*0250*/  ISETP.LT.U32.AND P1, PT, R8, UR4, PT ;  /* 0x0000000408007c0c */ /* 0x001fe2000bf21070 */
[----:B------:R-:W0:Y:S03]  /*0260*/  @!P0 LDC.64 R6, c[0x0][0x3a8] ;  /* 0x0000ea00ff068b82 */ /* 0x000e260000000a00 */
        /* <DEDUP_REMOVED lines=10> */
[----:B0-----:R-:W-:Y:S02]  /*0310*/  @!P0 LEA R6, P2, R0, R6, 0x3 ;  /* 0x0000000600068211 */ /* 0x001fe400078418ff */
        /* <DEDUP_REMOVED lines=15> */
[----:B------:R-:W-:-:S06]  /*0410*/  UIADD3 UR4, UPT, UPT, UR6, -0x1, URZ ;  /* 0xffffffff06047890 */ /* 0x000fcc000fffe0ff */
[----:B------:R-:W-:-:S05]  /*0420*/  LOP3.LUT R11, R0, UR4, RZ, 0xc0, !PT ;  /* 0x00000004000b7c12 */ /* 0x000fca000f8ec0ff */
[----:B0-----:R-:W-:Y:S01]  /*0430*/  IMAD.WIDE.U32 R6, R11, R4, RZ ;  /* 0x000000040b067225 */ /* 0x001fe200078e00ff */
[----:B-1----:R-:W-:-:S03]  /*0440*/  UPRMT UR4, UR5, 0x8880, URZ ;  /* 0x0000888005047896 */ /* 0x002fc600080000ff */
[----:B------:R-:W-:Y:S01]  /*0450*/  IMAD.X R4, R17, 0x1, ~R3, P0 ;  /* 0x0000000111047824 */ /* 0x000fe200000e0e03 */
[----:B------:R-:W-:Y:S01]  /*0460*/  ISETP.LT.U32.AND P0, PT, R6, R13, PT ;  /* 0x0000000d0600720c */ /* 0x000fe20003f01070 */
[----:B------:R-:W-:Y:S01]  /*0470*/  IMAD R5, R5, R11, R7 ;  /* 0x0000000b05057224 */ /* 0x000fe200078e0207 */
[----:B------:R-:W-:-:S04]  /*0480*/  UISETP.NE.AND UP0, UPT, UR4, URZ, UPT ;  /* 0x000000ff0400728c */ /* 0x000fc8000bf05270 */
[----:B------:R-:W-:-:S04]  /*0490*/  ISETP.LT.U32.AND.EX P0, PT, R5, R4, PT, P0 ;  /* 0x000000040500720c */ /* 0x000fc80003f01100 */
[----:B------:R-:W-:Y:S02]  /*04a0*/  SEL R13, R6, R13, P0 ;  /* 0x0000000d060d7207 */ /* 0x000fe40000000000 */
[----:B------:R-:W-:Y:S01]  /*04b0*/  SEL R11, R5, R4, P0 ;  /* 0x00000004050b7207 */ /* 0x000fe20000000000 */
[----:B------:R-:W-:Y:S06]  /*04c0*/  BRA.U !UP0, `(.L_x_302) ;  /* 0x0000000d08487547 */ /* 0x000fec000b800000 */
[----:B------:R-:W-:Y:S01]  /*04d0*/  IADD3 R6, P0, PT, R15, -R8, RZ ;  /* 0x800000080f067210 */ /* 0x000fe20007f1e0ff */
[----:B------:R-:W0:Y:S01]  /*04e0*/  LDCU UR6, c[0x0][0x3b8] ;  /* 0x00007700ff0677ac */ /* 0x000e220008000800 */
[----:B------:R-:W-:Y:S01]  /*04f0*/  IADD3 R7, P2, PT, R8, -R2, RZ ;  /* 0x8000000208077210 */ /* 0x000fe20007f5e0ff */
[----:B------:R-:W-:Y:S02]  /*0500*/  BSSY.RECONVERGENT B1, `(.L_x_303) ;  /* 0x00000cd000017945 */ /* 0x000fe40003800200 */
[----:B------:R-:W-:Y:S01]  /*0510*/  IMAD.X R10, R17, 0x1, ~R9, P0 ;  /* 0x00000001110a7824 */ /* 0x000fe200000e0e09 */
[----:B------:R-:W-:Y:S01]  /*0520*/  ISETP.GT.U32.AND P0, PT, R13, R6, PT ;  /* 0x000000060d00720c */ /* 0x000fe20003f04070 */
[----:B------:R-:W-:Y:S01]  /*0530*/  IMAD.X R12, R9, 0x1, ~R3, P2 ;  /* 0x00000001090c7824 */ /* 0x000fe200010e0e03 */
[----:B------:R-:W-:Y:S01]  /*0540*/  ISETP.LT.U32.AND P1, PT, R7, R13, PT ;  /* 0x0000000d0700720c */ /* 0x000fe20003f21070 */
[----:B------:R-:W1:Y:S01]  /*0550*/  LDCU.64 UR4, c[0x0][0x3b0] ;  /* 0x00007600ff0477ac */ /* 0x000e620008000a00 */
[----:B------:R-:W-:-:S02]  /*0560*/  ISETP.GT.U32.AND.EX P0, PT, R11, R10, PT, P0 ;  /* 0x0000000a0b00720c */ /* 0x000fc40003f04100 */
[C---:B------:R-:W-:Y:S02]  /*0570*/  ISETP.LT.U32.AND.EX P1, PT, R12.reuse, R11, PT, P1 ;  /* 0x0000000b0c00720c */ /* 0x040fe40003f21110 */
[----:B------:R-:W-:Y:S02]  /*0580*/  SEL R5, R13, R6, P0 ;  /* 0x000000060d057207 */ /* 0x000fe40000000000 */
[----:B------:R-:W-:Y:S02]  /*0590*/  SEL R4, R11, R10, P0 ;  /* 0x0000000a0b047207 */ /* 0x000fe40000000000 */
[----:B------:R-:W-:Y:S02]  /*05a0*/  IADD3 R5, P0, PT, R5, -R6, RZ ;  /* 0x8000000605057210 */ /* 0x000fe40007f1e0ff */
[----:B------:R-:W-:Y:S02]  /*05b0*/  SEL R6, R7, R13, P1 ;  /* 0x0000000d07067207 */ /* 0x000fe40000800000 */
[----:B------:R-:W-:Y:S01]  /*05c0*/  SEL R7, R12, R11, P1 ;  /* 0x0000000b0c077207 */ /* 0x000fe20000800000 */
[----:B------:R-:W-:Y:S01]  /*05d0*/  IMAD.X R4, R4, 0x1, ~R10, P0 ;  /* 0x0000000104047824 */ /* 0x000fe200000e0e0a */
[----:B------:R-:W-:-:S04]  /*05e0*/  ISETP.GE.U32.AND P0, PT, R5, R6, PT ;  /* 0x000000060500720c */ /* 0x000fc80003f06070 */
[----:B------:R-:W-:-:S13]  /*05f0*/  ISETP.GE.U32.AND.EX P0, PT, R4, R7, PT, P0 ;  /* 0x000000070400720c */ /* 0x000fda0003f06100 */
[----:B01----:R-:W-:Y:S05]  /*0600*/  @P0 BRA `(.L_x_304) ;  /* 0x0000000800f00947 */ /* 0x003fea0003800000 */
[----:B------:R-:W-:-:S05]  /*0610*/  IADD3 R8, P0, PT, R13, R8, RZ ;  /* 0x000000080d087210 */ /* 0x000fca0007f1e0ff */
[----:B------:R-:W-:-:S08]  /*0620*/  IMAD.X R9, R11, 0x1, R9, P0 ;  /* 0x000000010b097824 */ /* 0x000fd000000e0609 */
.L_x_305:
[----:B------:R-:W-:Y:S01]  /*0630*/  IADD3 R10, P0, PT, -R5, R6, RZ ;  /* 0x00000006050a7210 */ /* 0x000fe20007f1e1ff */
[----:B------:R-:W0:Y:S04]  /*0640*/  LDC.64 R12, c[0x0][0x388] ;  /* 0x0000e200ff0c7b82 */ /* 0x000e280000000a00 */
[----:B------:R-:W-:-:S05]  /*0650*/  IMAD.X R15, R7, 0x1, ~R4, P0 ;  /* 0x00000001070f7824 */ /* 0x000fca00000e0e04 */
[--C-:B------:R-:W-:Y:S02]  /*0660*/  SHF.R.U64 R10, R10, 0x1, R15.reuse ;  /* 0x000000010a0a7819 */ /* 0x100fe4000000120f */
[----:B------:R-:W-:Y:S02]  /*0670*/  SHF.R.U32.HI R15, RZ, 0x1, R15 ;  /* 0x00000001ff0f7819 */ /* 0x000fe4000001160f */
[----:B------:R-:W-:-:S05]  /*0680*/  IADD3 R11, P0, PT, R5, R10, RZ ;  /* 0x0000000a050b7210 */ /* 0x000fca0007f1e0ff */
[----:B------:R-:W-:Y:S01]  /*0690*/  IMAD.X R10, R4, 0x1, R15, P0 ;  /* 0x00000001040a7824 */ /* 0x000fe200000e060f */
[----:B------:R-:W-:-:S05]  /*06a0*/  IADD3 R19, P0, PT, R11, R2, RZ ;  /* 0x000000020b137210 */ /* 0x000fca0007f1e0ff */
[----:B------:R-:W-:Y:S02]  /*06b0*/  IMAD.X R14, R10, 0x1, R3, P0 ;  /* 0x000000010a0e7824 */ /* 0x000fe400000e0603 */
[----:B0-----:R-:W-:-:S04]  /*06c0*/  IMAD.WIDE.U32 R18, R19, 0x14, R12 ;  /* 0x0000001413127825 */ /* 0x001fc800078e000c */
[----:B------:R-:W-:-:S04]  /*06d0*/  IMAD R15, R14, 0x14, RZ ;  /* 0x000000140e0f7824 */ /* 0x000fc800078e02ff */
[----:B------:R-:W-:-:S05]  /*06e0*/  IMAD.IADD R19, R19, 0x1, R15 ;  /* 0x0000000113137824 */ /* 0x000fca00078e020f */
[----:B------:R-:W2:Y:S04]  /*06f0*/  LDG.E R21, desc[UR8][R18.64] ;  /* 0x0000000812157981 */ /* 0x000ea8000c1e1900 */
[----:B------:R-:W3:Y:S04]  /*0700*/  LDG.E R20, desc[UR8][R18.64+0x4] ;  /* 0x0000040812147981 */ /* 0x000ee8000c1e1900 */
[----:B------:R0:W4:Y:S01]  /*0710*/  LDG.E R17, desc[UR8][R18.64+0x8] ;  /* 0x0000080812117981 */ /* 0x000122000c1e1900 */
[----:B------:R-:W-:Y:S02]  /*0720*/  LOP3.LUT R15, RZ, R11, RZ, 0x33, !PT ;  /* 0x0000000bff0f7212 */ /* 0x000fe400078e33ff */
[----:B------:R-:W-:-:S02]  /*0730*/  LOP3.LUT R14, RZ, R10, RZ, 0x33, !PT ;  /* 0x0000000aff0e7212 */ /* 0x000fc400078e33ff */
[----:B------:R-:W-:-:S05]  /*0740*/  IADD3 R15, P0, PT, R15, R8, RZ ;  /* 0x000000080f0f7210 */ /* 0x000fca0007f1e0ff */
[----:B------:R-:W-:Y:S02]  /*0750*/  IMAD.X R14, R14, 0x1, R9, P0 ;  /* 0x000000010e0e7824 */ /* 0x000fe400000e0609 */
[----:B------:R-:W-:-:S04]  /*0760*/  IMAD.WIDE.U32 R12, R15, 0x14, R12 ;  /* 0x000000140f0c7825 */ /* 0x000fc800078e000c */
[----:B------:R-:W-:-:S04]  /*0770*/  IMAD R15, R14, 0x14, RZ ;  /* 0x000000140e0f7824 */ /* 0x000fc800078e02ff */
[----:B------:R-:W-:-:S05]  /*0780*/  IMAD.IADD R13, R13, 0x1, R15 ;  /* 0x000000010d0d7824 */ /* 0x000fca00078e020f */
[----:B------:R-:W5:Y:S04]  /*0790*/  LDG.E R16, desc[UR8][R12.64] ;  /* 0x000000080c107981 */ /* 0x000f68000c1e1900 */
[----:B------:R-:W5:Y:S04]  /*07a0*/  LDG.E R15, desc[UR8][R12.64+0x4] ;  /* 0x000004080c0f7981 */ /* 0x000f68000c1e1900 */
[----:B------:R1:W5:Y:S01]  /*07b0*/  LDG.E R14, desc[UR8][R12.64+0x8] ;  /* 0x000008080c0e7981 */ /* 0x000362000c1e1900 */
[----:B--2---:R-:W-:-:S04]  /*07c0*/  VIADD R21, R21, -UR4 ;  /* 0x8000000415157c36 */ /* 0x004fc80008000000 */
[C---:B0-----:R-:W-:Y:S01]  /*07d0*/  IMAD.U32 R18, R21.reuse, 0x10000, RZ ;  /* 0x0001000015127824 */ /* 0x041fe200078e00ff */
[----:B------:R-:W-:Y:S01]  /*07e0*/  LOP3.LUT R22, R21, 0x1f0000, RZ, 0xc0, !PT ;  /* 0x001f000015167812 */ /* 0x000fe200078ec0ff */
[----:B---3--:R-:W-:-:S03]  /*07f0*/  VIADD R19, R20, -UR5 ;  /* 0x8000000514137c36 */ /* 0x008fc60008000000 */
[----:B------:R-:W-:Y:S01]  /*0800*/  LOP3.LUT R18, R18, 0xffff0000, RZ, 0xc0, !PT ;  /* 0xffff000012127812 */ /* 0x000fe200078ec0ff */
[----:B-1----:R-:W-:-:S03]  /*0810*/  IMAD.U32 R12, R19, 0x10000, RZ ;  /* 0x00010000130c7824 */ /* 0x002fc600078e00ff */
[----:B------:R-:W-:Y:S02]  /*0820*/  LOP3.LUT R23, R18, 0xffff, R21, 0xf8, !PT ;  /* 0x0000ffff12177812 */ /* 0x000fe400078ef815 */
[----:B------:R-:W-:Y:S02]  /*0830*/  LOP3.LUT R20, R12, 0xffff0000, RZ, 0xc0, !PT ;  /* 0xffff00000c147812 */ /* 0x000fe400078ec0ff */
[C---:B------:R-:W-:Y:S01]  /*0840*/  SHF.L.U64.HI R22, R23.reuse, 0x8, R22 ;  /* 0x0000000817167819 */ /* 0x040fe20000010216 */
[----:B------:R-:W-:Y:S01]  /*0850*/  IMAD.SHL.U32 R18, R23, 0x100, RZ ;  /* 0x0000010017127824 */ /* 0x000fe200078e00ff */
[----:B------:R-:W-:Y:S02]  /*0860*/  LOP3.LUT R20, R20, 0xffff, R19, 0xf8, !PT ;  /* 0x0000ffff14147812 */ /* 0x000fe400078ef813 */
[----:B------:R-:W-:Y:S02]  /*0870*/  LOP3.LUT R22, R22, 0x1f0000ff, RZ, 0xc0, !PT ;  /* 0x1f0000ff16167812 */ /* 0x000fe400078ec0ff */
[----:B------:R-:W-:-:S02]  /*0880*/  LOP3.LUT R18, R18, 0xff00, RZ, 0xc0, !PT ;  /* 0x0000ff0012127812 */ /* 0x000fc400078ec0ff */
[----:B------:R-:W-:Y:S02]  /*0890*/  LOP3.LUT R21, R22, 0x1f0000, R21, 0xf8, !PT ;  /* 0x001f000016157812 */ /* 0x000fe400078ef815 */
[----:B------:R-:W-:Y:S02]  /*08a0*/  LOP3.LUT R13, R18, 0xff0000ff, R23, 0xf8, !PT ;  /* 0xff0000ff120d7812 */ /* 0x000fe400078ef817 */
[----:B------:R-:W-:Y:S02]  /*08b0*/  LOP3.LUT R23, R19, 0x1f0000, RZ, 0xc0, !PT ;  /* 0x001f000013177812 */ /* 0x000fe400078ec0ff */
[C---:B------:R-:W-:Y:S01]  /*08c0*/  SHF.L.U64.HI R18, R13.reuse, 0x4, R21 ;  /* 0x000000040d127819 */ /* 0x040fe20000010215 */
[----:B------:R-:W-:-:S03]  /*08d0*/  IMAD.SHL.U32 R22, R13, 0x10, RZ ;  /* 0x000000100d167824 */ /* 0x000fc600078e00ff */
[----:B------:R-:W-:Y:S01]  /*08e0*/  LOP3.LUT R12, R18, 0xf00f00, RZ, 0xc0, !PT ;  /* 0x00f00f00120c7812 */ /* 0x000fe200078ec0ff */
[----:B----4-:R-:W-:Y:S01]  /*08f0*/  VIADD R18, R17, -UR6 ;  /* 0x8000000611127c36 */ /* 0x010fe20008000000 */
[----:B------:R-:W-:Y:S02]  /*0900*/  LOP3.LUT R22, R22, 0xf00f00f0, RZ, 0xc0, !PT ;  /* 0xf00f00f016167812 */ /* 0x000fe400078ec0ff */
[----:B------:R-:W-:Y:S01]  /*0910*/  LOP3.LUT R12, R12, 0x100f00f0, R21, 0xf8, !PT ;  /* 0x100f00f00c0c7812 */ /* 0x000fe200078ef815 */
[----:B------:R-:W-:Y:S01]  /*0920*/  IMAD.U32 R17, R18, 0x10000, RZ ;  /* 0x0001000012117824 */ /* 0x000fe200078e00ff */
[C---:B------:R-:W-:Y:S01]  /*0930*/  SHF.L.U64.HI R21, R20.reuse, 0x8, R23 ;  /* 0x0000000814157819 */ /* 0x040fe20000010217 */
[----:B------:R-:W-:Y:S01]  /*0940*/  IMAD.SHL.U32 R23, R20, 0x100, RZ ;  /* 0x0000010014177824 */ /* 0x000fe200078e00ff */
[----:B------:R-:W-:Y:S02]  /*0950*/  LOP3.LUT R13, R22, 0xf00f00f, R13, 0xf8, !PT ;  /* 0x0f00f00f160d7812 */ /* 0x000fe400078ef80d */
[----:B------:R-:W-:-:S02]  /*0960*/  LOP3.LUT R22, R21, 0x1f0000ff, RZ, 0xc0, !PT ;  /* 0x1f0000ff15167812 */ /* 0x000fc400078ec0ff */
[----:B------:R-:W-:Y:S02]  /*0970*/  LOP3.LUT R23, R23, 0xff00, RZ, 0xc0, !PT ;  /* 0x0000ff0017177812 */ /* 0x000fe400078ec0ff */
[----:B------:R-:W-:Y:S02]  /*0980*/  SHF.L.U64.HI R21, R13, 0x2, R12 ;  /* 0x000000020d157819 */ /* 0x000fe4000001020c */
[----:B------:R-:W-:Y:S02]  /*0990*/  LOP3.LUT R19, R22, 0x1f0000, R19, 0xf8, !PT ;  /* 0x001f000016137812 */ /* 0x000fe400078ef813 */
[----:B------:R-:W-:Y:S02]  /*09a0*/  LOP3.LUT R25, R17, 0xffff0000, RZ, 0xc0, !PT ;  /* 0xffff000011197812 */ /* 0x000fe400078ec0ff */
[----:B------:R-:W-:Y:S02]  /*09b0*/  LOP3.LUT R22, R23, 0xff0000ff, R20, 0xf8, !PT ;  /* 0xff0000ff17167812 */ /* 0x000fe400078ef814 */
[----:B------:R-:W-:-:S02]  /*09c0*/  LOP3.LUT R17, R21, 0x2082082, RZ, 0xc0, !PT ;  /* 0x0208208215117812 */ /* 0x000fc400078ec0ff */
[----:B------:R-:W-:Y:S02]  /*09d0*/  LOP3.LUT R21, R18, 0x1f0000, RZ, 0xc0, !PT ;  /* 0x001f000012157812 */ /* 0x000fe400078ec0ff */
[----:B------:R-:W-:Y:S02]  /*09e0*/  LOP3.LUT R20, R25, 0xffff, R18, 0xf8, !PT ;  /* 0x0000ffff19147812 */ /* 0x000fe400078ef812 */
[----:B------:R-:W-:Y:S01]  /*09f0*/  LOP3.LUT R12, R17, 0x10410410, R12, 0xf8, !PT ;  /* 0x10410410110c7812 */ /* 0x000fe200078ef80c */
[C---:B------:R-:W-:Y:S01]  /*0a00*/  IMAD.SHL.U32 R17, R22.reuse, 0x10, RZ ;  /* 0x0000001016117824 */ /* 0x040fe200078e00ff */
[----:B------:R-:W-:Y:S01]  /*0a10*/  SHF.L.U64.HI R24, R22, 0x4, R19 ;  /* 0x0000000416187819 */ /* 0x000fe20000010213 */
[C---:B------:R-:W-:Y:S01]  /*0a20*/  IMAD.SHL.U32 R23, R20.reuse, 0x100, RZ ;  /* 0x0000010014177824 */ /* 0x040fe200078e00ff */
[----:B------:R-:W-:Y:S02]  /*0a30*/  SHF.L.U64.HI R21, R20, 0x8, R21 ;  /* 0x0000000814157819 */ /* 0x000fe40000010215 */
[----:B------:R-:W-:-:S02]  /*0a40*/  LOP3.LUT R24, R24, 0xf00f00, RZ, 0xc0, !PT ;  /* 0x00f00f0018187812 */ /* 0x000fc400078ec0ff */
[----:B------:R-:W-:Y:S02]  /*0a50*/  LOP3.LUT R17, R17, 0xf00f00f0, RZ, 0xc0, !PT ;  /* 0xf00f00f011117812 */ /* 0x000fe400078ec0ff */
[----:B------:R-:W-:Y:S02]  /*0a60*/  LOP3.LUT R21, R21, 0x1f0000ff, RZ, 0xc0, !PT ;  /* 0x1f0000ff15157812 */ /* 0x000fe400078ec0ff */
[----:B------:R-:W-:Y:S02]  /*0a70*/  LOP3.LUT R23, R23, 0xff00, RZ, 0xc0, !PT ;  /* 0x0000ff0017177812 */ /* 0x000fe400078ec0ff */
[----:B------:R-:W-:Y:S02]  /*0a80*/  LOP3.LUT R24, R24, 0x100f00f0, R19, 0xf8, !PT ;  /* 0x100f00f018187812 */ /* 0x000fe400078ef813 */
[----:B------:R-:W-:Y:S02]  /*0a90*/  LOP3.LUT R17, R17, 0xf00f00f, R22, 0xf8, !PT ;  /* 0x0f00f00f11117812 */ /* 0x000fe400078ef816 */
[----:B------:R-:W-:Y:S01]  /*0aa0*/  LOP3.LUT R19, R21, 0x1f0000, R18, 0xf8, !PT ;  /* 0x001f000015137812 */ /* 0x000fe200078ef812 */
[----:B------:R-:W-:Y:S01]  /*0ab0*/  IMAD.SHL.U32 R21, R13, 0x4, RZ ;  /* 0x000000040d157824 */ /* 0x000fe200078e00ff */
[----:B------:R-:W-:Y:S01]  /*0ac0*/  LOP3.LUT R20, R23, 0xff0000ff, R20, 0xf8, !PT ;  /* 0xff0000ff17147812 */ /* 0x000fe200078ef814 */
[----:B-----5:R-:W-:Y:S01]  /*0ad0*/  VIADD R18, R16, -UR4 ;  /* 0x8000000410127c36 */ /* 0x020fe20008000000 */
[----:B------:R-:W-:-:S02]  /*0ae0*/  SHF.L.U64.HI R23, R17, 0x3, R24 ;  /* 0x0000000311177819 */ /* 0x000fc40000010218 */
[----:B------:R-:W-:Y:S01]  /*0af0*/  LOP3.LUT R16, R21, 0x8208208, RZ, 0xc0, !PT ;  /* 0x0820820815107812 */ /* 0x000fe200078ec0ff */
[----:B------:R-:W-:Y:S01]  /*0b00*/  IMAD.U32 R21, R18, 0x10000, RZ ;  /* 0x0001000012157824 */ /* 0x000fe200078e00ff */
[----:B------:R-:W-:Y:S02]  /*0b10*/  SHF.L.U64.HI R24, R17, 0x1, R24 ;  /* 0x0000000111187819 */ /* 0x000fe40000010218 */
[----:B------:R-:W-:Y:S02]  /*0b20*/  LOP3.LUT R23, R23, 0x4104104, RZ, 0xc0, !PT ;  /* 0x0410410417177812 */ /* 0x000fe400078ec0ff */
[----:B------:R-:W-:Y:S02]  /*0b30*/  LOP3.LUT R16, R16, 0x41041041, R13, 0xf8, !PT ;  /* 0x4104104110107812 */ /* 0x000fe400078ef80d */
[C---:B------:R-:W-:Y:S02]  /*0b40*/  SHF.L.U64.HI R22, R20.reuse, 0x4, R19 ;  /* 0x0000000414167819 */ /* 0x040fe40000010213 */
[----:B------:R-:W-:Y:S01]  /*0b50*/  LOP3.LUT R13, R23, 0x20820820, R24, 0xf8, !PT ;  /* 0x20820820170d7812 */ /* 0x000fe200078ef818 */
[----:B------:R-:W-:Y:S01]  /*0b60*/  IMAD.SHL.U32 R23, R20, 0x10, RZ ;  /* 0x0000001014177824 */ /* 0x000fe200078e00ff */
[----:B------:R-:W-:-:S02]  /*0b70*/  LOP3.LUT R22, R22, 0xf00f00, RZ, 0xc0, !PT ;  /* 0x00f00f0016167812 */ /* 0x000fc400078ec0ff */
[----:B------:R-:W-:Y:S02]  /*0b80*/  LOP3.LUT R21, R21, 0xffff0000, RZ, 0xc0, !PT ;  /* 0xffff000015157812 */ /* 0x000fe400078ec0ff */
[----:B------:R-:W-:Y:S02]  /*0b90*/  LOP3.LUT R23, R23, 0xf00f00f0, RZ, 0xc0, !PT ;  /* 0xf00f00f017177812 */ /* 0x000fe400078ec0ff */
[----:B------:R-:W-:Y:S01]  /*0ba0*/  LOP3.LUT R19, R22, 0x100f00f0, R19, 0xf8, !PT ;  /* 0x100f00f016137812 */ /* 0x000fe200078ef813 */
[----:B------:R-:W-:Y:S01]  /*0bb0*/  IMAD.SHL.U32 R22, R17, 0x8, RZ ;  /* 0x0000000811167824 */ /* 0x000fe200078e00ff */
[----:B------:R-:W-:Y:S02]  /*0bc0*/  LOP3.LUT R21, R21, 0xffff, R18, 0xf8, !PT ;  /* 0x0000ffff15157812 */ /* 0x000fe400078ef812 */
[----:B------:R-:W-:Y:S02]  /*0bd0*/  LOP3.LUT R24, R18, 0x1f0000, RZ, 0xc0, !PT ;  /* 0x001f000012187812 */ /* 0x000fe400078ec0ff */
[----:B------:R-:W-:Y:S01]  /*0be0*/  LOP3.LUT R20, R23, 0xf00f00f, R20, 0xf8, !PT ;  /* 0x0f00f00f17147812 */ /* 0x000fe200078ef814 */
[----:B------:R-:W-:Y:S01]  /*0bf0*/  IMAD.SHL.U32 R23, R17, 0x2, RZ ;  /* 0x0000000211177824 */ /* 0x000fe200078e00ff */
[C---:B------:R-:W-:Y:S01]  /*0c00*/  SHF.L.U64.HI R24, R21.reuse, 0x8, R24 ;  /* 0x0000000815187819 */ /* 0x040fe20000010218 */
[----:B------:R-:W-:Y:S01]  /*0c10*/  IMAD.SHL.U32 R26, R21, 0x100, RZ ;  /* 0x00000100151a7824 */ /* 0x000fe200078e00ff */
[----:B------:R-:W-:Y:S01]  /*0c20*/  LOP3.LUT R22, R22, 0x10410410, RZ, 0xc0, !PT ;  /* 0x1041041016167812 */ /* 0x000fe200078ec0ff */
[----:B------:R-:W-:Y:S01]  /*0c30*/  IMAD.SHL.U32 R25, R20, 0x10, RZ ;  /* 0x0000001014197824 */ /* 0x000fe200078e00ff */
[----:B------:R-:W-:-:S02]  /*0c40*/  LOP3.LUT R17, R24, 0x1f0000ff, RZ, 0xc0, !PT ;  /* 0x1f0000ff18117812 */ /* 0x000fc400078ec0ff */
[----:B------:R-:W-:Y:S01]  /*0c50*/  LOP3.LUT R23, R22, 0x82082082, R23, 0xf8, !PT ;  /* 0x8208208216177812 */ /* 0x000fe200078ef817 */
[----:B------:R-:W-:Y:S01]  /*0c60*/  IMAD.SHL.U32 R22, R20, 0x4, RZ ;  /* 0x0000000414167824 */ /* 0x000fe200078e00ff */
[----:B------:R-:W-:Y:S02]  /*0c70*/  LOP3.LUT R26, R26, 0xff00, RZ, 0xc0, !PT ;  /* 0x0000ff001a1a7812 */ /* 0x000fe400078ec0ff */
[C-C-:B------:R-:W-:Y:S02]  /*0c80*/  SHF.L.U64.HI R27, R20.reuse, 0x4, R19.reuse ;  /* 0x00000004141b7819 */ /* 0x140fe40000010213 */
[----:B------:R-:W-:Y:S01]  /*0c90*/  SHF.L.U64.HI R24, R20, 0x2, R19 ;  /* 0x0000000214187819 */ /* 0x000fe20000010213 */
[----:B------:R-:W-:Y:S01]  /*0ca0*/  VIADD R19, R15, -UR5 ;  /* 0x800000050f137c36 */ /* 0x000fe20008000000 */
[----:B------:R-:W-:Y:S01]  /*0cb0*/  LOP3.LUT R25, R25, 0x20820820, RZ, 0xc0, !PT ;  /* 0x2082082019197812 */ /* 0x000fe200078ec0ff */
[----:B------:R-:W-:Y:S01]  /*0cc0*/  VIADD R20, R14, -UR6 ;  /* 0x800000060e147c36 */ /* 0x000fe20008000000 */
[----:B------:R-:W-:-:S02]  /*0cd0*/  LOP3.LUT R18, R17, 0x1f0000, R18, 0xf8, !PT ;  /* 0x001f000011127812 */ /* 0x000fc400078ef812 */
[----:B------:R-:W-:Y:S02]  /*0ce0*/  LOP3.LUT R27, R27, 0x8208208, RZ, 0xc0, !PT ;  /* 0x082082081b1b7812 */ /* 0x000fe400078ec0ff */
[----:B------:R-:W-:Y:S01]  /*0cf0*/  LOP3.LUT R17, R26, 0xff0000ff, R21, 0xf8, !PT ;  /* 0xff0000ff1a117812 */ /* 0x000fe200078ef815 */
[----:B------:R-:W-:Y:S01]  /*0d00*/  IMAD.U32 R21, R19, 0x10000, RZ ;  /* 0x0001000013157824 */ /* 0x000fe200078e00ff */
[----:B------:R-:W-:Y:S02]  /*0d10*/  LOP3.LUT R22, R25, 0x4104104, R22, 0xf8, !PT ;  /* 0x0410410419167812 */ /* 0x000fe400078ef816 */
[----:B------:R-:W-:Y:S02]  /*0d20*/  LOP3.LUT R15, R27, 0x41041041, R24, 0xf8, !PT ;  /* 0x410410411b0f7812 */ /* 0x000fe400078ef818 */
[----:B------:R-:W-:Y:S02]  /*0d30*/  SHF.L.U64.HI R24, R17, 0x4, R18 ;  /* 0x0000000411187819 */ /* 0x000fe40000010212 */
[----:B------:R-:W-:Y:S01]  /*0d40*/  LOP3.LUT R14, R22, R23, R16, 0xfe, !PT ;  /* 0x00000017160e7212 */ /* 0x000fe200078efe10 */
[----:B------:R-:W-:Y:S01]  /*0d50*/  IMAD.U32 R22, R20, 0x10000, RZ ;  /* 0x0001000014167824 */ /* 0x000fe200078e00ff */
[----:B------:R-:W-:-:S02]  /*0d60*/  LOP3.LUT R16, R21, 0xffff0000, RZ, 0xc0, !PT ;  /* 0xffff000015107812 */ /* 0x000fc400078ec0ff */
[----:B------:R-:W-:Y:S02]  /*0d70*/  LOP3.LUT R23, R24, 0xf00f00, RZ, 0xc0, !PT ;  /* 0x00f00f0018177812 */ /* 0x000fe400078ec0ff */
[----:B------:R-:W-:Y:S02]  /*0d80*/  LOP3.LUT R21, R16, 0xffff, R19, 0xf8, !PT ;  /* 0x0000ffff10157812 */ /* 0x000fe400078ef813 */
[----:B------:R-:W-:Y:S02]  /*0d90*/  LOP3.LUT R16, R23, 0x100f00f0, R18, 0xf8, !PT ;  /* 0x100f00f017107812 */ /* 0x000fe400078ef812 */
[----:B------:R-:W-:Y:S01]  /*0da0*/  LOP3.LUT R23, R22, 0xffff0000, RZ, 0xc0, !PT ;  /* 0xffff000016177812 */ /* 0x000fe200078ec0ff */
[----:B------:R-:W-:Y:S01]  /*0db0*/  IMAD.SHL.U32 R22, R21, 0x100, RZ ;  /* 0x0000010015167824 */ /* 0x000fe200078e00ff */
[----:B------:R-:W-:Y:S02]  /*0dc0*/  LOP3.LUT R24, R19, 0x1f0000, RZ, 0xc0, !PT ;  /* 0x001f000013187812 */ /* 0x000fe400078ec0ff */
[----:B------:R-:W-:-:S02]  /*0dd0*/  LOP3.LUT R25, R20, 0x1f0000, RZ, 0xc0, !PT ;  /* 0x001f000014197812 */ /* 0x000fc400078ec0ff */
[----:B------:R-:W-:Y:S02]  /*0de0*/  LOP3.LUT R18, R23, 0xffff, R20, 0xf8, !PT ;  /* 0x0000ffff17127812 */ /* 0x000fe400078ef814 */
[----:B------:R-:W-:Y:S02]  /*0df0*/  LOP3.LUT R22, R22, 0xff00, RZ, 0xc0, !PT ;  /* 0x0000ff0016167812 */ /* 0x000fe400078ec0ff */
[----:B------:R-:W-:Y:S02]  /*0e00*/  SHF.L.U64.HI R24, R21, 0x8, R24 ;  /* 0x0000000815187819 */ /* 0x000fe40000010218 */
[C---:B------:R-:W-:Y:S01]  /*0e10*/  SHF.L.U64.HI R23, R18.reuse, 0x8, R25 ;  /* 0x0000000812177819 */ /* 0x040fe20000010219 */
[----:B------:R-:W-:Y:S01]  /*0e20*/  IMAD.SHL.U32 R25, R18, 0x100, RZ ;  /* 0x0000010012197824 */ /* 0x000fe200078e00ff */
[----:B------:R-:W-:Y:S02]  /*0e30*/  LOP3.LUT R22, R22, 0xff0000ff, R21, 0xf8, !PT ;  /* 0xff0000ff16167812 */ /* 0x000fe400078ef815 */
[----:B------:R-:W-:-:S02]  /*0e40*/  LOP3.LUT R24, R24, 0x1f0000ff, RZ, 0xc0, !PT ;  /* 0x1f0000ff18187812 */ /* 0x000fc400078ec0ff */
[----:B------:R-:W-:Y:S01]  /*0e50*/  LOP3.LUT R21, R23, 0x1f0000ff, RZ, 0xc0, !PT ;  /* 0x1f0000ff17157812 */ /* 0x000fe200078ec0ff */
[----:B------:R-:W-:Y:S01]  /*0e60*/  IMAD.SHL.U32 R23, R22, 0x10, RZ ;  /* 0x0000001016177824 */ /* 0x000fe200078e00ff */
[----:B------:R-:W-:Y:S02]  /*0e70*/  LOP3.LUT R25, R25, 0xff00, RZ, 0xc0, !PT ;  /* 0x0000ff0019197812 */ /* 0x000fe400078ec0ff */
[----:B------:R-:W-:Y:S01]  /*0e80*/  LOP3.LUT R19, R24, 0x1f0000, R19, 0xf8, !PT ;  /* 0x001f000018137812 */ /* 0x000fe200078ef813 */
[----:B------:R-:W-:Y:S01]  /*0e90*/  IMAD.SHL.U32 R24, R17, 0x10, RZ ;  /* 0x0000001011187824 */ /* 0x000fe200078e00ff */
[----:B------:R-:W-:Y:S02]  /*0ea0*/  LOP3.LUT R21, R21, 0x1f0000, R20, 0xf8, !PT ;  /* 0x001f000015157812 */ /* 0x000fe400078ef814 */
[----:B------:R-:W-:Y:S02]  /*0eb0*/  LOP3.LUT R20, R25, 0xff0000ff, R18, 0xf8, !PT ;  /* 0xff0000ff19147812 */ /* 0x000fe400078ef812 */
[----:B------:R-:W-:-:S02]  /*0ec0*/  LOP3.LUT R23, R23, 0xf00f00f0, RZ, 0xc0, !PT ;  /* 0xf00f00f017177812 */ /* 0x000fc400078ec0ff */
[----:B------:R-:W-:Y:S01]  /*0ed0*/  SHF.L.U64.HI R18, R22, 0x4, R19 ;  /* 0x0000000416127819 */ /* 0x000fe20000010213 */
[----:B------:R-:W-:Y:S01]  /*0ee0*/  IMAD.SHL.U32 R27, R20, 0x10, RZ ;  /* 0x00000010141b7824 */ /* 0x000fe200078e00ff */
[----:B------:R-:W-:Y:S02]  /*0ef0*/  LOP3.LUT R24, R24, 0xf00f00f0, RZ, 0xc0, !PT ;  /* 0xf00f00f018187812 */ /* 0x000fe400078ec0ff */
[----:B------:R-:W-:Y:S02]  /*0f00*/  LOP3.LUT R22, R23, 0xf00f00f, R22, 0xf8, !PT ;  /* 0x0f00f00f17167812 */ /* 0x000fe400078ef816 */
[----:B------:R-:W-:Y:S02]  /*0f10*/  LOP3.LUT R18, R18, 0xf00f00, RZ, 0xc0, !PT ;  /* 0x00f00f0012127812 */ /* 0x000fe400078ec0ff */
[----:B------:R-:W-:Y:S01]  /*0f20*/  LOP3.LUT R17, R24, 0xf00f00f, R17, 0xf8, !PT ;  /* 0x0f00f00f18117812 */ /* 0x000fe200078ef811 */
[----:B------:R-:W-:Y:S01]  /*0f30*/  IMAD.SHL.U32 R23, R22, 0x8, RZ ;  /* 0x0000000816177824 */ /* 0x000fe200078e00ff */
[----:B------:R-:W-:-:S02]  /*0f40*/  SHF.L.U64.HI R24, R20, 0x4, R21 ;  /* 0x0000000414187819 */ /* 0x000fc40000010215 */
[----:B------:R-:W-:Y:S02]  /*0f50*/  LOP3.LUT R25, R18, 0x100f00f0, R19, 0xf8, !PT ;  /* 0x100f00f012197812 */ /* 0x000fe400078ef813 */
[----:B------:R-:W-:Y:S02]  /*0f60*/  LOP3.LUT R27, R27, 0xf00f00f0, RZ, 0xc0, !PT ;  /* 0xf00f00f01b1b7812 */ /* 0x000fe400078ec0ff */
[----:B------:R-:W-:Y:S02]  /*0f70*/  LOP3.LUT R24, R24, 0xf00f00, RZ, 0xc0, !PT ;  /* 0x00f00f0018187812 */ /* 0x000fe400078ec0ff */
[C-C-:B------:R-:W-:Y:S02]  /*0f80*/  SHF.L.U64.HI R19, R22.reuse, 0x3, R25.reuse ;  /* 0x0000000316137819 */ /* 0x140fe40000010219 */
[C---:B------:R-:W-:Y:S01]  /*0f90*/  SHF.L.U64.HI R18, R22.reuse, 0x1, R25 ;  /* 0x0000000116127819 */ /* 0x040fe20000010219 */
[----:B------:R-:W-:Y:S01]  /*0fa0*/  IMAD.SHL.U32 R22, R22, 0x2, RZ ;  /* 0x0000000216167824 */ /* 0x000fe200078e00ff */
[----:B------:R-:W-:-:S02]  /*0fb0*/  LOP3.LUT R26, R27, 0xf00f00f, R20, 0xf8, !PT ;  /* 0x0f00f00f1b1a7812 */ /* 0x000fc400078ef814 */
[----:B------:R-:W-:Y:S02]  /*0fc0*/  LOP3.LUT R23, R23, 0x10410410, RZ, 0xc0, !PT ;  /* 0x1041041017177812 */ /* 0x000fe400078ec0ff */
[----:B------:R-:W-:Y:S01]  /*0fd0*/  LOP3.LUT R21, R24, 0x100f00f0, R21, 0xf8, !PT ;  /* 0x100f00f018157812 */ /* 0x000fe200078ef815 */
[----:B------:R-:W-:Y:S01]  /*0fe0*/  IMAD.SHL.U32 R24, R17, 0x4, RZ ;  /* 0x0000000411187824 */ /* 0x000fe200078e00ff */
[----:B------:R-:W-:Y:S01]  /*0ff0*/  LOP3.LUT R20, R23, 0x82082082, R22, 0xf8, !PT ;  /* 0x8208208217147812 */ /* 0x000fe200078ef816 */
[C---:B------:R-:W-:Y:S01]  /*1000*/  IMAD.SHL.U32 R27, R26.reuse, 0x10, RZ ;  /* 0x000000101a1b7824 */ /* 0x040fe200078e00ff */
[C-C-:B------:R-:W-:Y:S02]  /*1010*/  SHF.L.U64.HI R22, R26.reuse, 0x4, R21.reuse ;  /* 0x000000041a167819 */ /* 0x140fe40000010215 */
[C---:B------:R-:W-:Y:S01]  /*1020*/  SHF.L.U64.HI R21, R26.reuse, 0x2, R21 ;  /* 0x000000021a157819 */ /* 0x040fe20000010215 */
[----:B------:R-:W-:Y:S01]  /*1030*/  IMAD.SHL.U32 R26, R26, 0x4, RZ ;  /* 0x000000041a1a7824 */ /* 0x000fe200078e00ff */
[----:B------:R-:W-:-:S02]  /*1040*/  LOP3.LUT R24, R24, 0x8208208, RZ, 0xc0, !PT ;  /* 0x0820820818187812 */ /* 0x000fc400078ec0ff */
[----:B------:R-:W-:Y:S02]  /*1050*/  LOP3.LUT R27, R27, 0x20820820, RZ, 0xc0, !PT ;  /* 0x208208201b1b7812 */ /* 0x000fe400078ec0ff */
[----:B------:R-:W-:Y:S02]  /*1060*/  SHF.L.U64.HI R25, R17, 0x2, R16 ;  /* 0x0000000211197819 */ /* 0x000fe40000010210 */
[----:B------:R-:W-:Y:S02]  /*1070*/  LOP3.LUT R23, R24, 0x41041041, R17, 0xf8, !PT ;  /* 0x4104104118177812 */ /* 0x000fe400078ef811 */
[----:B------:R-:W-:Y:S02]  /*1080*/  LOP3.LUT R17, R27, 0x4104104, R26, 0xf8, !PT ;  /* 0x041041041b117812 */ /* 0x000fe400078ef81a */
[----:B------:R-:W-:Y:S02]  /*1090*/  LOP3.LUT R25, R25, 0x2082082, RZ, 0xc0, !PT ;  /* 0x0208208219197812 */ /* 0x000fe400078ec0ff */
[----:B------:R-:W-:-:S02]  /*10a0*/  LOP3.LUT R19, R19, 0x4104104, RZ, 0xc0, !PT ;  /* 0x0410410413137812 */ /* 0x000fc400078ec0ff */
[----:B------:R-:W-:Y:S02]  /*10b0*/  LOP3.LUT R22, R22, 0x8208208, RZ, 0xc0, !PT ;  /* 0x0820820816167812 */ /* 0x000fe400078ec0ff */
[----:B------:R-:W-:Y:S02]  /*10c0*/  LOP3.LUT R16, R25, 0x10410410, R16, 0xf8, !PT ;  /* 0x1041041019107812 */ /* 0x000fe400078ef810 */
[----:B------:R-:W-:Y:S02]  /*10d0*/  LOP3.LUT R19, R19, 0x20820820, R18, 0xf8, !PT ;  /* 0x2082082013137812 */ /* 0x000fe400078ef812 */
[----:B------:R-:W-:Y:S02]  /*10e0*/  LOP3.LUT R21, R22, 0x41041041, R21, 0xf8, !PT ;  /* 0x4104104116157812 */ /* 0x000fe400078ef815 */
[----:B------:R-:W-:Y:S02]  /*10f0*/  LOP3.LUT R17, R17, R20, R23, 0xfe, !PT ;  /* 0x0000001411117212 */ /* 0x000fe400078efe17 */
[----:B------:R-:W-:-:S02]  /*1100*/  LOP3.LUT R13, R15, R13, R12, 0xfe, !PT ;  /* 0x0000000d0f0d7212 */ /* 0x000fc400078efe0c */
[----:B------:R-:W-:Y:S02]  /*1110*/  LOP3.LUT R16, R21, R19, R16, 0xfe, !PT ;  /* 0x0000001315107212 */ /* 0x000fe400078efe10 */
[----:B------:R-:W-:Y:S02]  /*1120*/  ISETP.GE.U32.AND P0, PT, R17, R14, PT ;  /* 0x0000000e1100720c */ /* 0x000fe40003f06070 */
[----:B------:R-:W-:Y:S02]  /*1130*/  IADD3 R12, P1, PT, R11, 0x1, RZ ;  /* 0x000000010b0c7810 */ /* 0x000fe40007f3e0ff */
[----:B------:R-:W-:-:S03]  /*1140*/  ISETP.GE.U32.AND.EX P0, PT, R16, R13, PT, P0 ;  /* 0x0000000d1000720c */ /* 0x000fc60003f06100 */
[----:B------:R-:W-:Y:S01]  /*1150*/  IMAD.X R13, RZ, RZ, R10, P1 ;  /* 0x000000ffff0d7224 */ /* 0x000fe200008e060a */
[----:B------:R-:W-:Y:S02]  /*1160*/  SEL R5, R5, R12, !P0 ;  /* 0x0000000c05057207 */ /* 0x000fe40004000000 */
[----:B------:R-:W-:Y:S02]  /*1170*/  SEL R6, R11, R6, !P0 ;  /* 0x000000060b067207 */ /* 0x000fe40004000000 */
[----:B------:R-:W-:Y:S02]  /*1180*/  SEL R4, R4, R13, !P0 ;  /* 0x0000000d04047207 */ /* 0x000fe40004000000 */
[----:B------:R-:W-:Y:S02]  /*1190*/  SEL R7, R10, R7, !P0 ;  /* 0x000000070a077207 */ /* 0x000fe40004000000 */
[----:B------:R-:W-:-:S04]  /*11a0*/  ISETP.GE.U32.AND P0, PT, R5, R6, PT ;  /* 0x000000060500720c */ /* 0x000fc80003f06070 */
[----:B------:R-:W-:-:S13]  /*11b0*/  ISETP.GE.U32.AND.EX P0, PT, R4, R7, PT, P0 ;  /* 0x000000070400720c */ /* 0x000fda0003f06100 */
[----:B------:R-:W-:Y:S05]  /*11c0*/  @!P0 BRA `(.L_x_305) ;  /* 0xfffffff400188947 */ /* 0x000fea000383ffff */
.L_x_304:
[----:B------:R-:W-:Y:S05]  /*11d0*/  BSYNC.RECONVERGENT B1 ;  /* 0x0000000000017941 */ /* 0x000fea0003800200 */
.L_x_303:
[----:B------:R-:W-:Y:S05]  /*11e0*/  BRA `(.L_x_306) ;  /* 0x0000000c00407947 */ /* 0x000fea0003800000 */
.L_x_302:
[----:B------:R-:W-:Y:S01]  /*11f0*/  IADD3 R10, P0, PT, R15, -R8, RZ ;  /* 0x800000080f0a7210 */ /* 0x000fe20007f1e0ff */
[----:B------:R-:W0:Y:S01]  /*1200*/  LDCU UR6, c[0x0][0x3b8] ;  /* 0x00007700ff0677ac */ /* 0x000e220008000800 */
[----:B------:R-:W-:-:S03]  /*1210*/  IADD3 R4, P2, PT, R8, -R2, RZ ;  /* 0x8000000208047210 */ /* 0x000fc60007f5e0ff */
[----:B------:R-:W-:Y:S01]  /*1220*/  IMAD.X R12, R17, 0x1, ~R9, P0 ;  /* 0x00000001110c7824 */ /* 0x000fe200000e0e09 */
[----:B------:R-:W-:Y:S01]  /*1230*/  ISETP.GT.U32.AND P0, PT, R13, R10, PT ;  /* 0x0000000a0d00720c */ /* 0x000fe20003f04070 */
[----:B------:R-:W-:Y:S01]  /*1240*/  IMAD.X R6, R9, 0x1, ~R3, P2 ;  /* 0x0000000109067824 */ /* 0x000fe200010e0e03 */
[----:B------:R-:W-:Y:S01]  /*1250*/  ISETP.LT.U32.AND P1, PT, R4, R13, PT ;  /* 0x0000000d0400720c */ /* 0x000fe20003f21070 */
[----:B------:R-:W1:Y:S01]  /*1260*/  LDCU.64 UR4, c[0x0][0x3b0] ;  /* 0x00007600ff0477ac */ /* 0x000e620008000a00 */
[----:B------:R-:W-:Y:S02]  /*1270*/  ISETP.GT.U32.AND.EX P0, PT, R11, R12, PT, P0 ;  /* 0x0000000c0b00720c */ /* 0x000fe40003f04100 */
[----:B------:R-:W-:Y:S02]  /*1280*/  ISETP.LT.U32.AND.EX P1, PT, R6, R11, PT, P1 ;  /* 0x0000000b0600720c */ /* 0x000fe40003f21110 */
[----:B------:R-:W-:Y:S02]  /*1290*/  SEL R5, R13, R10, P0 ;  /* 0x0000000a0d057207 */ /* 0x000fe40000000000 */
[----:B------:R-:W-:-:S02]  /*12a0*/  SEL R7, R11, R12, P0 ;  /* 0x0000000c0b077207 */ /* 0x000fc40000000000 */
[----:B------:R-:W-:Y:S02]  /*12b0*/  IADD3 R5, P0, PT, R5, -R10, RZ ;  /* 0x8000000a05057210 */ /* 0x000fe40007f1e0ff */
[----:B------:R-:W-:-:S03]  /*12c0*/  SEL R10, R4, R13, P1 ;  /* 0x0000000d040a7207 */ /* 0x000fc60000800000 */
[----:B------:R-:W-:Y:S01]  /*12d0*/  IMAD.X R4, R7, 0x1, ~R12, P0 ;  /* 0x0000000107047824 */ /* 0x000fe200000e0e0c */
[----:B------:R-:W-:Y:S02]  /*12e0*/  SEL R7, R6, R11, P1 ;  /* 0x0000000b06077207 */ /* 0x000fe40000800000 */
[----:B------:R-:W-:-:S04]  /*12f0*/  ISETP.GE.U32.AND P0, PT, R5, R10, PT ;  /* 0x0000000a0500720c */ /* 0x000fc80003f06070 */
[----:B------:R-:W-:-:S13]  /*1300*/  ISETP.GE.U32.AND.EX P0, PT, R4, R7, PT, P0 ;  /* 0x000000070400720c */ /* 0x000fda0003f06100 */
[----:B01----:R-:W-:Y:S05]  /*1310*/  @P0 BRA `(.L_x_306) ;  /* 0x0000000800f40947 */ /* 0x003fea0003800000 */
[----:B------:R-:W-:Y:S01]  /*1320*/  IADD3 R8, P0, PT, R13, R8, RZ ;  /* 0x000000080d087210 */ /* 0x000fe20007f1e0ff */
[----:B------:R-:W-:-:S04]  /*1330*/  IMAD.MOV.U32 R6, RZ, RZ, R10 ;  /* 0x000000ffff067224 */ /* 0x000fc800078e000a */
[----:B------:R-:W-:-:S08]  /*1340*/  IMAD.X R9, R11, 0x1, R9, P0 ;  /* 0x000000010b097824 */ /* 0x000fd000000e0609 */
.L_x_307:
        /* <DEDUP_REMOVED lines=186> */
.L_x_306:
[----:B------:R-:W-:Y:S05]  /*1ef0*/  BSYNC.RECONVERGENT B0 ;  /* 0x0000000000007941 */ /* 0x000fea0003800200 */
.L_x_301:
[----:B------:R-:W0:Y:S01]  /*1f00*/  LDCU.64 UR10, c[0x0][0x3a8] ;  /* 0x00007500ff0a77ac */ /* 0x000e220008000a00 */
[----:B------:R-:W-:-:S05]  /*1f10*/  IADD3 R2, P0, PT, R5, R2, RZ ;  /* 0x0000000205027210 */ /* 0x000fca0007f1e0ff */
[----:B------:R-:W-:Y:S01]  /*1f20*/  IMAD.X R3, R4, 0x1, R3, P0 ;  /* 0x0000000104037824 */ /* 0x000fe200000e0603 */
[----:B0-----:R-:W-:-:S04]  /*1f30*/  LEA R6, P1, R0, UR10, 0x3 ;  /* 0x0000000a00067c11 */ /* 0x001fc8000f8218ff */
[----:B------:R-:W-:-:S05]  /*1f40*/  LEA.HI.X R7, R0, UR11, RZ, 0x3, P1 ;  /* 0x0000000b00077c11 */ /* 0x000fca00088f1cff */
[----:B------:R-:W-:Y:S01]  /*1f50*/  STG.E.64 desc[UR8][R6.64], R2 ;  /* 0x0000000206007986 */ /* 0x000fe2000c101b08 */
[----:B------:R-:W-:Y:S05]  /*1f60*/  EXIT ;  /* 0x000000000000794d */ /* 0x000fea0003800000 */
.L_x_308:
        /* <DEDUP_REMOVED lines=9> */
.L_x_489:


//--------------------- .text._ZN3cub18CUB_300001_SM_10006detail10merge_sort30DeviceMergeSortBlockSortKernelINS2_10policy_hubIN6thrust24THRUST_300001_SM_1000_NS6detail15normal_iteratorINS6_10device_ptrI4CellEEEEE9Policy600ESC_PNS0_8NullTypeESC_SG_m24CompareByCoordsLowerOnlySA_SF_EEvbT0_T1_T2_T3_T4_PT6_PT7_T5_NS1_7vsmem_tE --------------------------
	.section	.text._ZN3cub18CUB_300001_SM_10006detail10merge_sort30DeviceMergeSortBlockSortKernelINS2_10policy_hubIN6thrust24THRUST_300001_SM_1000_NS6detail15normal_iteratorINS6_10device_ptrI4CellEEEEE9Policy600ESC_PNS0_8NullTypeESC_SG_m24CompareByCoordsLowerOnlySA_SF_EEvbT0_T1_T2_T3_T4_PT6_PT7_T5_NS1_7vsmem_tE,"ax",@progbits
	.align	128
        .global         _ZN3cub18CUB_300001_SM_10006detail10merge_sort30DeviceMergeSortBlockSortKernelINS2_10policy_hubIN6thrust24THRUST_300001_SM_1000_NS6detail15normal_iteratorINS6_10device_ptrI4CellEEEEE9Policy600ESC_PNS0_8NullTypeESC_SG_m24CompareByCoordsLowerOnlySA_SF_EEvbT0_T1_T2_T3_T4_PT6_PT7_T5_NS1_7vsmem_tE
        .type           _ZN3cub18CUB_300001_SM_10006detail10merge_sort30DeviceMergeSortBlockSortKernelINS2_10policy_hubIN6thrust24THRUST_300001_SM_1000_NS6detail15normal_iteratorINS6_10device_ptrI4CellEEEEE9Policy600ESC_PNS0_8NullTypeESC_SG_m24CompareByCoordsLowerOnlySA_SF_EEvbT0_T1_T2_T3_T4_PT6_PT7_T5_NS1_7vsmem_tE,@function
        .size           _ZN3cub18CUB_300001_SM_10006detail10merge_sort30DeviceMergeSortBlockSortKernelINS2_10policy_hubIN6thrust24THRUST_300001_SM_1000_NS6detail15normal_iteratorINS6_10device_ptrI4CellEEEEE9Policy600ESC_PNS0_8NullTypeESC_SG_m24CompareByCoordsLowerOnlySA_SF_EEvbT0_T1_T2_T3_T4_PT6_PT7_T5_NS1_7vsmem_tE,(.L_x_490 - _ZN3cub18CUB_300001_SM_10006detail10merge_sort30DeviceMergeSortBlockSortKernelINS2_10policy_hubIN6thrust24THRUST_300001_SM_1000_NS6detail15normal_iteratorINS6_10device_ptrI4CellEEEEE9Policy600ESC_PNS0_8NullTypeESC_SG_m24CompareByCoordsLowerOnlySA_SF_EEvbT0_T1_T2_T3_T4_PT6_PT7_T5_NS1_7vsmem_tE)
        .other          _ZN3cub18CUB_300001_SM_10006detail10merge_sort30DeviceMergeSortBlockSortKernelINS2_10policy_hubIN6thrust24THRUST_300001_SM_1000_NS6detail15normal_iteratorINS6_10device_ptrI4CellEEEEE9Policy600ESC_PNS0_8NullTypeESC_SG_m24CompareByCoordsLowerOnlySA_SF_EEvbT0_T1_T2_T3_T4_PT6_PT7_T5_NS1_7vsmem_tE,@"STO_CUDA_ENTRY STV_DEFAULT"
_ZN3cub18CUB_300001_SM_10006detail10merge_sort30DeviceMergeSortBlockSortKernelINS2_10policy_hubIN6thrust24THRUST_300001_SM_1000_NS6detail15normal_iteratorINS6_10device_ptrI4CellEEEEE9Policy600ESC_PNS0_8NullTypeESC_SG_m24CompareByCoordsLowerOnlySA_SF_EEvbT0_T1_T2_T3_T4_PT6_PT7_T5_NS1_7vsmem_tE:
.text._ZN3cub18CUB_300001_SM_10006detail10merge_sort30DeviceMergeSortBlockSortKernelINS2_10policy_hubIN6thrust24THRUST_300001_SM_1000_NS6detail15normal_iteratorINS6_10device_ptrI4CellEEEEE9Policy600ESC_PNS0_8NullTypeESC_SG_m24CompareByCoordsLowerOnlySA_SF_EEvbT0_T1_T2_T3_T4_PT6_PT7_T5_NS1_7vsmem_tE:
        /* <DEDUP_REMOVED lines=12> */
[----:B------:R-:W1:Y:S01]  /*00c0*/  LDC.64 R8, c[0x0][0x388] ;  /* 0x0000e200ff087b82 */ /* 0x000e620000000a00 */
[----:B------:R-:W-:Y:S01]  /*00d0*/  ACQBULK ;  /* 0x000000000000782e */ /* 0x000fe20000000000 */
[----:B0-----:R-:W-:-:S05]  /*00e0*/  LOP3.LUT R3, R2, 0x3e0, RZ, 0xc0, !PT ;  /* 0x000003e002037812 */ /* 0x001fca00078ec0ff */
[----:B------:R-:W-:-:S05]  /*00f0*/  IMAD R3, R3, 0x3, RZ ;  /* 0x0000000303037824 */ /* 0x000fca00078e02ff */
[----:B------:R-:W-:-:S04]  /*0100*/  LOP3.LUT R7, R3, 0x1f, R2, 0xf8, !PT ;  /* 0x0000001f03077812 */ /* 0x000fc800078ef802 */
[----:B------:R-:W-:-:S05]  /*0110*/  IADD3 R4, P0, PT, R4, R7, RZ ;  /* 0x0000000704047210 */ /* 0x000fca0007f1e0ff */
[----:B------:R-:W-:Y:S02]  /*0120*/  IMAD.X R5, RZ, RZ, R5, P0 ;  /* 0x000000ffff057224 */ /* 0x000fe400000e0605 */
[----:B-1----:R-:W-:-:S04]  /*0130*/  IMAD.WIDE.U32 R8, R4, 0x14, R8 ;  /* 0x0000001404087825 */ /* 0x002fc800078e0008 */
[----:B------:R-:W-:-:S04]  /*0140*/  IMAD R7, R5, 0x14, RZ ;  /* 0x0000001405077824 */ /* 0x000fc800078e02ff */
[----:B------:R-:W-:-:S05]  /*0150*/  IMAD.IADD R9, R9, 0x1, R7 ;  /* 0x0000000109097824 */ /* 0x000fca00078e0207 */
[----:B------:R-:W2:Y:S04]  /*0160*/  LDG.E R7, desc[UR6][R8.64] ;  /* 0x0000000608077981 */ /* 0x000ea8000c1e1900 */
[----:B------:R-:W3:Y:S04]  /*0170*/  LDG.E R11, desc[UR6][R8.64+0x4] ;  /* 0x00000406080b7981 */ /* 0x000ee8000c1e1900 */
[----:B------:R-:W4:Y:S04]  /*0180*/  LDG.E R13, desc[UR6][R8.64+0x8] ;  /* 0x00000806080d7981 */ /* 0x000f28000c1e1900 */
[----:B------:R-:W5:Y:S04]  /*0190*/  LDG.E R15, desc[UR6][R8.64+0xc] ;  /* 0x00000c06080f7981 */ /* 0x000f68000c1e1900 */
        /* <DEDUP_REMOVED lines=10> */
[----:B------:R0:W5:Y:S01]  /*0240*/  LDG.E R37, desc[UR6][R8.64+0x510] ;  /* 0x0005100608257981 */ /* 0x000162000c1e1900 */
[----:B------:R-:W-:-:S02]  /*0250*/  MOV R10, 0x400 ;  /* 0x00000400000a7802 */ /* 0x000fc40000000f00 */
[----:B------:R-:W-:Y:S01]  /*0260*/  SHF.R.U32.HI R6, RZ, 0x5, R2 ;  /* 0x00000005ff067819 */ /* 0x000fe20000011602 */
[----:B------:R-:W1:Y:S01]  /*0270*/  S2R R12, SR_CgaCtaId ;  /* 0x00000000000c7919 */ /* 0x000e620000008800 */
[----:B------:R-:W0:Y:S01]  /*0280*/  S2R R14, SR_LANEID ;  /* 0x00000000000e7919 */ /* 0x000e220000000000 */
[----:B-1----:R-:W-:Y:S02]  /*0290*/  LEA R10, R12, R10, 0x18 ;  /* 0x0000000a0c0a7211 */ /* 0x002fe400078ec0ff */
[----:B0-----:R-:W-:-:S04]  /*02a0*/  IMAD R6, R6, 0x60, R14 ;  /* 0x0000006006067824 */ /* 0x001fc800078e020e */
[----:B------:R-:W-:-:S04]  /*02b0*/  IMAD R6, R6, 0x14, R10 ;  /* 0x0000001406067824 */ /* 0x000fc800078e020a */
[----:B------:R-:W-:Y:S01]  /*02c0*/  IMAD R8, R14, 0x28, R6 ;  /* 0x000000280e087824 */ /* 0x000fe200078e0206 */
[----:B--2---:R-:W-:Y:S04]  /*02d0*/  STS [R6], R7 ;  /* 0x0000000706007388 */ /* 0x004fe80000000800 */
[----:B---3--:R-:W-:Y:S04]  /*02e0*/  STS [R6+0x4], R11 ;  /* 0x0000040b06007388 */ /* 0x008fe80000000800 */
[----:B----4-:R-:W-:Y:S04]  /*02f0*/  STS [R6+0x8], R13 ;  /* 0x0000080d06007388 */ /* 0x010fe80000000800 */
[----:B-----5:R-:W-:Y:S04]  /*0300*/  STS [R6+0xc], R15 ;  /* 0x00000c0f06007388 */ /* 0x020fe80000000800 */
        /* <DEDUP_REMOVED lines=10> */
[----:B------:R-:W-:Y:S01]  /*03b0*/  STS [R6+0x510], R37 ;  /* 0x0005102506007388 */ /* 0x000fe20000000800 */
[----:B------:R-:W-:-:S03]  /*03c0*/  NOP ;  /* 0x0000000000007918 */ /* 0x000fc60000000000 */
[----:B------:R-:W-:Y:S04]  /*03d0*/  LDS R22, [R8] ;  /* 0x0000000008167984 */ /* 0x000fe80000000800 */
[----:B------:R-:W-:Y:S04]  /*03e0*/  LDS R21, [R8+0x4] ;  /* 0x0000040008157984 */ /* 0x000fe80000000800 */
[----:B------:R-:W-:Y:S04]  /*03f0*/  LDS R20, [R8+0x8] ;  /* 0x0000080008147984 */ /* 0x000fe80000000800 */
[----:B------:R-:W-:Y:S04]  /*0400*/  LDS R19, [R8+0xc] ;  /* 0x00000c0008137984 */ /* 0x000fe80000000800 */
[----:B------:R-:W-:Y:S04]  /*0410*/  LDS R18, [R8+0x10] ;  /* 0x0000100008127984 */ /* 0x000fe80000000800 */
[----:B------:R-:W-:Y:S04]  /*0420*/  LDS R12, [R8+0x14] ;  /* 0x00001400080c7984 */ /* 0x000fe80000000800 */
[----:B------:R-:W-:Y:S04]  /*0430*/  LDS R25, [R8+0x18] ;  /* 0x0000180008197984 */ /* 0x000fe80000000800 */
[----:B------:R-:W0:Y:S04]  /*0440*/  LDS R7, [R8+0x1c] ;  /* 0x00001c0008077984 */ /* 0x000e280000000800 */
[----:B------:R-:W-:Y:S04]  /*0450*/  LDS R13, [R8+0x20] ;  /* 0x00002000080d7984 */ /* 0x000fe80000000800 */
[----:B------:R-:W-:Y:S04]  /*0460*/  LDS R26, [R8+0x24] ;  /* 0x00002400081a7984 */ /* 0x000fe80000000800 */
[----:B------:R-:W-:Y:S04]  /*0470*/  LDS R23, [R8+0x28] ;  /* 0x0000280008177984 */ /* 0x000fe80000000800 */
[----:B------:R-:W-:Y:S04]  /*0480*/  LDS R10, [R8+0x2c] ;  /* 0x00002c00080a7984 */ /* 0x000fe80000000800 */
[----:B------:R-:W1:Y:S04]  /*0490*/  LDS R24, [R8+0x30] ;  /* 0x0000300008187984 */ /* 0x000e680000000800 */
[----:B------:R-:W-:Y:S04]  /*04a0*/  LDS R15, [R8+0x34] ;  /* 0x00003400080f7984 */ /* 0x000fe80000000800 */
[----:B------:R2:W3:Y:S01]  /*04b0*/  LDS R14, [R8+0x38] ;  /* 0x00003800080e7984 */ /* 0x0004e20000000800 */
[----:B------:R-:W-:Y:S06]  /*04c0*/  BAR.SYNC.DEFER_BLOCKING 0x0 ;  /* 0x0000000000007b1d */ /* 0x000fec0000010000 */
[----:B------:R-:W0:Y:S02]  /*04d0*/  LDCU UR8, c[0x0][0x3c8] ;  /* 0x00007900ff0877ac */ /* 0x000e240008000800 */
[----:B------:R-:W-:Y:S01]  /*04e0*/  PREEXIT ;  /* 0x000000000000782d */ /* 0x000fe20000000000 */
[----:B------:R-:W4:Y:S01]  /*04f0*/  LDCU.64 UR4, c[0x0][0x3c0] ;  /* 0x00007800ff0477ac */ /* 0x000f220008000a00 */
[----:B0-----:R-:W-:-:S04]  /*0500*/  VIADD R9, R7, -UR8 ;  /* 0x8000000807097c36 */ /* 0x001fc80008000000 */
[C---:B--2---:R-:W-:Y:S01]  /*0510*/  IMAD.U32 R8, R9.reuse, 0x10000, RZ ;  /* 0x0001000009087824 */ /* 0x044fe200078e00ff */
[----:B------:R-:W-:Y:S01]  /*0520*/  LOP3.LUT R11, R9, 0x1f0000, RZ, 0xc0, !PT ;  /* 0x001f0000090b7812 */ /* 0x000fe200078ec0ff */
[----:B----4-:R-:W-:-:S03]  /*0530*/  VIADD R28, R25, -UR5 ;  /* 0x80000005191c7c36 */ /* 0x010fc60008000000 */
[----:B------:R-:W-:Y:S02]  /*0540*/  LOP3.LUT R8, R8, 0xffff0000, RZ, 0xc0, !PT ;  /* 0xffff000008087812 */ /* 0x000fe400078ec0ff */
[----:B------:R-:W-:Y:S02]  /*0550*/  LOP3.LUT R32, R28, 0x1f0000, RZ, 0xc0, !PT ;  /* 0x001f00001c207812 */ /* 0x000fe400078ec0ff */
[----:B------:R-:W-:Y:S01]  /*0560*/  LOP3.LUT R16, R8, 0xffff, R9, 0xf8, !PT ;  /* 0x0000ffff08107812 */ /* 0x000fe200078ef809 */
[----:B------:R-:W-:-:S03]  /*0570*/  VIADD R8, R12, -UR4 ;  /* 0x800000040c087c36 */ /* 0x000fc60008000000 */
[----:B------:R-:W-:Y:S01]  /*0580*/  SHF.L.U64.HI R30, R16, 0x8, R11 ;  /* 0x00000008101e7819 */ /* 0x000fe2000001020b */
[----:B------:R-:W-:Y:S02]  /*0590*/  IMAD.U32 R11, R28, 0x10000, RZ ;  /* 0x000100001c0b7824 */ /* 0x000fe400078e00ff */
[----:B------:R-:W-:Y:S01]  /*05a0*/  IMAD.U32 R17, R8, 0x10000, RZ ;  /* 0x0001000008117824 */ /* 0x000fe200078e00ff */
[----:B------:R-:W-:Y:S01]  /*05b0*/  LOP3.LUT R30, R30, 0x1f0000ff, RZ, 0xc0, !PT ;  /* 0x1f0000ff1e1e7812 */ /* 0x000fe200078ec0ff */
[----:B------:R-:W-:Y:S01]  /*05c0*/  IMAD.SHL.U32 R31, R16, 0x100, RZ ;  /* 0x00000100101f7824 */ /* 0x000fe200078e00ff */
[----:B------:R-:W-:Y:S02]  /*05d0*/  LOP3.LUT R27, R11, 0xffff0000, RZ, 0xc0, !PT ;  /* 0xffff00000b1b7812 */ /* 0x000fe400078ec0ff */
[----:B------:R-:W-:Y:S02]  /*05e0*/  LOP3.LUT R11, R17, 0xffff0000, RZ, 0xc0, !PT ;  /* 0xffff0000110b7812 */ /* 0x000fe400078ec0ff */
[----:B------:R-:W-:-:S02]  /*05f0*/  LOP3.LUT R17, R27, 0xffff, R28, 0xf8, !PT ;  /* 0x0000ffff1b117812 */ /* 0x000fc400078ef81c */
[----:B------:R-:W-:Y:S02]  /*0600*/  LOP3.LUT R9, R30, 0x1f0000, R9, 0xf8, !PT ;  /* 0x001f00001e097812 */ /* 0x000fe400078ef809 */
[----:B------:R-:W-:Y:S02]  /*0610*/  LOP3.LUT R27, R8, 0x1f0000, RZ, 0xc0, !PT ;  /* 0x001f0000081b7812 */ /* 0x000fe400078ec0ff */
[----:B------:R-:W-:Y:S02]  /*0620*/  LOP3.LUT R30, R11, 0xffff, R8, 0xf8, !PT ;  /* 0x0000ffff0b1e7812 */ /* 0x000fe400078ef808 */
[C---:B------:R-:W-:Y:S01]  /*0630*/  SHF.L.U64.HI R29, R17.reuse, 0x8, R32 ;  /* 0x00000008111d7819 */ /* 0x040fe20000010220 */
[----:B------:R-:W-:Y:S01]  /*0640*/  IMAD.SHL.U32 R32, R17, 0x100, RZ ;  /* 0x0000010011207824 */ /* 0x000fe200078e00ff */
[C---:B------:R-:W-:Y:S01]  /*0650*/  SHF.L.U64.HI R11, R30.reuse, 0x8, R27 ;  /* 0x000000081e0b7819 */ /* 0x040fe2000001021b */
[----:B------:R-:W-:Y:S01]  /*0660*/  IMAD.SHL.U32 R27, R30, 0x100, RZ ;  /* 0x000001001e1b7824 */ /* 0x000fe200078e00ff */
[----:B------:R-:W-:-:S02]  /*0670*/  LOP3.LUT R31, R31, 0xff00, RZ, 0xc0, !PT ;  /* 0x0000ff001f1f7812 */ /* 0x000fc400078ec0ff */
[----:B------:R-:W-:Y:S02]  /*0680*/  LOP3.LUT R29, R29, 0x1f0000ff, RZ, 0xc0, !PT ;  /* 0x1f0000ff1d1d7812 */ /* 0x000fe400078ec0ff */
        /* <DEDUP_REMOVED lines=8> */
[----:B------:R-:W-:Y:S01]  /*0710*/  SHF.L.U64.HI R8, R16, 0x4, R9 ;  /* 0x0000000410087819 */ /* 0x000fe20000010209 */
[----:B------:R-:W-:Y:S01]  /*0720*/  IMAD.SHL.U32 R32, R17, 0x10, RZ ;  /* 0x0000001011207824 */ /* 0x000fe200078e00ff */
[----:B------:R-:W-:Y:S02]  /*0730*/  LOP3.LUT R30, R27, 0xff0000ff, R30, 0xf8, !PT ;  /* 0xff0000ff1b1e7812 */ /* 0x000fe400078ef81e */
[----:B------:R-:W-:Y:S02]  /*0740*/  SHF.L.U64.HI R27, R17, 0x4, R28 ;  /* 0x00000004111b7819 */ /* 0x000fe4000001021c */
[----:B------:R-:W-:Y:S02]  /*0750*/  LOP3.LUT R8, R8, 0xf00f00, RZ, 0xc0, !PT ;  /* 0x00f00f0008087812 */ /* 0x000fe400078ec0ff */
[----:B------:R-:W-:-:S02]  /*0760*/  LOP3.LUT R29, R29, 0xf00f00f0, RZ, 0xc0, !PT ;  /* 0xf00f00f01d1d7812 */ /* 0x000fc400078ec0ff */
[----:B------:R-:W-:Y:S02]  /*0770*/  LOP3.LUT R27, R27, 0xf00f00, RZ, 0xc0, !PT ;  /* 0x00f00f001b1b7812 */ /* 0x000fe400078ec0ff */
[----:B------:R-:W-:Y:S02]  /*0780*/  LOP3.LUT R9, R8, 0x100f00f0, R9, 0xf8, !PT ;  /* 0x100f00f008097812 */ /* 0x000fe400078ef809 */
[----:B------:R-:W-:Y:S02]  /*0790*/  SHF.L.U64.HI R8, R30, 0x4, R11 ;  /* 0x000000041e087819 */ /* 0x000fe4000001020b */
[----:B------:R-:W-:Y:S02]  /*07a0*/  LOP3.LUT R32, R32, 0xf00f00f0, RZ, 0xc0, !PT ;  /* 0xf00f00f020207812 */ /* 0x000fe400078ec0ff */
[----:B------:R-:W-:Y:S02]  /*07b0*/  LOP3.LUT R16, R29, 0xf00f00f, R16, 0xf8, !PT ;  /* 0x0f00f00f1d107812 */ /* 0x000fe400078ef810 */
[----:B------:R-:W-:Y:S01]  /*07c0*/  LOP3.LUT R28, R27, 0x100f00f0, R28, 0xf8, !PT ;  /* 0x100f00f01b1c7812 */ /* 0x000fe200078ef81c */
[----:B------:R-:W-:Y:S01]  /*07d0*/  IMAD.SHL.U32 R27, R30, 0x10, RZ ;  /* 0x000000101e1b7824 */ /* 0x000fe200078e00ff */
[----:B------:R-:W-:Y:S01]  /*07e0*/  LOP3.LUT R8, R8, 0xf00f00, RZ, 0xc0, !PT ;  /* 0x00f00f0008087812 */ /* 0x000fe200078ec0ff */
[----:B------:R-:W-:Y:S01]  /*07f0*/  IMAD.SHL.U32 R33, R16, 0x4, RZ ;  /* 0x0000000410217824 */ /* 0x000fe200078e00ff */
[----:B------:R-:W-:-:S02]  /*0800*/  LOP3.LUT R17, R32, 0xf00f00f, R17, 0xf8, !PT ;  /* 0x0f00f00f20117812 */ /* 0x000fc400078ef811 */
[C-C-:B------:R-:W-:Y:S02]  /*0810*/  SHF.L.U64.HI R32, R16.reuse, 0x4, R9.reuse ;  /* 0x0000000410207819 */ /* 0x140fe40000010209 */
[----:B------:R-:W-:Y:S01]  /*0820*/  SHF.L.U64.HI R29, R16, 0x2, R9 ;  /* 0x00000002101d7819 */ /* 0x000fe20000010209 */
[----:B------:R-:W-:Y:S01]  /*0830*/  IMAD.SHL.U32 R31, R17, 0x8, RZ ;  /* 0x00000008111f7824 */ /* 0x000fe200078e00ff */
[----:B------:R-:W-:Y:S02]  /*0840*/  LOP3.LUT R27, R27, 0xf00f00f0, RZ, 0xc0, !PT ;  /* 0xf00f00f01b1b7812 */ /* 0x000fe400078ec0ff */
[----:B------:R-:W-:Y:S01]  /*0850*/  LOP3.LUT R9, R8, 0x100f00f0, R11, 0xf8, !PT ;  /* 0x100f00f008097812 */ /* 0x000fe200078ef80b */
[----:B------:R-:W-:Y:S01]  /*0860*/  VIADD R11, R20, -UR8 ;  /* 0x80000008140b7c36 */ /* 0x000fe20008000000 */
[----:B------:R-:W-:Y:S02]  /*0870*/  LOP3.LUT R32, R32, 0x8208208, RZ, 0xc0, !PT ;  /* 0x0820820820207812 */ /* 0x000fe400078ec0ff */
[----:B------:R-:W-:-:S02]  /*0880*/  SHF.L.U64.HI R34, R17, 0x3, R28 ;  /* 0x0000000311227819 */ /* 0x000fc4000001021c */
[----:B------:R-:W-:Y:S01]  /*0890*/  LOP3.LUT R30, R27, 0xf00f00f, R30, 0xf8, !PT ;  /* 0x0f00f00f1b1e7812 */ /* 0x000fe200078ef81e */
[----:B------:R-:W-:Y:S01]  /*08a0*/  IMAD.U32 R27, R11, 0x10000, RZ ;  /* 0x000100000b1b7824 */ /* 0x000fe200078e00ff */
[----:B------:R-:W-:Y:S02]  /*08b0*/  LOP3.LUT R8, R32, 0x41041041, R29, 0xf8, !PT ;  /* 0x4104104120087812 */ /* 0x000fe400078ef81d */
[C---:B------:R-:W-:Y:S01]  /*08c0*/  SHF.L.U64.HI R29, R17.reuse, 0x1, R28 ;  /* 0x00000001111d7819 */ /* 0x040fe2000001021c */
[----:B------:R-:W-:Y:S01]  /*08d0*/  IMAD.SHL.U32 R28, R17, 0x2, RZ ;  /* 0x00000002111c7824 */ /* 0x000fe200078e00ff */
[----:B------:R-:W-:Y:S02]  /*08e0*/  LOP3.LUT R34, R34, 0x4104104, RZ, 0xc0, !PT ;  /* 0x0410410422227812 */ /* 0x000fe400078ec0ff */
[----:B------:R-:W-:Y:S02]  /*08f0*/  LOP3.LUT R32, R27, 0xffff0000, RZ, 0xc0, !PT ;  /* 0xffff00001b207812 */ /* 0x000fe400078ec0ff */
[----:B------:R-:W-:Y:S01]  /*0900*/  LOP3.LUT R27, R34, 0x20820820, R29, 0xf8, !PT ;  /* 0x20820820221b7812 */ /* 0x000fe200078ef81d */
[----:B------:R-:W-:Y:S01]  /*0910*/  IMAD.SHL.U32 R29, R30, 0x4, RZ ;  /* 0x000000041e1d7824 */ /* 0x000fe200078e00ff */
[----:B------:R-:W-:Y:S01]  /*0920*/  LOP3.LUT R17, R31, 0x10410410, RZ, 0xc0, !PT ;  /* 0x104104101f117812 */ /* 0x000fe200078ec0ff */
[----:B------:R-:W-:Y:S01]  /*0930*/  IMAD.SHL.U32 R34, R16, 0x10, RZ ;  /* 0x0000001010227824 */ /* 0x000fe200078e00ff */
[----:B------:R-:W-:-:S02]  /*0940*/  LOP3.LUT R16, R11, 0x1f0000, RZ, 0xc0, !PT ;  /* 0x001f00000b107812 */ /* 0x000fc400078ec0ff */
[----:B------:R-:W-:Y:S02]  /*0950*/  LOP3.LUT R28, R17, 0x82082082, R28, 0xf8, !PT ;  /* 0x82082082111c7812 */ /* 0x000fe400078ef81c */
[----:B------:R-:W-:Y:S02]  /*0960*/  LOP3.LUT R29, R29, 0x8208208, RZ, 0xc0, !PT ;  /* 0x082082081d1d7812 */ /* 0x000fe400078ec0ff */
[----:B------:R-:W-:Y:S02]  /*0970*/  LOP3.LUT R17, R32, 0xffff, R11, 0xf8, !PT ;  /* 0x0000ffff20117812 */ /* 0x000fe400078ef80b */
[----:B------:R-:W-:Y:S02]  /*0980*/  LOP3.LUT R29, R29, 0x41041041, R30, 0xf8, !PT ;  /* 0x410410411d1d7812 */ /* 0x000fe400078ef81e */
[----:B------:R-:W-:Y:S02]  /*0990*/  SHF.L.U64.HI R32, R30, 0x2, R9 ;  /* 0x000000021e207819 */ /* 0x000fe40000010209 */
[----:B------:R-:W-:Y:S01]  /*09a0*/  SHF.L.U64.HI R30, R17, 0x8, R16 ;  /* 0x00000008111e7819 */ /* 0x000fe20000010210 */
[----:B------:R-:W-:Y:S01]  /*09b0*/  VIADD R16, R21, -UR5 ;  /* 0x8000000515107c36 */ /* 0x000fe20008000000 */
[----:B------:R-:W-:-:S02]  /*09c0*/  LOP3.LUT R32, R32, 0x2082082, RZ, 0xc0, !PT ;  /* 0x0208208220207812 */ /* 0x000fc400078ec0ff */
[----:B------:R-:W-:Y:S02]  /*09d0*/  LOP3.LUT R30, R30, 0x1f0000ff, RZ, 0xc0, !PT ;  /* 0x1f0000ff1e1e7812 */ /* 0x000fe400078ec0ff */
[----:B------:R-:W-:Y:S02]  /*09e0*/  LOP3.LUT R34, R34, 0x20820820, RZ, 0xc0, !PT ;  /* 0x2082082022227812 */ /* 0x000fe400078ec0ff */
[----:B------:R-:W-:Y:S01]  /*09f0*/  LOP3.LUT R31, R32, 0x10410410, R9, 0xf8, !PT ;  /* 0x10410410201f7812 */ /* 0x000fe200078ef809 */
[----:B------:R-:W-:Y:S01]  /*0a00*/  IMAD.SHL.U32 R32, R17, 0x100, RZ ;  /* 0x0000010011207824 */ /* 0x000fe200078e00ff */
[----:B------:R-:W-:Y:S01]  /*0a10*/  LOP3.LUT R11, R30, 0x1f0000, R11, 0xf8, !PT ;  /* 0x001f00001e0b7812 */ /* 0x000fe200078ef80b */
[----:B------:R-:W-:Y:S01]  /*0a20*/  IMAD.U32 R30, R16, 0x10000, RZ ;  /* 0x00010000101e7824 */ /* 0x000fe200078e00ff */
[----:B------:R-:W-:Y:S02]  /*0a30*/  LOP3.LUT R33, R34, 0x4104104, R33, 0xf8, !PT ;  /* 0x0410410422217812 */ /* 0x000fe400078ef821 */
[----:B------:R-:W-:Y:S01]  /*0a40*/  LOP3.LUT R8, R8, R27, R31, 0xfe, !PT ;  /* 0x0000001b08087212 */ /* 0x000fe200078efe1f */
[----:B------:R-:W-:Y:S01]  /*0a50*/  VIADD R27, R22, -UR4 ;  /* 0x80000004161b7c36 */ /* 0x000fe20008000000 */
[----:B------:R-:W-:-:S02]  /*0a60*/  LOP3.LUT R9, R33, R28, R29, 0xfe, !PT ;  /* 0x0000001c21097212 */ /* 0x000fc400078efe1d */
[----:B------:R-:W-:Y:S01]  /*0a70*/  LOP3.LUT R29, R30, 0xffff0000, RZ, 0xc0, !PT ;  /* 0xffff00001e1d7812 */ /* 0x000fe200078ec0ff */
[----:B------:R-:W-:Y:S01]  /*0a80*/  IMAD.U32 R28, R27, 0x10000, RZ ;  /* 0x000100001b1c7824 */ /* 0x000fe200078e00ff */
[----:B------:R-:W-:Y:S02]  /*0a90*/  LOP3.LUT R30, R16, 0x1f0000, RZ, 0xc0, !PT ;  /* 0x001f0000101e7812 */ /* 0x000fe400078ec0ff */
[----:B------:R-:W-:Y:S02]  /*0aa0*/  LOP3.LUT R29, R29, 0xffff, R16, 0xf8, !PT ;  /* 0x0000ffff1d1d7812 */ /* 0x000fe400078ef810 */
[----:B------:R-:W-:Y:S02]  /*0ab0*/  LOP3.LUT R32, R32, 0xff00, RZ, 0xc0, !PT ;  /* 0x0000ff0020207812 */ /* 0x000fe400078ec0ff */
[----:B------:R-:W-:Y:S02]  /*0ac0*/  LOP3.LUT R28, R28, 0xffff0000, RZ, 0xc0, !PT ;  /* 0xffff00001c1c7812 */ /* 0x000fe400078ec0ff */
[C---:B------:R-:W-:Y:S01]  /*0ad0*/  SHF.L.U64.HI R31, R29.reuse, 0x8, R30 ;  /* 0x000000081d1f7819 */ /* 0x040fe2000001021e */
[----:B------:R-:W-:Y:S01]  /*0ae0*/  IMAD.SHL.U32 R30, R29, 0x100, RZ ;  /* 0x000001001d1e7824 */ /* 0x000fe200078e00ff */
[----:B------:R-:W-:-:S02]  /*0af0*/  LOP3.LUT R32, R32, 0xff0000ff, R17, 0xf8, !PT ;  /* 0xff0000ff20207812 */ /* 0x000fc400078ef811 */
[----:B------:R-:W-:Y:S02]  /*0b00*/  LOP3.LUT R17, R28, 0xffff, R27, 0xf8, !PT ;  /* 0x0000ffff1c117812 */ /* 0x000fe400078ef81b */
[----:B------:R-:W-:Y:S02]  /*0b10*/  LOP3.LUT R31, R31, 0x1f0000ff, RZ, 0xc0, !PT ;  /* 0x1f0000ff1f1f7812 */ /* 0x000fe400078ec0ff */
[----:B------:R-:W-:Y:S02]  /*0b20*/  LOP3.LUT R28, R27, 0x1f0000, RZ, 0xc0, !PT ;  /* 0x001f00001b1c7812 */ /* 0x000fe400078ec0ff */
[----:B------:R-:W-:Y:S01]  /*0b30*/  LOP3.LUT R34, R31, 0x1f0000, R16, 0xf8, !PT ;  /* 0x001f00001f227812 */ /* 0x000fe200078ef810 */
[----:B------:R-:W-:Y:S01]  /*0b40*/  IMAD.SHL.U32 R31, R32, 0x10, RZ ;  /* 0x00000010201f7824 */ /* 0x000fe200078e00ff */
[C---:B------:R-:W-:Y:S01]  /*0b50*/  SHF.L.U64.HI R16, R17.reuse, 0x8, R28 ;  /* 0x0000000811107819 */ /* 0x040fe2000001021c */
[----:B------:R-:W-:Y:S01]  /*0b60*/  IMAD.SHL.U32 R28, R17, 0x100, RZ ;  /* 0x00000100111c7824 */ /* 0x000fe200078e00ff */
[----:B------:R-:W-:-:S02]  /*0b70*/  LOP3.LUT R30, R30, 0xff00, RZ, 0xc0, !PT ;  /* 0x0000ff001e1e7812 */ /* 0x000fc400078ec0ff */
[----:B------:R-:W-:Y:S02]  /*0b80*/  LOP3.LUT R16, R16, 0x1f0000ff, RZ, 0xc0, !PT ;  /* 0x1f0000ff10107812 */ /* 0x000fe400078ec0ff */
[----:B------:R-:W-:Y:S02]  /*0b90*/  LOP3.LUT R29, R30, 0xff0000ff, R29, 0xf8, !PT ;  /* 0xff0000ff1e1d7812 */ /* 0x000fe400078ef81d */
[----:B------:R-:W-:Y:S02]  /*0ba0*/  LOP3.LUT R28, R28, 0xff00, RZ, 0xc0, !PT ;  /* 0x0000ff001c1c7812 */ /* 0x000fe400078ec0ff */
[----:B------:R-:W-:Y:S02]  /*0bb0*/  SHF.L.U64.HI R30, R32, 0x4, R11 ;  /* 0x00000004201e7819 */ /* 0x000fe4000001020b */
[----:B------:R-:W-:Y:S01]  /*0bc0*/  LOP3.LUT R17, R28, 0xff0000ff, R17, 0xf8, !PT ;  /* 0xff0000ff1c117812 */ /* 0x000fe200078ef811 */
[----:B------:R-:W-:Y:S01]  /*0bd0*/  IMAD.SHL.U32 R28, R29, 0x10, RZ ;  /* 0x000000101d1c7824 */ /* 0x000fe200078e00ff */
[----:B------:R-:W-:-:S02]  /*0be0*/  LOP3.LUT R30, R30, 0xf00f00, RZ, 0xc0, !PT ;  /* 0x00f00f001e1e7812 */ /* 0x000fc400078ec0ff */
[----:B------:R-:W-:Y:S02]  /*0bf0*/  LOP3.LUT R16, R16, 0x1f0000, R27, 0xf8, !PT ;  /* 0x001f000010107812 */ /* 0x000fe400078ef81b */
[----:B------:R-:W-:Y:S02]  /*0c00*/  LOP3.LUT R28, R28, 0xf00f00f0, RZ, 0xc0, !PT ;  /* 0xf00f00f01c1c7812 */ /* 0x000fe400078ec0ff */
[----:B------:R-:W-:Y:S01]  /*0c10*/  LOP3.LUT R27, R30, 0x100f00f0, R11, 0xf8, !PT ;  /* 0x100f00f01e1b7812 */ /* 0x000fe200078ef80b */
[----:B------:R-:W-:Y:S01]  /*0c20*/  IMAD.SHL.U32 R30, R17, 0x10, RZ ;  /* 0x00000010111e7824 */ /* 0x000fe200078e00ff */
[----:B------:R-:W-:Y:S02]  /*0c30*/  LOP3.LUT R11, R28, 0xf00f00f, R29, 0xf8, !PT ;  /* 0x0f00f00f1c0b7812 */ /* 0x000fe400078ef81d */
[----:B------:R-:W-:Y:S02]  /*0c40*/  SHF.L.U64.HI R29, R29, 0x4, R34 ;  /* 0x000000041d1d7819 */ /* 0x000fe40000010222 */
[----:B------:R-:W-:Y:S01]  /*0c50*/  LOP3.LUT R31, R31, 0xf00f00f0, RZ, 0xc0, !PT ;  /* 0xf00f00f01f1f7812 */ /* 0x000fe200078ec0ff */
[----:B------:R-:W-:Y:S01]  /*0c60*/  IMAD.SHL.U32 R28, R11, 0x2, RZ ;  /* 0x000000020b1c7824 */ /* 0x000fe200078e00ff */
[----:B------:R-:W-:-:S02]  /*0c70*/  LOP3.LUT R29, R29, 0xf00f00, RZ, 0xc0, !PT ;  /* 0x00f00f001d1d7812 */ /* 0x000fc400078ec0ff */
[----:B------:R-:W-:Y:S02]  /*0c80*/  LOP3.LUT R30, R30, 0xf00f00f0, RZ, 0xc0, !PT ;  /* 0xf00f00f01e1e7812 */ /* 0x000fe400078ec0ff */
[----:B------:R-:W-:Y:S01]  /*0c90*/  LOP3.LUT R34, R29, 0x100f00f0, R34, 0xf8, !PT ;  /* 0x100f00f01d227812 */ /* 0x000fe200078ef822 */
[----:B------:R-:W-:Y:S01]  /*0ca0*/  IMAD.SHL.U32 R29, R11, 0x8, RZ ;  /* 0x000000080b1d7824 */ /* 0x000fe200078e00ff */
[----:B------:R-:W-:Y:S02]  /*0cb0*/  LOP3.LUT R32, R31, 0xf00f00f, R32, 0xf8, !PT ;  /* 0x0f00f00f1f207812 */ /* 0x000fe400078ef820 */
[----:B------:R-:W-:Y:S02]  /*0cc0*/  LOP3.LUT R30, R30, 0xf00f00f, R17, 0xf8, !PT ;  /* 0x0f00f00f1e1e7812 */ /* 0x000fe400078ef811 */
[----:B------:R-:W-:Y:S01]  /*0cd0*/  LOP3.LUT R29, R29, 0x10410410, RZ, 0xc0, !PT ;  /* 0x104104101d1d7812 */ /* 0x000fe200078ec0ff */
[C---:B------:R-:W-:Y:S01]  /*0ce0*/  IMAD.SHL.U32 R36, R32.reuse, 0x10, RZ ;  /* 0x0000001020247824 */ /* 0x040fe200078e00ff */
[----:B------:R-:W-:Y:S01]  /*0cf0*/  SHF.L.U64.HI R17, R17, 0x4, R16 ;  /* 0x0000000411117819 */ /* 0x000fe20000010210 */
[----:B------:R-:W-:Y:S01]  /*0d00*/  IMAD.SHL.U32 R31, R32, 0x4, RZ ;  /* 0x00000004201f7824 */ /* 0x000fe200078e00ff */
[----:B------:R-:W-:Y:S01]  /*0d10*/  LOP3.LUT R28, R29, 0x82082082, R28, 0xf8, !PT ;  /* 0x820820821d1c7812 */ /* 0x000fe200078ef81c */
[----:B------:R-:W-:Y:S01]  /*0d20*/  IMAD.SHL.U32 R29, R30, 0x4, RZ ;  /* 0x000000041e1d7824 */ /* 0x000fe200078e00ff */
[----:B------:R-:W-:-:S02]  /*0d30*/  LOP3.LUT R17, R17, 0xf00f00, RZ, 0xc0, !PT ;  /* 0x00f00f0011117812 */ /* 0x000fc400078ec0ff */
[----:B------:R-:W-:Y:S02]  /*0d40*/  LOP3.LUT R36, R36, 0x20820820, RZ, 0xc0, !PT ;  /* 0x2082082024247812 */ /* 0x000fe400078ec0ff */
[----:B------:R-:W-:Y:S02]  /*0d50*/  LOP3.LUT R29, R29, 0x8208208, RZ, 0xc0, !PT ;  /* 0x082082081d1d7812 */ /* 0x000fe400078ec0ff */
[----:B------:R-:W-:Y:S02]  /*0d60*/  LOP3.LUT R17, R17, 0x100f00f0, R16, 0xf8, !PT ;  /* 0x100f00f011117812 */ /* 0x000fe400078ef810 */
[----:B------:R-:W-:Y:S02]  /*0d70*/  LOP3.LUT R31, R36, 0x4104104, R31, 0xf8, !PT ;  /* 0x04104104241f7812 */ /* 0x000fe400078ef81f */
[----:B------:R-:W-:Y:S02]  /*0d80*/  LOP3.LUT R29, R29, 0x41041041, R30, 0xf8, !PT ;  /* 0x410410411d1d7812 */ /* 0x000fe400078ef81e */
[----:B------:R-:W-:-:S02]  /*0d90*/  SHF.L.U64.HI R16, R32, 0x4, R27 ;  /* 0x0000000420107819 */ /* 0x000fc4000001021b */
[----:B------:R-:W-:Y:S01]  /*0da0*/  LOP3.LUT R28, R31, R28, R29, 0xfe, !PT ;  /* 0x0000001c1f1c7212 */ /* 0x000fe200078efe1d */
[----:B-1----:R-:W-:Y:S01]  /*0db0*/  VIADD R29, R24, -UR8 ;  /* 0x80000008181d7c36 */ /* 0x002fe20008000000 */
[----:B------:R-:W-:Y:S02]  /*0dc0*/  SHF.L.U64.HI R27, R32, 0x2, R27 ;  /* 0x00000002201b7819 */ /* 0x000fe4000001021b */
[----:B------:R-:W-:Y:S02]  /*0dd0*/  LOP3.LUT R16, R16, 0x8208208, RZ, 0xc0, !PT ;  /* 0x0820820810107812 */ /* 0x000fe400078ec0ff */
[C-C-:B------:R-:W-:Y:S02]  /*0de0*/  SHF.L.U64.HI R32, R11.reuse, 0x3, R34.reuse ;  /* 0x000000030b207819 */ /* 0x140fe40000010222 */
[----:B------:R-:W-:Y:S02]  /*0df0*/  SHF.L.U64.HI R31, R11, 0x1, R34 ;  /* 0x000000010b1f7819 */ /* 0x000fe40000010222 */
[----:B------:R-:W-:Y:S01]  /*0e00*/  LOP3.LUT R11, R16, 0x41041041, R27, 0xf8, !PT ;  /* 0x41041041100b7812 */ /* 0x000fe200078ef81b */
[----:B------:R-:W-:Y:S01]  /*0e10*/  IMAD.U32 R16, R29, 0x10000, RZ ;  /* 0x000100001d107824 */ /* 0x000fe200078e00ff */
[----:B------:R-:W-:-:S02]  /*0e20*/  LOP3.LUT R32, R32, 0x4104104, RZ, 0xc0, !PT ;  /* 0x0410410420207812 */ /* 0x000fc400078ec0ff */
[----:B------:R-:W-:Y:S02]  /*0e30*/  SHF.L.U64.HI R34, R30, 0x2, R17 ;  /* 0x000000021e227819 */ /* 0x000fe40000010211 */
[----:B------:R-:W-:Y:S02]  /*0e40*/  LOP3.LUT R16, R16, 0xffff0000, RZ, 0xc0, !PT ;  /* 0xffff000010107812 */ /* 0x000fe400078ec0ff */
[----:B------:R-:W-:Y:S02]  /*0e50*/  LOP3.LUT R27, R29, 0x1f0000, RZ, 0xc0, !PT ;  /* 0x001f00001d1b7812 */ /* 0x000fe400078ec0ff */
[----:B------:R-:W-:Y:S02]  /*0e60*/  LOP3.LUT R16, R16, 0xffff, R29, 0xf8, !PT ;  /* 0x0000ffff10107812 */ /* 0x000fe400078ef81d */
[----:B------:R-:W-:Y:S01]  /*0e70*/  LOP3.LUT R31, R32, 0x20820820, R31, 0xf8, !PT ;  /* 0x20820820201f7812 */ /* 0x000fe200078ef81f */
[----:B------:R-:W-:Y:S01]  /*0e80*/  VIADD R32, R10, -UR5 ;  /* 0x800000050a207c36 */ /* 0x000fe20008000000 */
[----:B------:R-:W-:-:S02]  /*0e90*/  LOP3.LUT R34, R34, 0x2082082, RZ, 0xc0, !PT ;  /* 0x0208208222227812 */ /* 0x000fc400078ec0ff */
[C---:B------:R-:W-:Y:S01]  /*0ea0*/  SHF.L.U64.HI R30, R16.reuse, 0x8, R27 ;  /* 0x00000008101e7819 */ /* 0x040fe2000001021b */
[----:B------:R-:W-:Y:S01]  /*0eb0*/  IMAD.SHL.U32 R27, R16, 0x100, RZ ;  /* 0x00000100101b7824 */ /* 0x000fe200078e00ff */
[----:B------:R-:W-:Y:S01]  /*0ec0*/  LOP3.LUT R34, R34, 0x10410410, R17, 0xf8, !PT ;  /* 0x1041041022227812 */ /* 0x000fe200078ef811 */
[----:B------:R-:W-:Y:S01]  /*0ed0*/  IMAD.U32 R17, R32, 0x10000, RZ ;  /* 0x0001000020117824 */ /* 0x000fe200078e00ff */
[----:B------:R-:W-:Y:S02]  /*0ee0*/  LOP3.LUT R30, R30, 0x1f0000ff, RZ, 0xc0, !PT ;  /* 0x1f0000ff1e1e7812 */ /* 0x000fe400078ec0ff */
[----:B------:R-:W-:Y:S02]  /*0ef0*/  LOP3.LUT R27, R27, 0xff00, RZ, 0xc0, !PT ;  /* 0x0000ff001b1b7812 */ /* 0x000fe400078ec0ff */
[----:B------:R-:W-:Y:S01]  /*0f00*/  LOP3.LUT R29, R30, 0x1f0000, R29, 0xf8, !PT ;  /* 0x001f00001e1d7812 */ /* 0x000fe200078ef81d */
[----:B------:R-:W-:Y:S01]  /*0f10*/  VIADD R30, R23, -UR4 ;  /* 0x80000004171e7c36 */ /* 0x000fe20008000000 */
[----:B------:R-:W-:-:S02]  /*0f20*/  LOP3.LUT R17, R17, 0xffff0000, RZ, 0xc0, !PT ;  /* 0xffff000011117812 */ /* 0x000fc400078ec0ff */
[----:B------:R-:W-:Y:S02]  /*0f30*/  LOP3.LUT R11, R11, R31, R34, 0xfe, !PT ;  /* 0x0000001f0b0b7212 */ /* 0x000fe400078efe22 */
[----:B------:R-:W-:Y:S01]  /*0f40*/  LOP3.LUT R16, R27, 0xff0000ff, R16, 0xf8, !PT ;  /* 0xff0000ff1b107812 */ /* 0x000fe200078ef810 */
[----:B------:R-:W-:Y:S01]  /*0f50*/  IMAD.U32 R27, R30, 0x10000, RZ ;  /* 0x000100001e1b7824 */ /* 0x000fe200078e00ff */
[----:B------:R-:W-:Y:S02]  /*0f60*/  LOP3.LUT R34, R32, 0x1f0000, RZ, 0xc0, !PT ;  /* 0x001f000020227812 */ /* 0x000fe400078ec0ff */
[----:B------:R-:W-:Y:S01]  /*0f70*/  LOP3.LUT R17, R17, 0xffff, R32, 0xf8, !PT ;  /* 0x0000ffff11117812 */ /* 0x000fe200078ef820 */
[----:B------:R-:W-:Y:S01]  /*0f80*/  IMAD.SHL.U32 R33, R16, 0x10, RZ ;  /* 0x0000001010217824 */ /* 0x000fe200078e00ff */
[----:B------:R-:W-:Y:S02]  /*0f90*/  LOP3.LUT R27, R27, 0xffff0000, RZ, 0xc0, !PT ;  /* 0xffff00001b1b7812 */ /* 0x000fe400078ec0ff */
[----:B------:R-:W-:-:S02]  /*0fa0*/  SHF.L.U64.HI R31, R17, 0x8, R34 ;  /* 0x00000008111f7819 */ /* 0x000fc40000010222 */
[----:B------:R-:W-:Y:S02]  /*0fb0*/  LOP3.LUT R27, R27, 0xffff, R30, 0xf8, !PT ;  /* 0x0000ffff1b1b7812 */ /* 0x000fe400078ef81e */
[----:B------:R-:W-:Y:S02]  /*0fc0*/  LOP3.LUT R31, R31, 0x1f0000ff, RZ, 0xc0, !PT ;  /* 0x1f0000ff1f1f7812 */ /* 0x000fe400078ec0ff */
[----:B------:R-:W-:Y:S02]  /*0fd0*/  LOP3.LUT R34, R30, 0x1f0000, RZ, 0xc0, !PT ;  /* 0x001f00001e227812 */ /* 0x000fe400078ec0ff */
[----:B------:R-:W-:Y:S02]  /*0fe0*/  LOP3.LUT R32, R31, 0x1f0000, R32, 0xf8, !PT ;  /* 0x001f00001f207812 */ /* 0x000fe400078ef820 */
[----:B------:R-:W-:Y:S01]  /*0ff0*/  SHF.L.U64.HI R31, R27, 0x8, R34 ;  /* 0x000000081b1f7819 */ /* 0x000fe20000010222 */
[----:B------:R-:W-:Y:S01]  /*1000*/  IMAD.SHL.U32 R34, R17, 0x100, RZ ;  /* 0x0000010011227824 */ /* 0x000fe200078e00ff */
[----:B------:R-:W-:-:S02]  /*1010*/  ISETP.GE.U32.AND P0, PT, R9, R28, PT ;  /* 0x0000001c0900720c */ /* 0x000fc40003f06070 */
[----:B------:R-:W-:Y:S02]  /*1020*/  LOP3.LUT R31, R31, 0x1f0000ff, RZ, 0xc0, !PT ;  /* 0x1f0000ff1f1f7812 */ /* 0x000fe400078ec0ff */
[----:B------:R-:W-:Y:S02]  /*1030*/  LOP3.LUT R34, R34, 0xff00, RZ, 0xc0, !PT ;  /* 0x0000ff0022227812 */ /* 0x000fe400078ec0ff */
[----:B------:R-:W-:Y:S02]  /*1040*/  LOP3.LUT R30, R31, 0x1f0000, R30, 0xf8, !PT ;  /* 0x001f00001f1e7812 */ /* 0x000fe400078ef81e */
[----:B------:R-:W-:Y:S01]  /*1050*/  LOP3.LUT R17, R34, 0xff0000ff, R17, 0xf8, !PT ;  /* 0xff0000ff22117812 */ /* 0x000fe200078ef811 */
[----:B------:R-:W-:Y:S01]  /*1060*/  IMAD.SHL.U32 R34, R27, 0x100, RZ ;  /* 0x000001001b227824 */ /* 0x000fe200078e00ff */
[----:B------:R-:W-:Y:S02]  /*1070*/  SHF.L.U64.HI R36, R16, 0x4, R29 ;  /* 0x0000000410247819 */ /* 0x000fe4000001021d */
[----:B------:R-:W-:-:S02]  /*1080*/  SHF.L.U64.HI R31, R17, 0x4, R32 ;  /* 0x00000004111f7819 */ /* 0x000fc40000010220 */
[----:B------:R-:W-:Y:S02]  /*1090*/  LOP3.LUT R34, R34, 0xff00, RZ, 0xc0, !PT ;  /* 0x0000ff0022227812 */ /* 0x000fe400078ec0ff */
[----:B------:R-:W-:Y:S02]  /*10a0*/  LOP3.LUT R31, R31, 0xf00f00, RZ, 0xc0, !PT ;  /* 0x00f00f001f1f7812 */ /* 0x000fe400078ec0ff */
[----:B------:R-:W-:Y:S02]  /*10b0*/  LOP3.LUT R27, R34, 0xff0000ff, R27, 0xf8, !PT ;  /* 0xff0000ff221b7812 */ /* 0x000fe400078ef81b */
[----:B------:R-:W-:Y:S01]  /*10c0*/  LOP3.LUT R31, R31, 0x100f00f0, R32, 0xf8, !PT ;  /* 0x100f00f01f1f7812 */ /* 0x000fe200078ef820 */
[----:B------:R-:W-:Y:S01]  /*10d0*/  IMAD.SHL.U32 R32, R17, 0x10, RZ ;  /* 0x0000001011207824 */ /* 0x000fe200078e00ff */
[C---:B------:R-:W-:Y:S01]  /*10e0*/  SHF.L.U64.HI R9, R27.reuse, 0x4, R30 ;  /* 0x000000041b097819 */ /* 0x040fe2000001021e */
[----:B------:R-:W-:Y:S01]  /*10f0*/  IMAD.SHL.U32 R28, R27, 0x10, RZ ;  /* 0x000000101b1c7824 */ /* 0x000fe200078e00ff */
[----:B------:R-:W-:-:S02]  /*1100*/  LOP3.LUT R36, R36, 0xf00f00, RZ, 0xc0, !PT ;  /* 0x00f00f0024247812 */ /* 0x000fc400078ec0ff */
[----:B------:R-:W-:Y:S02]  /*1110*/  LOP3.LUT R32, R32, 0xf00f00f0, RZ, 0xc0, !PT ;  /* 0xf00f00f020207812 */ /* 0x000fe400078ec0ff */
[----:B------:R-:W-:Y:S02]  /*1120*/  LOP3.LUT R9, R9, 0xf00f00, RZ, 0xc0, !PT ;  /* 0x00f00f0009097812 */ /* 0x000fe400078ec0ff */
[----:B------:R-:W-:Y:S02]  /*1130*/  LOP3.LUT R32, R32, 0xf00f00f, R17, 0xf8, !PT ;  /* 0x0f00f00f20207812 */ /* 0x000fe400078ef811 */
[----:B------:R-:W-:Y:S02]  /*1140*/  LOP3.LUT R33, R33, 0xf00f00f0, RZ, 0xc0, !PT ;  /* 0xf00f00f021217812 */ /* 0x000fe400078ec0ff */
[----:B------:R-:W-:Y:S02]  /*1150*/  LOP3.LUT R28, R28, 0xf00f00f0, RZ, 0xc0, !PT ;  /* 0xf00f00f01c1c7812 */ /* 0x000fe400078ec0ff */
[----:B------:R-:W-:Y:S01]  /*1160*/  LOP3.LUT R17, R9, 0x100f00f0, R30, 0xf8, !PT ;  /* 0x100f00f009117812 */ /* 0x000fe200078ef81e */
[----:B------:R-:W-:Y:S01]  /*1170*/  IMAD.SHL.U32 R30, R32, 0x8, RZ ;  /* 0x00000008201e7824 */ /* 0x000fe200078e00ff */
[----:B------:R-:W-:-:S02]  /*1180*/  LOP3.LUT R29, R36, 0x100f00f0, R29, 0xf8, !PT ;  /* 0x100f00f0241d7812 */ /* 0x000fc400078ef81d */
[----:B------:R-:W-:Y:S02]  /*1190*/  LOP3.LUT R16, R33, 0xf00f00f, R16, 0xf8, !PT ;  /* 0x0f00f00f21107812 */ /* 0x000fe400078ef810 */
[----:B------:R-:W-:Y:S02]  /*11a0*/  LOP3.LUT R28, R28, 0xf00f00f, R27, 0xf8, !PT ;  /* 0x0f00f00f1c1c7812 */ /* 0x000fe400078ef81b */
[----:B------:R-:W-:Y:S01]  /*11b0*/  ISETP.GE.U32.AND.EX P0, PT, R8, R11, PT, P0 ;  /* 0x0000000b0800720c */ /* 0x000fe20003f06100 */
[----:B------:R-:W-:Y:S01]  /*11c0*/  IMAD.SHL.U32 R11, R32, 0x2, RZ ;  /* 0x00000002200b7824 */ /* 0x000fe200078e00ff */
[C-C-:B------:R-:W-:Y:S02]  /*11d0*/  SHF.L.U64.HI R9, R16.reuse, 0x4, R29.reuse ;  /* 0x0000000410097819 */ /* 0x140fe4000001021d */
[----:B------:R-:W-:Y:S01]  /*11e0*/  SHF.L.U64.HI R27, R16, 0x2, R29 ;  /* 0x00000002101b7819 */ /* 0x000fe2000001021d */
[----:B------:R-:W-:Y:S01]  /*11f0*/  IMAD.SHL.U32 R29, R28, 0x4, RZ ;  /* 0x000000041c1d7824 */ /* 0x000fe200078e00ff */
[----:B------:R-:W-:-:S02]  /*1200*/  LOP3.LUT R30, R30, 0x10410410, RZ, 0xc0, !PT ;  /* 0x104104101e1e7812 */ /* 0x000fc400078ec0ff */
[C-C-:B------:R-:W-:Y:S02]  /*1210*/  SHF.L.U64.HI R8, R32.reuse, 0x3, R31.reuse ;  /* 0x0000000320087819 */ /* 0x140fe4000001021f */
[----:B------:R-:W-:Y:S02]  /*1220*/  SHF.L.U64.HI R31, R32, 0x1, R31 ;  /* 0x00000001201f7819 */ /* 0x000fe4000001021f */
[----:B------:R-:W-:Y:S01]  /*1230*/  LOP3.LUT R32, R9, 0x8208208, RZ, 0xc0, !PT ;  /* 0x0820820809207812 */ /* 0x000fe200078ec0ff */
[----:B------:R-:W-:Y:S01]  /*1240*/  IMAD.MOV.U32 R9, RZ, RZ, R7 ;  /* 0x000000ffff097224 */ /* 0x000fe200078e0007 */
[----:B------:R-:W-:Y:S01]  /*1250*/  LOP3.LUT R11, R30, 0x82082082, R11, 0xf8, !PT ;  /* 0x820820821e0b7812 */ /* 0x000fe200078ef80b */
[C---:B------:R-:W-:Y:S01]  /*1260*/  IMAD.SHL.U32 R30, R16.reuse, 0x10, RZ ;  /* 0x00000010101e7824 */ /* 0x040fe200078e00ff */
[----:B------:R-:W-:Y:S01]  /*1270*/  LOP3.LUT R29, R29, 0x8208208, RZ, 0xc0, !PT ;  /* 0x082082081d1d7812 */ /* 0x000fe200078ec0ff */
[----:B------:R-:W-:Y:S01]  /*1280*/  IMAD.SHL.U32 R16, R16, 0x4, RZ ;  /* 0x0000000410107824 */ /* 0x000fe200078e00ff */
[----:B------:R-:W-:Y:S01]  /*1290*/  LOP3.LUT R27, R32, 0x41041041, R27, 0xf8, !PT ;  /* 0x41041041201b7812 */ /* 0x000fe200078ef81b */
[----:B------:R-:W-:Y:S01]  /*12a0*/  @!P0 IMAD.MOV.U32 R9, RZ, RZ, R20 ;  /* 0x000000ffff098224 */ /* 0x000fe200078e0014 */
[----:B------:R-:W-:Y:S01]  /*12b0*/  LOP3.LUT R8, R8, 0x4104104, RZ, 0xc0, !PT ;  /* 0x0410410408087812 */ /* 0x000fe200078ec0ff */
[----:B------:R-:W-:Y:S01]  /*12c0*/  @!P0 IMAD.MOV.U32 R20, RZ, RZ, R7 ;  /* 0x000000ffff148224 */ /* 0x000fe200078e0007 */
[----:B------:R-:W-:Y:S01]  /*12d0*/  LOP3.LUT R32, R29, 0x41041041, R28, 0xf8, !PT ;  /* 0x410410411d207812 */ /* 0x000fe200078ef81c */
[----:B------:R-:W-:Y:S01]  /*12e0*/  IMAD.MOV.U32 R7, RZ, RZ, R12 ;  /* 0x000000ffff077224 */ /* 0x000fe200078e000c */
[----:B------:R-:W-:Y:S01]  /*12f0*/  SHF.L.U64.HI R34, R28, 0x2, R17 ;  /* 0x000000021c227819 */ /* 0x000fe20000010211 */
[----:B------:R-:W-:Y:S01]  /*1300*/  @!P0 IMAD.MOV.U32 R7, RZ, RZ, R22 ;  /* 0x000000ffff078224 */ /* 0x000fe200078e0016 */
[----:B------:R-:W-:Y:S01]  /*1310*/  LOP3.LUT R29, R30, 0x20820820, RZ, 0xc0, !PT ;  /* 0x208208201e1d7812 */ /* 0x000fe200078ec0ff */
[----:B------:R-:W-:Y:S01]  /*1320*/  VIADD R30, R9, -UR8 ;  /* 0x80000008091e7c36 */ /* 0x000fe20008000000 */
[----:B------:R-:W-:Y:S01]  /*1330*/  LOP3.LUT R31, R8, 0x20820820, R31, 0xf8, !PT ;  /* 0x20820820081f7812 */ /* 0x000fe200078ef81f */
[----:B------:R-:W-:Y:S01]  /*1340*/  IMAD.MOV.U32 R8, RZ, RZ, R25 ;  /* 0x000000ffff087224 */ /* 0x000fe200078e0019 */
[----:B------:R-:W-:Y:S01]  /*1350*/  LOP3.LUT R34, R34, 0x2082082, RZ, 0xc0, !PT ;  /* 0x0208208222227812 */ /* 0x000fe200078ec0ff */
[----:B------:R-:W-:Y:S01]  /*1360*/  @!P0 IMAD.MOV.U32 R8, RZ, RZ, R21 ;  /* 0x000000ffff088224 */ /* 0x000fe200078e0015 */
[----:B------:R-:W-:Y:S01]  /*1370*/  LOP3.LUT R16, R29, 0x4104104, R16, 0xf8, !PT ;  /* 0x041041041d107812 */ /* 0x000fe200078ef810 */
[----:B------:R-:W-:Y:S01]  /*1380*/  IMAD.U32 R28, R30, 0x10000, RZ ;  /* 0x000100001e1c7824 */ /* 0x000fe200078e00ff */
[----:B------:R-:W-:Y:S01]  /*1390*/  LOP3.LUT R34, R34, 0x10410410, R17, 0xf8, !PT ;  /* 0x1041041022227812 */ /* 0x000fe200078ef811 */
[----:B------:R-:W-:Y:S01]  /*13a0*/  VIADD R29, R8, -UR5 ;  /* 0x80000005081d7c36 */ /* 0x000fe20008000000 */
[----:B------:R-:W-:Y:S01]  /*13b0*/  LOP3.LUT R16, R16, R11, R32, 0xfe, !PT ;  /* 0x0000000b10107212 */ /* 0x000fe200078efe20 */
[----:B------:R-:W-:Y:S01]  /*13c0*/  IMAD.MOV.U32 R11, RZ, RZ, R26 ;  /* 0x000000ffff0b7224 */ /* 0x000fe200078e001a */
[----:B------:R-:W-:Y:S01]  /*13d0*/  LOP3.LUT R17, R27, R31, R34, 0xfe, !PT ;  /* 0x0000001f1b117212 */ /* 0x000fe200078efe22 */
[----:B------:R-:W-:Y:S01]  /*13e0*/  @!P0 IMAD.MOV.U32 R11, RZ, RZ, R18 ;  /* 0x000000ffff0b8224 */ /* 0x000fe200078e0012 */
[----:B------:R-:W-:Y:S01]  /*13f0*/  LOP3.LUT R31, R28, 0xffff0000, RZ, 0xc0, !PT ;  /* 0xffff00001c1f7812 */ /* 0x000fe200078ec0ff */
[----:B------:R-:W-:Y:S01]  /*1400*/  @!P0 IMAD.MOV.U32 R18, RZ, RZ, R26 ;  /* 0x000000ffff128224 */ /* 0x000fe200078e001a */
[----:B------:R-:W-:Y:S01]  /*1410*/  LOP3.LUT R28, R30, 0x1f0000, RZ, 0xc0, !PT ;  /* 0x001f00001e1c7812 */ /* 0x000fe200078ec0ff */
[----:B------:R-:W-:Y:S01]  /*1420*/  IMAD.U32 R26, R29, 0x10000, RZ ;  /* 0x000100001d1a7824 */ /* 0x000fe200078e00ff */
[----:B------:R-:W-:Y:S01]  /*1430*/  LOP3.LUT R31, R31, 0xffff, R30, 0xf8, !PT ;  /* 0x0000ffff1f1f7812 */ /* 0x000fe200078ef81e */
[----:B------:R-:W-:Y:S01]  /*1440*/  @!P0 IMAD.MOV.U32 R21, RZ, RZ, R25 ;  /* 0x000000ffff158224 */ /* 0x000fe200078e0019 */
[----:B------:R-:W-:Y:S01]  /*1450*/  LOP3.LUT R25, R29, 0x1f0000, RZ, 0xc0, !PT ;  /* 0x001f00001d197812 */ /* 0x000fe200078ec0ff */
[----:B------:R-:W-:Y:S01]  /*1460*/  VIADD R27, R7, -UR4 ;  /* 0x80000004071b7c36 */ /* 0x000fe20008000000 */
[----:B------:R-:W-:Y:S01]  /*1470*/  LOP3.LUT R26, R26, 0xffff0000, RZ, 0xc0, !PT ;  /* 0xffff00001a1a7812 */ /* 0x000fe200078ec0ff */
[C---:B------:R-:W-:Y:S01]  /*1480*/  IMAD.SHL.U32 R34, R31.reuse, 0x100, RZ ;  /* 0x000001001f227824 */ /* 0x040fe200078e00ff */
[----:B------:R-:W-:Y:S01]  /*1490*/  SHF.L.U64.HI R33, R31, 0x8, R28 ;  /* 0x000000081f217819 */ /* 0x000fe2000001021c */
[----:B------:R-:W-:Y:S01]  /*14a0*/  @!P0 IMAD.MOV.U32 R22, RZ, RZ, R12 ;  /* 0x000000ffff168224 */ /* 0x000fe200078e000c */
[----:B------:R-:W-:-:S02]  /*14b0*/  LOP3.LUT R28, R26, 0xffff, R29, 0xf8, !PT ;  /* 0x0000ffff1a1c7812 */ /* 0x000fc400078ef81d */
[----:B------:R-:W-:Y:S02]  /*14c0*/  LOP3.LUT R33, R33, 0x1f0000ff, RZ, 0xc0, !PT ;  /* 0x1f0000ff21217812 */ /* 0x000fe400078ec0ff */
[C---:B------:R-:W-:Y:S01]  /*14d0*/  SHF.L.U64.HI R32, R28.reuse, 0x8, R25 ;  /* 0x000000081c207819 */ /* 0x040fe20000010219 */
[----:B------:R-:W-:Y:S01]  /*14e0*/  IMAD.U32 R25, R27, 0x10000, RZ ;  /* 0x000100001b197824 */ /* 0x000fe200078e00ff */
[----:B------:R-:W-:Y:S01]  /*14f0*/  LOP3.LUT R26, R33, 0x1f0000, R30, 0xf8, !PT ;  /* 0x001f0000211a7812 */ /* 0x000fe200078ef81e */
[----:B------:R-:W-:Y:S01]  /*1500*/  IMAD.SHL.U32 R33, R28, 0x100, RZ ;  /* 0x000001001c217824 */ /* 0x000fe200078e00ff */
[----:B------:R-:W-:Y:S02]  /*1510*/  LOP3.LUT R34, R34, 0xff00, RZ, 0xc0, !PT ;  /* 0x0000ff0022227812 */ /* 0x000fe400078ec0ff */
[----:B------:R-:W-:Y:S02]  /*1520*/  LOP3.LUT R30, R25, 0xffff0000, RZ, 0xc0, !PT ;  /* 0xffff0000191e7812 */ /* 0x000fe400078ec0ff */
[----:B------:R-:W-:-:S02]  /*1530*/  LOP3.LUT R32, R32, 0x1f0000ff, RZ, 0xc0, !PT ;  /* 0x1f0000ff20207812 */ /* 0x000fc400078ec0ff */
[----:B------:R-:W-:Y:S02]  /*1540*/  LOP3.LUT R25, R34, 0xff0000ff, R31, 0xf8, !PT ;  /* 0xff0000ff22197812 */ /* 0x000fe400078ef81f */
[----:B------:R-:W-:Y:S02]  /*1550*/  LOP3.LUT R30, R30, 0xffff, R27, 0xf8, !PT ;  /* 0x0000ffff1e1e7812 */ /* 0x000fe400078ef81b */
[----:B------:R-:W-:Y:S01]  /*1560*/  LOP3.LUT R31, R27, 0x1f0000, RZ, 0xc0, !PT ;  /* 0x001f00001b1f7812 */ /* 0x000fe200078ec0ff */
[----:B------:R-:W-:Y:S01]  /*1570*/  IMAD.SHL.U32 R34, R25, 0x10, RZ ;  /* 0x0000001019227824 */ /* 0x000fe200078e00ff */
[----:B------:R-:W-:Y:S02]  /*1580*/  LOP3.LUT R29, R32, 0x1f0000, R29, 0xf8, !PT ;  /* 0x001f0000201d7812 */ /* 0x000fe400078ef81d */
[C---:B------:R-:W-:Y:S01]  /*1590*/  SHF.L.U64.HI R32, R30.reuse, 0x8, R31 ;  /* 0x000000081e207819 */ /* 0x040fe2000001021f */
[----:B------:R-:W-:Y:S01]  /*15a0*/  IMAD.SHL.U32 R31, R30, 0x100, RZ ;  /* 0x000001001e1f7824 */ /* 0x000fe200078e00ff */
[----:B------:R-:W-:-:S02]  /*15b0*/  LOP3.LUT R33, R33, 0xff00, RZ, 0xc0, !PT ;  /* 0x0000ff0021217812 */ /* 0x000fc400078ec0ff */
[----:B------:R-:W-:Y:S02]  /*15c0*/  LOP3.LUT R32, R32, 0x1f0000ff, RZ, 0xc0, !PT ;  /* 0x1f0000ff20207812 */ /* 0x000fe400078ec0ff */
[----:B------:R-:W-:Y:S02]  /*15d0*/  LOP3.LUT R31, R31, 0xff00, RZ, 0xc0, !PT ;  /* 0x0000ff001f1f7812 */ /* 0x000fe400078ec0ff */
[----:B------:R-:W-:Y:S02]  /*15e0*/  LOP3.LUT R27, R32, 0x1f0000, R27, 0xf8, !PT ;  /* 0x001f0000201b7812 */ /* 0x000fe400078ef81b */
[----:B------:R-:W-:Y:S02]  /*15f0*/  LOP3.LUT R28, R33, 0xff0000ff, R28, 0xf8, !PT ;  /* 0xff0000ff211c7812 */ /* 0x000fe400078ef81c */
[----:B------:R-:W-:Y:S02]  /*1600*/  SHF.L.U64.HI R32, R25, 0x4, R26 ;  /* 0x0000000419207819 */ /* 0x000fe4000001021a */
[----:B------:R-:W-:Y:S01]  /*1610*/  LOP3.LUT R30, R31, 0xff0000ff, R30, 0xf8, !PT ;  /* 0xff0000ff1f1e7812 */ /* 0x000fe200078ef81e */
[----:B------:R-:W-:Y:S01]  /*1620*/  IMAD.SHL.U32 R33, R28, 0x10, RZ ;  /* 0x000000101c217824 */ /* 0x000fe200078e00ff */
[----:B------:R-:W-:-:S02]  /*1630*/  LOP3.LUT R31, R32, 0xf00f00, RZ, 0xc0, !PT ;  /* 0x00f00f00201f7812 */ /* 0x000fc400078ec0ff */
[----:B------:R-:W-:Y:S02]  /*1640*/  SHF.L.U64.HI R32, R28, 0x4, R29 ;  /* 0x000000041c207819 */ /* 0x000fe4000001021d */
[----:B------:R-:W-:Y:S02]  /*1650*/  LOP3.LUT R26, R31, 0x100f00f0, R26, 0xf8, !PT ;  /* 0x100f00f01f1a7812 */ /* 0x000fe400078ef81a */
[----:B------:R-:W-:Y:S02]  /*1660*/  LOP3.LUT R32, R32, 0xf00f00, RZ, 0xc0, !PT ;  /* 0x00f00f0020207812 */ /* 0x000fe400078ec0ff */
[----:B------:R-:W-:Y:S02]  /*1670*/  LOP3.LUT R33, R33, 0xf00f00f0, RZ, 0xc0, !PT ;  /* 0xf00f00f021217812 */ /* 0x000fe400078ec0ff */
[----:B------:R-:W-:Y:S02]  /*1680*/  SHF.L.U64.HI R31, R30, 0x4, R27 ;  /* 0x000000041e1f7819 */ /* 0x000fe4000001021b */
[----:B------:R-:W-:-:S02]  /*1690*/  LOP3.LUT R29, R32, 0x100f00f0, R29, 0xf8, !PT ;  /* 0x100f00f0201d7812 */ /* 0x000fc400078ef81d */
[----:B------:R-:W-:Y:S02]  /*16a0*/  LOP3.LUT R32, R33, 0xf00f00f, R28, 0xf8, !PT ;  /* 0x0f00f00f21207812 */ /* 0x000fe400078ef81c */
[----:B------:R-:W-:Y:S01]  /*16b0*/  LOP3.LUT R28, R31, 0xf00f00, RZ, 0xc0, !PT ;  /* 0x00f00f001f1c7812 */ /* 0x000fe200078ec0ff */
[----:B------:R-:W-:Y:S01]  /*16c0*/  IMAD.SHL.U32 R31, R30, 0x10, RZ ;  /* 0x000000101e1f7824 */ /* 0x000fe200078e00ff */
[----:B------:R-:W-:Y:S02]  /*16d0*/  LOP3.LUT R34, R34, 0xf00f00f0, RZ, 0xc0, !PT ;  /* 0xf00f00f022227812 */ /* 0x000fe400078ec0ff */
[----:B------:R-:W-:Y:S02]  /*16e0*/  LOP3.LUT R27, R28, 0x100f00f0, R27, 0xf8, !PT ;  /* 0x100f00f01c1b7812 */ /* 0x000fe400078ef81b */
[----:B------:R-:W-:Y:S02]  /*16f0*/  LOP3.LUT R31, R31, 0xf00f00f0, RZ, 0xc0, !PT ;  /* 0xf00f00f01f1f7812 */ /* 0x000fe400078ec0ff */
[----:B------:R-:W-:Y:S01]  /*1700*/  LOP3.LUT R25, R34, 0xf00f00f, R25, 0xf8, !PT ;  /* 0x0f00f00f22197812 */ /* 0x000fe200078ef819 */
[C---:B------:R-:W-:Y:S01]  /*1710*/  IMAD.SHL.U32 R34, R32.reuse, 0x8, RZ ;  /* 0x0000000820227824 */ /* 0x040fe200078e00ff */
[----:B------:R-:W-:Y:S01]  /*1720*/  LOP3.LUT R30, R31, 0xf00f00f, R30, 0xf8, !PT ;  /* 0x0f00f00f1f1e7812 */ /* 0x000fe200078ef81e */
[C---:B------:R-:W-:Y:S01]  /*1730*/  IMAD.SHL.U32 R31, R32.reuse, 0x2, RZ ;  /* 0x00000002201f7824 */ /* 0x040fe200078e00ff */
[--C-:B------:R-:W-:Y:S01]  /*1740*/  SHF.L.U64.HI R28, R32, 0x3, R29.reuse ;  /* 0x00000003201c7819 */ /* 0x100fe2000001021d */
[----:B------:R-:W-:Y:S01]  /*1750*/  IMAD.SHL.U32 R35, R25, 0x10, RZ ;  /* 0x0000001019237824 */ /* 0x000fe200078e00ff */
[----:B------:R-:W-:Y:S01]  /*1760*/  LOP3.LUT R34, R34, 0x10410410, RZ, 0xc0, !PT ;  /* 0x1041041022227812 */ /* 0x000fe200078ec0ff */
[----:B------:R-:W-:Y:S01]  /*1770*/  IMAD.SHL.U32 R33, R30, 0x4, RZ ;  /* 0x000000041e217824 */ /* 0x000fe200078e00ff */
[----:B------:R-:W-:-:S02]  /*1780*/  SHF.L.U64.HI R29, R32, 0x1, R29 ;  /* 0x00000001201d7819 */ /* 0x000fc4000001021d */
[----:B------:R-:W-:Y:S01]  /*1790*/  LOP3.LUT R32, R34, 0x82082082, R31, 0xf8, !PT ;  /* 0x8208208222207812 */ /* 0x000fe200078ef81f */
[C---:B------:R-:W-:Y:S01]  /*17a0*/  IMAD.SHL.U32 R34, R25.reuse, 0x4, RZ ;  /* 0x0000000419227824 */ /* 0x040fe200078e00ff */
[C-C-:B------:R-:W-:Y:S02]  /*17b0*/  SHF.L.U64.HI R31, R25.reuse, 0x4, R26.reuse ;  /* 0x00000004191f7819 */ /* 0x140fe4000001021a */
[----:B------:R-:W-:Y:S02]  /*17c0*/  SHF.L.U64.HI R26, R25, 0x2, R26 ;  /* 0x00000002191a7819 */ /* 0x000fe4000001021a */
[----:B------:R-:W-:Y:S02]  /*17d0*/  LOP3.LUT R35, R35, 0x20820820, RZ, 0xc0, !PT ;  /* 0x2082082023237812 */ /* 0x000fe400078ec0ff */
[----:B------:R-:W-:Y:S02]  /*17e0*/  LOP3.LUT R25, R33, 0x8208208, RZ, 0xc0, !PT ;  /* 0x0820820821197812 */ /* 0x000fe400078ec0ff */
[----:B------:R-:W-:-:S02]  /*17f0*/  LOP3.LUT R33, R35, 0x4104104, R34, 0xf8, !PT ;  /* 0x0410410423217812 */ /* 0x000fc400078ef822 */
[----:B------:R-:W-:-:S04]  /*1800*/  LOP3.LUT R25, R25, 0x41041041, R30, 0xf8, !PT ;  /* 0x4104104119197812 */ /* 0x000fc800078ef81e */
[----:B------:R-:W-:Y:S02]  /*1810*/  LOP3.LUT R25, R33, R32, R25, 0xfe, !PT ;  /* 0x0000002021197212 */ /* 0x000fe400078efe19 */
[----:B------:R-:W-:Y:S02]  /*1820*/  LOP3.LUT R33, R31, 0x8208208, RZ, 0xc0, !PT ;  /* 0x082082081f217812 */ /* 0x000fe400078ec0ff */
[----:B------:R-:W-:Y:S02]  /*1830*/  SHF.L.U64.HI R31, R30, 0x2, R27 ;  /* 0x000000021e1f7819 */ /* 0x000fe4000001021b */
[----:B------:R-:W-:Y:S01]  /*1840*/  LOP3.LUT R30, R33, 0x41041041, R26, 0xf8, !PT ;  /* 0x41041041211e7812 */ /* 0x000fe200078ef81a */
[----:B------:R-:W-:Y:S01]  /*1850*/  VIADD R26, R21, -UR5 ;  /* 0x80000005151a7c36 */ /* 0x000fe20008000000 */
[----:B------:R-:W-:Y:S02]  /*1860*/  LOP3.LUT R32, R28, 0x4104104, RZ, 0xc0, !PT ;  /* 0x041041041c207812 */ /* 0x000fe400078ec0ff */
[----:B------:R-:W-:-:S02]  /*1870*/  LOP3.LUT R28, R31, 0x2082082, RZ, 0xc0, !PT ;  /* 0x020820821f1c7812 */ /* 0x000fc400078ec0ff */
[----:B------:R-:W-:Y:S01]  /*1880*/  LOP3.LUT R31, R32, 0x20820820, R29, 0xf8, !PT ;  /* 0x20820820201f7812 */ /* 0x000fe200078ef81d */
[----:B------:R-:W-:Y:S01]  /*1890*/  IMAD.U32 R32, R26, 0x10000, RZ ;  /* 0x000100001a207824 */ /* 0x000fe200078e00ff */
[----:B------:R-:W-:Y:S01]  /*18a0*/  LOP3.LUT R29, R28, 0x10410410, R27, 0xf8, !PT ;  /* 0x104104101c1d7812 */ /* 0x000fe200078ef81b */
[----:B------:R-:W-:Y:S01]  /*18b0*/  VIADD R27, R20, -UR8 ;  /* 0x80000008141b7c36 */ /* 0x000fe20008000000 */
[----:B------:R-:W-:Y:S02]  /*18c0*/  ISETP.GE.U32.AND P1, PT, R16, R25, PT ;  /* 0x000000191000720c */ /* 0x000fe40003f26070 */
[----:B------:R-:W-:Y:S02]  /*18d0*/  LOP3.LUT R33, R32, 0xffff0000, RZ, 0xc0, !PT ;  /* 0xffff000020217812 */ /* 0x000fe400078ec0ff */
[----:B------:R-:W-:Y:S01]  /*18e0*/  LOP3.LUT R28, R30, R31, R29, 0xfe, !PT ;  /* 0x0000001f1e1c7212 */ /* 0x000fe200078efe1d */
[----:B------:R-:W-:Y:S01]  /*18f0*/  IMAD.U32 R30, R27, 0x10000, RZ ;  /* 0x000100001b1e7824 */ /* 0x000fe200078e00ff */
[----:B------:R-:W-:-:S02]  /*1900*/  LOP3.LUT R32, R26, 0x1f0000, RZ, 0xc0, !PT ;  /* 0x001f00001a207812 */ /* 0x000fc400078ec0ff */
[----:B------:R-:W-:Y:S02]  /*1910*/  LOP3.LUT R29, R33, 0xffff, R26, 0xf8, !PT ;  /* 0x0000ffff211d7812 */ /* 0x000fe400078ef81a */
[----:B------:R-:W-:Y:S02]  /*1920*/  LOP3.LUT R16, R30, 0xffff0000, RZ, 0xc0, !PT ;  /* 0xffff00001e107812 */ /* 0x000fe400078ec0ff */
[C---:B------:R-:W-:Y:S01]  /*1930*/  SHF.L.U64.HI R32, R29.reuse, 0x8, R32 ;  /* 0x000000081d207819 */ /* 0x040fe20000010220 */
[----:B------:R-:W-:Y:S01]  /*1940*/  IMAD.SHL.U32 R30, R29, 0x100, RZ ;  /* 0x000001001d1e7824 */ /* 0x000fe200078e00ff */
[----:B------:R-:W-:Y:S02]  /*1950*/  LOP3.LUT R25, R27, 0x1f0000, RZ, 0xc0, !PT ;  /* 0x001f00001b197812 */ /* 0x000fe400078ec0ff */
[----:B------:R-:W-:Y:S02]  /*1960*/  LOP3.LUT R16, R16, 0xffff, R27, 0xf8, !PT ;  /* 0x0000ffff10107812 */ /* 0x000fe400078ef81b */
[----:B------:R-:W-:-:S02]  /*1970*/  LOP3.LUT R31, R32, 0x1f0000ff, RZ, 0xc0, !PT ;  /* 0x1f0000ff201f7812 */ /* 0x000fc400078ec0ff */
[----:B------:R-:W-:Y:S02]  /*1980*/  LOP3.LUT R32, R30, 0xff00, RZ, 0xc0, !PT ;  /* 0x0000ff001e207812 */ /* 0x000fe400078ec0ff */
[C---:B------:R-:W-:Y:S02]  /*1990*/  SHF.L.U64.HI R30, R16.reuse, 0x8, R25 ;  /* 0x00000008101e7819 */ /* 0x040fe40000010219 */
[----:B------:R-:W-:Y:S01]  /*19a0*/  LOP3.LUT R26, R31, 0x1f0000, R26, 0xf8, !PT ;  /* 0x001f00001f1a7812 */ /* 0x000fe200078ef81a */
[----:B------:R-:W-:Y:S01]  /*19b0*/  IMAD.SHL.U32 R31, R16, 0x100, RZ ;  /* 0x00000100101f7824 */ /* 0x000fe200078e00ff */
[----:B------:R-:W-:Y:S02]  /*19c0*/  ISETP.GE.U32.AND.EX P1, PT, R17, R28, PT, P1 ;  /* 0x0000001c1100720c */ /* 0x000fe40003f26110 */
[----:B------:R-:W-:Y:S02]  /*19d0*/  LOP3.LUT R25, R32, 0xff0000ff, R29, 0xf8, !PT ;  /* 0xff0000ff20197812 */ /* 0x000fe400078ef81d */
[----:B------:R-:W-:-:S02]  /*19e0*/  LOP3.LUT R30, R30, 0x1f0000ff, RZ, 0xc0, !PT ;  /* 0x1f0000ff1e1e7812 */ /* 0x000fc400078ec0ff */
[----:B------:R-:W-:Y:S02]  /*19f0*/  LOP3.LUT R17, R31, 0xff00, RZ, 0xc0, !PT ;  /* 0x0000ff001f117812 */ /* 0x000fe400078ec0ff */
[----:B------:R-:W-:Y:S01]  /*1a00*/  LOP3.LUT R28, R30, 0x1f0000, R27, 0xf8, !PT ;  /* 0x001f00001e1c7812 */ /* 0x000fe200078ef81b */
[C---:B------:R-:W-:Y:S01]  /*1a10*/  IMAD.SHL.U32 R27, R25.reuse, 0x10, RZ ;  /* 0x00000010191b7824 */ /* 0x040fe200078e00ff */
[----:B------:R-:W-:Y:S02]  /*1a20*/  SHF.L.U64.HI R29, R25, 0x4, R26 ;  /* 0x00000004191d7819 */ /* 0x000fe4000001021a */
[----:B------:R-:W-:Y:S01]  /*1a30*/  LOP3.LUT R17, R17, 0xff0000ff, R16, 0xf8, !PT ;  /* 0xff0000ff11117812 */ /* 0x000fe200078ef810 */
[--C-:B------:R-:W-:Y:S01]  /*1a40*/  IMAD.MOV.U32 R16, RZ, RZ, R24.reuse ;  /* 0x000000ffff107224 */ /* 0x100fe200078e0018 */
[----:B------:R-:W-:Y:S01]  /*1a50*/  LOP3.LUT R29, R29, 0xf00f00, RZ, 0xc0, !PT ;  /* 0x00f00f001d1d7812 */ /* 0x000fe200078ec0ff */
[----:B------:R-:W-:Y:S01]  /*1a60*/  @!P1 IMAD.MOV.U32 R16, RZ, RZ, R9 ;  /* 0x000000ffff109224 */ /* 0x000fe200078e0009 */
[----:B------:R-:W-:Y:S01]  /*1a70*/  LOP3.LUT R30, R27, 0xf00f00f0, RZ, 0xc0, !PT ;  /* 0xf00f00f01b1e7812 */ /* 0x000fe200078ec0ff */
[----:B------:R-:W-:Y:S01]  /*1a80*/  @!P1 IMAD.MOV.U32 R9, RZ, RZ, R24 ;  /* 0x000000ffff099224 */ /* 0x000fe200078e0018 */
[----:B------:R-:W-:-:S02]  /*1a90*/  SHF.L.U64.HI R12, R17, 0x4, R28 ;  /* 0x00000004110c7819 */ /* 0x000fc4000001021c */
[----:B------:R-:W-:Y:S01]  /*1aa0*/  LOP3.LUT R26, R29, 0x100f00f0, R26, 0xf8, !PT ;  /* 0x100f00f01d1a7812 */ /* 0x000fe200078ef81a */
[----:B------:R-:W-:Y:S01]  /*1ab0*/  VIADD R29, R9, -UR8 ;  /* 0x80000008091d7c36 */ /* 0x000fe20008000000 */
[----:B------:R-:W-:Y:S02]  /*1ac0*/  LOP3.LUT R25, R30, 0xf00f00f, R25, 0xf8, !PT ;  /* 0x0f00f00f1e197812 */ /* 0x000fe400078ef819 */
[----:B------:R-:W-:Y:S01]  /*1ad0*/  LOP3.LUT R27, R12, 0xf00f00, RZ, 0xc0, !PT ;  /* 0x00f00f000c1b7812 */ /* 0x000fe200078ec0ff */
[----:B------:R-:W-:Y:S01]  /*1ae0*/  IMAD.MOV.U32 R12, RZ, RZ, R10 ;  /* 0x000000ffff0c7224 */ /* 0x000fe200078e000a */
[C---:B------:R-:W-:Y:S01]  /*1af0*/  SHF.L.U64.HI R24, R25.reuse, 0x3, R26 ;  /* 0x0000000319187819 */ /* 0x040fe2000001021a */
[----:B------:R-:W-:Y:S01]  /*1b00*/  @!P1 IMAD.MOV.U32 R12, RZ, RZ, R8 ;  /* 0x000000ffff0c9224 */ /* 0x000fe200078e0008 */
[----:B------:R-:W-:Y:S01]  /*1b10*/  SHF.L.U64.HI R31, R25, 0x1, R26 ;  /* 0x00000001191f7819 */ /* 0x000fe2000001021a */
[----:B------:R-:W-:Y:S01]  /*1b20*/  @!P1 IMAD.MOV.U32 R8, RZ, RZ, R10 ;  /* 0x000000ffff089224 */ /* 0x000fe200078e000a */
[----:B------:R-:W-:Y:S01]  /*1b30*/  LOP3.LUT R27, R27, 0x100f00f0, R28, 0xf8, !PT ;  /* 0x100f00f01b1b7812 */ /* 0x000fe200078ef81c */
[C---:B------:R-:W-:Y:S01]  /*1b40*/  IMAD.U32 R26, R29.reuse, 0x10000, RZ ;  /* 0x000100001d1a7824 */ /* 0x040fe200078e00ff */
[----:B------:R-:W-:Y:S01]  /*1b50*/  LOP3.LUT R24, R24, 0x4104104, RZ, 0xc0, !PT ;  /* 0x0410410418187812 */ /* 0x000fe200078ec0ff */
[----:B------:R-:W-:Y:S01]  /*1b60*/  VIADD R30, R8, -UR5 ;  /* 0x80000005081e7c36 */ /* 0x000fe20008000000 */
[----:B------:R-:W-:Y:S01]  /*1b70*/  LOP3.LUT R33, R29, 0x1f0000, RZ, 0xc0, !PT ;  /* 0x001f00001d217812 */ /* 0x000fe200078ec0ff */
[----:B------:R-:W-:Y:S01]  /*1b80*/  IMAD.MOV.U32 R10, RZ, RZ, R23 ;  /* 0x000000ffff0a7224 */ /* 0x000fe200078e0017 */
[----:B------:R-:W-:Y:S01]  /*1b90*/  LOP3.LUT R28, R26, 0xffff0000, RZ, 0xc0, !PT ;  /* 0xffff00001a1c7812 */ /* 0x000fe200078ec0ff */
[----:B------:R-:W-:Y:S01]  /*1ba0*/  IMAD.U32 R26, R30, 0x10000, RZ ;  /* 0x000100001e1a7824 */ /* 0x000fe200078e00ff */
[----:B------:R-:W-:Y:S01]  /*1bb0*/  LOP3.LUT R24, R24, 0x20820820, R31, 0xf8, !PT ;  /* 0x2082082018187812 */ /* 0x000fe200078ef81f */
[----:B------:R-:W-:Y:S01]  /*1bc0*/  @!P1 IMAD.MOV.U32 R10, RZ, RZ, R7 ;  /* 0x000000ffff0a9224 */ /* 0x000fe200078e0007 */
[----:B------:R-:W-:Y:S01]  /*1bd0*/  LOP3.LUT R28, R28, 0xffff, R29, 0xf8, !PT ;  /* 0x0000ffff1c1c7812 */ /* 0x000fe200078ef81d */
[----:B------:R-:W-:Y:S01]  /*1be0*/  @!P1 IMAD.MOV.U32 R7, RZ, RZ, R23 ;  /* 0x000000ffff079224 */ /* 0x000fe200078e0017 */
[----:B------:R-:W-:-:S02]  /*1bf0*/  LOP3.LUT R31, R26, 0xffff0000, RZ, 0xc0, !PT ;  /* 0xffff00001a1f7812 */ /* 0x000fc400078ec0ff */
[C---:B------:R-:W-:Y:S02]  /*1c00*/  SHF.L.U64.HI R32, R28.reuse, 0x8, R33 ;  /* 0x000000081c207819 */ /* 0x040fe40000010221 */
[----:B------:R-:W-:Y:S01]  /*1c10*/  LOP3.LUT R23, R31, 0xffff, R30, 0xf8, !PT ;  /* 0x0000ffff1f177812 */ /* 0x000fe200078ef81e */
[----:B------:R-:W-:Y:S01]  /*1c20*/  IMAD.SHL.U32 R31, R28, 0x100, RZ ;  /* 0x000001001c1f7824 */ /* 0x000fe200078e00ff */
[----:B------:R-:W-:Y:S02]  /*1c30*/  LOP3.LUT R26, R30, 0x1f0000, RZ, 0xc0, !PT ;  /* 0x001f00001e1a7812 */ /* 0x000fe400078ec0ff */
[----:B------:R-:W-:Y:S02]  /*1c40*/  LOP3.LUT R32, R32, 0x1f0000ff, RZ, 0xc0, !PT ;  /* 0x1f0000ff20207812 */ /* 0x000fe400078ec0ff */
[----:B------:R-:W-:Y:S02]  /*1c50*/  LOP3.LUT R31, R31, 0xff00, RZ, 0xc0, !PT ;  /* 0x0000ff001f1f7812 */ /* 0x000fe400078ec0ff */
[----:B------:R-:W-:-:S02]  /*1c60*/  SHF.L.U64.HI R33, R23, 0x8, R26 ;  /* 0x0000000817217819 */ /* 0x000fc4000001021a */
[----:B------:R-:W-:Y:S01]  /*1c70*/  LOP3.LUT R28, R31, 0xff0000ff, R28, 0xf8, !PT ;  /* 0xff0000ff1f1c7812 */ /* 0x000fe200078ef81c */
[----:B------:R-:W-:Y:S01]  /*1c80*/  VIADD R31, R7, -UR4 ;  /* 0x80000004071f7c36 */ /* 0x000fe20008000000 */
[----:B------:R-:W-:Y:S02]  /*1c90*/  LOP3.LUT R33, R33, 0x1f0000ff, RZ, 0xc0, !PT ;  /* 0x1f0000ff21217812 */ /* 0x000fe400078ec0ff */
[----:B------:R-:W-:Y:S01]  /*1ca0*/  LOP3.LUT R29, R32, 0x1f0000, R29, 0xf8, !PT ;  /* 0x001f0000201d7812 */ /* 0x000fe200078ef81d */
[----:B------:R-:W-:Y:S01]  /*1cb0*/  IMAD.U32 R26, R31, 0x10000, RZ ;  /* 0x000100001f1a7824 */ /* 0x000fe200078e00ff */
[----:B------:R-:W-:Y:S01]  /*1cc0*/  LOP3.LUT R30, R33, 0x1f0000, R30, 0xf8, !PT ;  /* 0x001f0000211e7812 */ /* 0x000fe200078ef81e */
[----:B------:R-:W-:-:S03]  /*1cd0*/  IMAD.SHL.U32 R32, R23, 0x100, RZ ;  /* 0x0000010017207824 */ /* 0x000fc600078e00ff */
[----:B------:R-:W-:Y:S02]  /*1ce0*/  LOP3.LUT R26, R26, 0xffff0000, RZ, 0xc0, !PT ;  /* 0xffff00001a1a7812 */ /* 0x000fe400078ec0ff */
[----:B------:R-:W-:Y:S02]  /*1cf0*/  LOP3.LUT R32, R32, 0xff00, RZ, 0xc0, !PT ;  /* 0x0000ff0020207812 */ /* 0x000fe400078ec0ff */
[----:B------:R-:W-:Y:S02]  /*1d00*/  LOP3.LUT R33, R26, 0xffff, R31, 0xf8, !PT ;  /* 0x0000ffff1a217812 */ /* 0x000fe400078ef81f */
[----:B------:R-:W-:Y:S02]  /*1d10*/  LOP3.LUT R23, R32, 0xff0000ff, R23, 0xf8, !PT ;  /* 0xff0000ff20177812 */ /* 0x000fe400078ef817 */
[----:B------:R-:W-:Y:S01]  /*1d20*/  LOP3.LUT R32, R31, 0x1f0000, RZ, 0xc0, !PT ;  /* 0x001f00001f207812 */ /* 0x000fe200078ec0ff */
[----:B------:R-:W-:-:S03]  /*1d30*/  IMAD.SHL.U32 R26, R33, 0x100, RZ ;  /* 0x00000100211a7824 */ /* 0x000fc600078e00ff */
[----:B------:R-:W-:Y:S02]  /*1d40*/  SHF.L.U64.HI R32, R33, 0x8, R32 ;  /* 0x0000000821207819 */ /* 0x000fe40000010220 */
[----:B------:R-:W-:Y:S02]  /*1d50*/  LOP3.LUT R26, R26, 0xff00, RZ, 0xc0, !PT ;  /* 0x0000ff001a1a7812 */ /* 0x000fe400078ec0ff */
[----:B------:R-:W-:Y:S02]  /*1d60*/  LOP3.LUT R32, R32, 0x1f0000ff, RZ, 0xc0, !PT ;  /* 0x1f0000ff20207812 */ /* 0x000fe400078ec0ff */
[----:B------:R-:W-:Y:S02]  /*1d70*/  LOP3.LUT R26, R26, 0xff0000ff, R33, 0xf8, !PT ;  /* 0xff0000ff1a1a7812 */ /* 0x000fe400078ef821 */
[C---:B------:R-:W-:Y:S02]  /*1d80*/  SHF.L.U64.HI R33, R23.reuse, 0x4, R30 ;  /* 0x0000000417217819 */ /* 0x040fe4000001021e */
[----:B------:R-:W-:Y:S01]  /*1d90*/  LOP3.LUT R31, R32, 0x1f0000, R31, 0xf8, !PT ;  /* 0x001f0000201f7812 */ /* 0x000fe200078ef81f */
[----:B------:R-:W-:Y:S01]  /*1da0*/  IMAD.SHL.U32 R32, R23, 0x10, RZ ;  /* 0x0000001017207824 */ /* 0x000fe200078e00ff */
[----:B------:R-:W-:-:S04]  /*1db0*/  LOP3.LUT R33, R33, 0xf00f00, RZ, 0xc0, !PT ;  /* 0x00f00f0021217812 */ /* 0x000fc800078ec0ff */
[----:B------:R-:W-:Y:S01]  /*1dc0*/  LOP3.LUT R30, R33, 0x100f00f0, R30, 0xf8, !PT ;  /* 0x100f00f0211e7812 */ /* 0x000fe200078ef81e */
[----:B------:R-:W-:Y:S01]  /*1dd0*/  IMAD.SHL.U32 R33, R26, 0x10, RZ ;  /* 0x000000101a217824 */ /* 0x000fe200078e00ff */
[----:B------:R-:W-:-:S04]  /*1de0*/  LOP3.LUT R32, R32, 0xf00f00f0, RZ, 0xc0, !PT ;  /* 0xf00f00f020207812 */ /* 0x000fc800078ec0ff */
[----:B------:R-:W-:Y:S02]  /*1df0*/  LOP3.LUT R33, R33, 0xf00f00f0, RZ, 0xc0, !PT ;  /* 0xf00f00f021217812 */ /* 0x000fe400078ec0ff */
[----:B------:R-:W-:Y:S02]  /*1e00*/  LOP3.LUT R23, R32, 0xf00f00f, R23, 0xf8, !PT ;  /* 0x0f00f00f20177812 */ /* 0x000fe400078ef817 */
[----:B------:R-:W-:Y:S02]  /*1e10*/  SHF.L.U64.HI R32, R26, 0x4, R31 ;  /* 0x000000041a207819 */ /* 0x000fe4000001021f */
[----:B------:R-:W-:Y:S01]  /*1e20*/  LOP3.LUT R26, R33, 0xf00f00f, R26, 0xf8, !PT ;  /* 0x0f00f00f211a7812 */ /* 0x000fe200078ef81a */
[----:B------:R-:W-:Y:S01]  /*1e30*/  IMAD.SHL.U32 R33, R28, 0x10, RZ ;  /* 0x000000101c217824 */ /* 0x000fe200078e00ff */
[----:B------:R-:W-:-:S04]  /*1e40*/  LOP3.LUT R32, R32, 0xf00f00, RZ, 0xc0, !PT ;  /* 0x00f00f0020207812 */ /* 0x000fc800078ec0ff */
[----:B------:R-:W-:Y:S02]  /*1e50*/  LOP3.LUT R33, R33, 0xf00f00f0, RZ, 0xc0, !PT ;  /* 0xf00f00f021217812 */ /* 0x000fe400078ec0ff */
[----:B------:R-:W-:Y:S02]  /*1e60*/  LOP3.LUT R31, R32, 0x100f00f0, R31, 0xf8, !PT ;  /* 0x100f00f0201f7812 */ /* 0x000fe400078ef81f */
[----:B------:R-:W-:Y:S02]  /*1e70*/  SHF.L.U64.HI R32, R28, 0x4, R29 ;  /* 0x000000041c207819 */ /* 0x000fe4000001021d */
[----:B------:R-:W-:Y:S02]  /*1e80*/  LOP3.LUT R28, R33, 0xf00f00f, R28, 0xf8, !PT ;  /* 0x0f00f00f211c7812 */ /* 0x000fe400078ef81c */
[----:B------:R-:W-:Y:S02]  /*1e90*/  SHF.L.U64.HI R33, R23, 0x3, R30 ;  /* 0x0000000317217819 */ /* 0x000fe4000001021e */
[----:B------:R-:W-:-:S02]  /*1ea0*/  LOP3.LUT R32, R32, 0xf00f00, RZ, 0xc0, !PT ;  /* 0x00f00f0020207812 */ /* 0x000fc400078ec0ff */
[----:B------:R-:W-:Y:S02]  /*1eb0*/  SHF.L.U64.HI R30, R23, 0x1, R30 ;  /* 0x00000001171e7819 */ /* 0x000fe4000001021e */
[----:B------:R-:W-:Y:S02]  /*1ec0*/  LOP3.LUT R33, R33, 0x4104104, RZ, 0xc0, !PT ;  /* 0x0410410421217812 */ /* 0x000fe400078ec0ff */
[----:B------:R-:W-:Y:S02]  /*1ed0*/  LOP3.LUT R29, R32, 0x100f00f0, R29, 0xf8, !PT ;  /* 0x100f00f0201d7812 */ /* 0x000fe400078ef81d */
[----:B------:R-:W-:Y:S02]  /*1ee0*/  SHF.L.U64.HI R32, R26, 0x2, R31 ;  /* 0x000000021a207819 */ /* 0x000fe4000001021f */
[----:B------:R-:W-:Y:S01]  /*1ef0*/  LOP3.LUT R30, R33, 0x20820820, R30, 0xf8, !PT ;  /* 0x20820820211e7812 */ /* 0x000fe200078ef81e */
[----:B------:R-:W-:Y:S01]  /*1f00*/  VIADD R33, R22, -UR4 ;  /* 0x8000000416217c36 */ /* 0x000fe20008000000 */
[----:B------:R-:W-:Y:S01]  /*1f10*/  LOP3.LUT R32, R32, 0x2082082, RZ, 0xc0, !PT ;  /* 0x0208208220207812 */ /* 0x000fe200078ec0ff */
[----:B------:R-:W-:Y:S01]  /*1f20*/  UMOV UR4, 0x2 ;  /* 0x0000000200047882 */ /* 0x000fe20000000000 */
[----:B------:R-:W-:Y:S01]  /*1f30*/  SHF.L.U64.HI R34, R28, 0x4, R29 ;  /* 0x000000041c227819 */ /* 0x000fe2000001021d */
[----:B------:R-:W-:Y:S01]  /*1f40*/  IMAD.U32 R35, R33, 0x10000, RZ ;  /* 0x0001000021237824 */ /* 0x000fe200078e00ff */
[----:B------:R-:W-:-:S02]  /*1f50*/  LOP3.LUT R31, R32, 0x10410410, R31, 0xf8, !PT ;  /* 0x10410410201f7812 */ /* 0x000fc400078ef81f */
[----:B------:R-:W-:Y:S02]  /*1f60*/  SHF.L.U64.HI R32, R28, 0x2, R29 ;  /* 0x000000021c207819 */ /* 0x000fe4000001021d */
[----:B------:R-:W-:Y:S02]  /*1f70*/  LOP3.LUT R29, R34, 0x8208208, RZ, 0xc0, !PT ;  /* 0x08208208221d7812 */ /* 0x000fe400078ec0ff */
[----:B------:R-:W-:Y:S01]  /*1f80*/  LOP3.LUT R34, R35, 0xffff0000, RZ, 0xc0, !PT ;  /* 0xffff000023227812 */ /* 0x000fe200078ec0ff */
[----:B------:R-:W-:Y:S01]  /*1f90*/  IMAD.SHL.U32 R35, R28, 0x10, RZ ;  /* 0x000000101c237824 */ /* 0x000fe200078e00ff */
[----:B------:R-:W-:Y:S02]  /*1fa0*/  LOP3.LUT R32, R29, 0x41041041, R32, 0xf8, !PT ;  /* 0x410410411d207812 */ /* 0x000fe400078ef820 */
[----:B------:R-:W-:Y:S02]  /*1fb0*/  LOP3.LUT R29, R34, 0xffff, R33, 0xf8, !PT ;  /* 0x0000ffff221d7812 */ /* 0x000fe400078ef821 */
[----:B------:R-:W-:-:S02]  /*1fc0*/  LOP3.LUT R34, R33, 0x1f0000, RZ, 0xc0, !PT ;  /* 0x001f000021227812 */ /* 0x000fc400078ec0ff */
[----:B------:R-:W-:Y:S02]  /*1fd0*/  LOP3.LUT R30, R32, R30, R31, 0xfe, !PT ;  /* 0x0000001e201e7212 */ /* 0x000fe400078efe1f */
[----:B------:R-:W-:-:S04]  /*1fe0*/  SHF.L.U64.HI R34, R29, 0x8, R34 ;  /* 0x000000081d227819 */ /* 0x000fc80000010222 */
[----:B------:R-:W-:-:S04]  /*1ff0*/  LOP3.LUT R34, R34, 0x1f0000ff, RZ, 0xc0, !PT ;  /* 0x1f0000ff22227812 */ /* 0x000fc800078ec0ff */
[----:B------:R-:W-:Y:S01]  /*2000*/  LOP3.LUT R34, R34, 0x1f0000, R33, 0xf8, !PT ;  /* 0x001f000022227812 */ /* 0x000fe200078ef821 */
[----:B------:R-:W-:-:S05]  /*2010*/  IMAD.SHL.U32 R33, R29, 0x100, RZ ;  /* 0x000001001d217824 */ /* 0x000fca00078e00ff */
[----:B------:R-:W-:-:S04]  /*2020*/  LOP3.LUT R36, R33, 0xff00, RZ, 0xc0, !PT ;  /* 0x0000ff0021247812 */ /* 0x000fc800078ec0ff */
[----:B------:R-:W-:-:S04]  /*2030*/  LOP3.LUT R29, R36, 0xff0000ff, R29, 0xf8, !PT ;  /* 0xff0000ff241d7812 */ /* 0x000fc800078ef81d */
        /* <DEDUP_REMOVED lines=12> */
[C-C-:B------:R-:W-:Y:S02]  /*2100*/  SHF.L.U64.HI R17, R34.reuse, 0x4, R27.reuse ;  /* 0x0000000422117819 */ /* 0x140fe4000001021b */
[C---:B------:R-:W-:Y:S01]  /*2110*/  SHF.L.U64.HI R36, R34.reuse, 0x2, R27 ;  /* 0x0000000222247819 */ /* 0x040fe2000001021b */
[C---:B------:R-:W-:Y:S01]  /*2120*/  IMAD.SHL.U32 R27, R34.reuse, 0x10, RZ ;  /* 0x00000010221b7824 */ /* 0x040fe200078e00ff */
[----:B------:R-:W-:Y:S01]  /*2130*/  LOP3.LUT R17, R17, 0x8208208, RZ, 0xc0, !PT ;  /* 0x0820820811117812 */ /* 0x000fe200078ec0ff */
[----:B------:R-:W-:-:S03]  /*2140*/  IMAD.SHL.U32 R34, R34, 0x4, RZ ;  /* 0x0000000422227824 */ /* 0x000fc600078e00ff */
[----:B------:R-:W-:Y:S02]  /*2150*/  LOP3.LUT R27, R27, 0x20820820, RZ, 0xc0, !PT ;  /* 0x208208201b1b7812 */ /* 0x000fe400078ec0ff */
[----:B------:R-:W-:Y:S02]  /*2160*/  LOP3.LUT R17, R17, 0x41041041, R36, 0xf8, !PT ;  /* 0x4104104111117812 */ /* 0x000fe400078ef824 */
[----:B------:R-:W-:Y:S01]  /*2170*/  LOP3.LUT R27, R27, 0x4104104, R34, 0xf8, !PT ;  /* 0x041041041b1b7812 */ /* 0x000fe200078ef822 */
[----:B------:R-:W-:Y:S01]  /*2180*/  IMAD.SHL.U32 R34, R25, 0x8, RZ ;  /* 0x0000000819227824 */ /* 0x000fe200078e00ff */
[----:B------:R-:W-:Y:S01]  /*2190*/  LOP3.LUT R29, R17, R24, R29, 0xfe, !PT ;  /* 0x00000018111d7212 */ /* 0x000fe200078efe1d */
[----:B------:R-:W-:Y:S02]  /*21a0*/  IMAD.SHL.U32 R25, R25, 0x2, RZ ;  /* 0x0000000219197824 */ /* 0x000fe400078e00ff */
[----:B------:R-:W-:Y:S01]  /*21b0*/  IMAD.MOV.U32 R17, RZ, RZ, R13 ;  /* 0x000000ffff117224 */ /* 0x000fe200078e000d */
[----:B------:R-:W-:Y:S01]  /*21c0*/  LOP3.LUT R34, R34, 0x10410410, RZ, 0xc0, !PT ;  /* 0x1041041022227812 */ /* 0x000fe200078ec0ff */
[----:B------:R-:W-:-:S02]  /*21d0*/  @!P0 IMAD.MOV.U32 R17, RZ, RZ, R19 ;  /* 0x000000ffff118224 */ /* 0x000fc400078e0013 */
[----:B------:R-:W-:Y:S01]  /*21e0*/  @!P0 IMAD.MOV.U32 R19, RZ, RZ, R13 ;  /* 0x000000ffff138224 */ /* 0x000fe200078e000d */
[----:B------:R-:W-:Y:S01]  /*21f0*/  LOP3.LUT R34, R34, 0x82082082, R25, 0xf8, !PT ;  /* 0x8208208222227812 */ /* 0x000fe200078ef819 */
[----:B------:R-:W-:-:S05]  /*2200*/  IMAD.SHL.U32 R25, R33, 0x4, RZ ;  /* 0x0000000421197824 */ /* 0x000fca00078e00ff */
[----:B------:R-:W-:Y:S01]  /*2210*/  LOP3.LUT R36, R25, 0x8208208, RZ, 0xc0, !PT ;  /* 0x0820820819247812 */ /* 0x000fe200078ec0ff */
[----:B------:R-:W-:Y:S01]  /*2220*/  IMAD.SHL.U32 R25, R28, 0x4, RZ ;  /* 0x000000041c197824 */ /* 0x000fe200078e00ff */
[----:B------:R-:W-:Y:S01]  /*2230*/  LOP3.LUT R28, R35, 0x20820820, RZ, 0xc0, !PT ;  /* 0x20820820231c7812 */ /* 0x000fe200078ec0ff */
[C---:B------:R-:W-:Y:S01]  /*2240*/  IMAD.SHL.U32 R35, R23.reuse, 0x8, RZ ;  /* 0x0000000817237824 */ /* 0x040fe200078e00ff */
[----:B------:R-:W-:Y:S02]  /*2250*/  LOP3.LUT R33, R36, 0x41041041, R33, 0xf8, !PT ;  /* 0x4104104124217812 */ /* 0x000fe400078ef821 */
[----:B------:R-:W-:Y:S01]  /*2260*/  LOP3.LUT R25, R28, 0x4104104, R25, 0xf8, !PT ;  /* 0x041041041c197812 */ /* 0x000fe200078ef819 */
[----:B------:R-:W-:Y:S01]  /*2270*/  IMAD.SHL.U32 R28, R23, 0x2, RZ ;  /* 0x00000002171c7824 */ /* 0x000fe200078e00ff */
[----:B------:R-:W-:Y:S02]  /*2280*/  LOP3.LUT R23, R35, 0x10410410, RZ, 0xc0, !PT ;  /* 0x1041041023177812 */ /* 0x000fe400078ec0ff */
[----:B------:R-:W-:Y:S01]  /*2290*/  LOP3.LUT R34, R27, R34, R33, 0xfe, !PT ;  /* 0x000000221b227212 */ /* 0x000fe200078efe21 */
[----:B------:R-:W-:Y:S01]  /*22a0*/  IMAD.MOV.U32 R27, RZ, RZ, R9 ;  /* 0x000000ffff1b7224 */ /* 0x000fe200078e0009 */
[----:B------:R-:W-:Y:S01]  /*22b0*/  LOP3.LUT R28, R23, 0x82082082, R28, 0xf8, !PT ;  /* 0x82082082171c7812 */ /* 0x000fe200078ef81c */
[----:B------:R-:W-:-:S05]  /*22c0*/  IMAD.SHL.U32 R23, R26, 0x4, RZ ;  /* 0x000000041a177824 */ /* 0x000fca00078e00ff */
[----:B------:R-:W-:-:S04]  /*22d0*/  LOP3.LUT R23, R23, 0x8208208, RZ, 0xc0, !PT ;  /* 0x0820820817177812 */ /* 0x000fc800078ec0ff */
[----:B------:R-:W-:-:S04]  /*22e0*/  LOP3.LUT R26, R23, 0x41041041, R26, 0xf8, !PT ;  /* 0x41041041171a7812 */ /* 0x000fc800078ef81a */
[----:B------:R-:W-:Y:S01]  /*22f0*/  LOP3.LUT R23, R25, R28, R26, 0xfe, !PT ;  /* 0x0000001c19177212 */ /* 0x000fe200078efe1a */
[--C-:B---3--:R-:W-:Y:S02]  /*2300*/  IMAD.MOV.U32 R25, RZ, RZ, R14.reuse ;  /* 0x000000ffff197224 */ /* 0x108fe400078e000e */
[----:B------:R-:W-:Y:S01]  /*2310*/  @!P1 IMAD.MOV.U32 R25, RZ, RZ, R11 ;  /* 0x000000ffff199224 */ /* 0x000fe200078e000b */
[----:B------:R-:W-:Y:S01]  /*2320*/  ISETP.GE.U32.AND P2, PT, R23, R34, PT ;  /* 0x000000221700720c */ /* 0x000fe20003f46070 */
[----:B------:R-:W-:Y:S02]  /*2330*/  @!P1 IMAD.MOV.U32 R11, RZ, RZ, R14 ;  /* 0x000000ffff0b9224 */ /* 0x000fe400078e000e */
[----:B------:R-:W-:Y:S01]  /*2340*/  IMAD.MOV.U32 R14, RZ, RZ, R15 ;  /* 0x000000ffff0e7224 */ /* 0x000fe200078e000f */
[----:B------:R-:W-:Y:S01]  /*2350*/  ISETP.GE.U32.AND.EX P2, PT, R30, R29, PT, P2 ;  /* 0x0000001d1e00720c */ /* 0x000fe20003f46120 */
[----:B------:R-:W-:Y:S02]  /*2360*/  @!P1 IMAD.MOV.U32 R14, RZ, RZ, R17 ;  /* 0x000000ffff0e9224 */ /* 0x000fe400078e0011 */
[----:B------:R-:W-:-:S02]  /*2370*/  @!P1 IMAD.MOV.U32 R17, RZ, RZ, R15 ;  /* 0x000000ffff119224 */ /* 0x000fc400078e000f */
[----:B------:R-:W-:Y:S02]  /*2380*/  IMAD.MOV.U32 R23, RZ, RZ, R11 ;  /* 0x000000ffff177224 */ /* 0x000fe400078e000b */
[----:B------:R-:W-:Y:S02]  /*2390*/  IMAD.MOV.U32 R24, RZ, RZ, R17 ;  /* 0x000000ffff187224 */ /* 0x000fe400078e0011 */
[----:B------:R-:W-:Y:S02]  /*23a0*/  IMAD.MOV.U32 R28, RZ, RZ, R8 ;  /* 0x000000ffff1c7224 */ /* 0x000fe400078e0008 */
[----:B------:R-:W-:Y:S02]  /*23b0*/  IMAD.MOV.U32 R29, RZ, RZ, R7 ;  /* 0x000000ffff1d7224 */ /* 0x000fe400078e0007 */
[----:B------:R-:W-:Y:S02]  /*23c0*/  @!P2 IMAD.MOV.U32 R23, RZ, RZ, R18 ;  /* 0x000000ffff17a224 */ /* 0x000fe400078e0012 */
[----:B------:R-:W-:-:S02]  /*23d0*/  @!P2 IMAD.MOV.U32 R24, RZ, RZ, R19 ;  /* 0x000000ffff18a224 */ /* 0x000fc400078e0013 */
[----:B------:R-:W-:Y:S02]  /*23e0*/  @!P2 IMAD.MOV.U32 R27, RZ, RZ, R20 ;  /* 0x000000ffff1ba224 */ /* 0x000fe400078e0014 */
[----:B------:R-:W-:Y:S02]  /*23f0*/  @!P2 IMAD.MOV.U32 R28, RZ, RZ, R21 ;  /* 0x000000ffff1ca224 */ /* 0x000fe400078e0015 */
[----:B------:R-:W-:Y:S02]  /*2400*/  @!P2 IMAD.MOV.U32 R29, RZ, RZ, R22 ;  /* 0x000000ffff1da224 */ /* 0x000fe400078e0016 */
[----:B------:R-:W-:Y:S02]  /*2410*/  @!P2 IMAD.MOV.U32 R18, RZ, RZ, R11 ;  /* 0x000000ffff12a224 */ /* 0x000fe400078e000b */
[----:B------:R-:W-:Y:S02]  /*2420*/  @!P2 IMAD.MOV.U32 R19, RZ, RZ, R17 ;  /* 0x000000ffff13a224 */ /* 0x000fe400078e0011 */
[----:B------:R-:W-:-:S02]  /*2430*/  @!P2 IMAD.MOV.U32 R20, RZ, RZ, R9 ;  /* 0x000000ffff14a224 */ /* 0x000fc400078e0009 */
[----:B------:R-:W-:Y:S02]  /*2440*/  @!P2 IMAD.MOV.U32 R21, RZ, RZ, R8 ;  /* 0x000000ffff15a224 */ /* 0x000fe400078e0008 */
[----:B------:R-:W-:-:S07]  /*2450*/  @!P2 IMAD.MOV.U32 R22, RZ, RZ, R7 ;  /* 0x000000ffff16a224 */ /* 0x000fce00078e0007 */
.L_x_319:
[----:B------:R-:W0:Y:S01]  /*2460*/  S2R R9, SR_CgaCtaId ;  /* 0x0000000000097919 */ /* 0x000e220000008800 */
[----:B------:R-:W-:Y:S01]  /*2470*/  UIADD3 UR5, UPT, UPT, -UR4, URZ, URZ ;  /* 0x000000ff04057290 */ /* 0x000fe2000fffe1ff */
[----:B------:R-:W-:Y:S01]  /*2480*/  MOV R8, 0x400 ;  /* 0x0000040000087802 */ /* 0x000fe20000000f00 */
[----:B------:R-:W-:Y:S01]  /*2490*/  ULEA.HI UR8, UR4, UR4, URZ, 0x1f ;  /* 0x0000000404087291 */ /* 0x000fe2000f8ff8ff */
[----:B------:R-:W-:Y:S03]  /*24a0*/  BAR.SYNC.DEFER_BLOCKING 0x0 ;  /* 0x0000000000007b1d */ /* 0x000fe60000010000 */
[----:B------:R-:W-:Y:S01]  /*24b0*/  LOP3.LUT R7, R2, UR5, RZ, 0xc0, !PT ;  /* 0x0000000502077c12 */ /* 0x000fe2000f8ec0ff */
[----:B------:R-:W-:Y:S01]  /*24c0*/  UIADD3 UR5, UPT, UPT, UR4, -0x1, URZ ;  /* 0xffffffff04057890 */ /* 0x000fe2000fffe0ff */
[----:B------:R-:W-:Y:S01]  /*24d0*/  IMAD.U32 R17, RZ, RZ, UR8 ;  /* 0x00000008ff117e24 */ /* 0x000fe2000f8e00ff */
[----:B------:R-:W-:Y:S02]  /*24e0*/  BSSY.RECONVERGENT B0, `(.L_x_310) ;  /* 0x00000cf000007945 */ /* 0x000fe40003800200 */
[----:B------:R-:W-:-:S02]  /*24f0*/  IMAD R11, R7, 0x3, RZ ;  /* 0x00000003070b7824 */ /* 0x000fc400078e02ff */
[----:B------:R-:W1:Y:S03]  /*2500*/  LDCU.64 UR8, c[0x0][0x3c0] ;  /* 0x00007800ff0877ac */ /* 0x000e660008000a00 */
[----:B------:R-:W-:Y:S02]  /*2510*/  VIMNMX.U32 R11, PT, PT, R11, 0x300, PT ;  /* 0x000003000b0b7848 */ /* 0x000fe40003fe0000 */
[----:B0-----:R-:W-:Y:S02]  /*2520*/  LEA R7, R9, R8, 0x18 ;  /* 0x0000000809077211 */ /* 0x001fe400078ec0ff */
[C---:B------:R-:W-:Y:S01]  /*2530*/  LOP3.LUT R9, R2.reuse, UR5, RZ, 0xc0, !PT ;  /* 0x0000000502097c12 */ /* 0x040fe2000f8ec0ff */
[----:B------:R-:W0:Y:S01]  /*2540*/  LDCU UR5, c[0x0][0x3c8] ;  /* 0x00007900ff0577ac */ /* 0x000e220008000800 */
[----:B------:R-:W-:Y:S01]  /*2550*/  VIADDMNMX R8, R11, R17, 0x300, PT ;  /* 0x000003000b087446 */ /* 0x000fe20003800111 */
[----:B------:R-:W-:-:S02]  /*2560*/  IMAD R15, R2, 0x3c, R7 ;  /* 0x0000003c020f7824 */ /* 0x000fc400078e0207 */
[----:B------:R-:W-:Y:S01]  /*2570*/  IMAD R13, R9, 0x3, RZ ;  /* 0x00000003090d7824 */ /* 0x000fe200078e02ff */
[C---:B------:R-:W-:Y:S02]  /*2580*/  VIADDMNMX R9, R8.reuse, R17, 0x300, PT ;  /* 0x0000030008097446 */ /* 0x040fe40003800111 */
[----:B------:R2:W-:Y:S02]  /*2590*/  STS [R15], R22 ;  /* 0x000000160f007388 */ /* 0x0005e40000000800 */
[----:B------:R-:W-:Y:S01]  /*25a0*/  VIMNMX.U32 R13, PT, PT, R13, 0x300, PT ;  /* 0x000003000d0d7848 */ /* 0x000fe20003fe0000 */
[----:B------:R-:W-:Y:S01]  /*25b0*/  IMAD.IADD R26, R9, 0x1, -R8 ;  /* 0x00000001091a7824 */ /* 0x000fe200078e0a08 */
[----:B------:R3:W-:Y:S02]  /*25c0*/  STS [R15+0x4], R21 ;  /* 0x000004150f007388 */ /* 0x0007e40000000800 */
[----:B------:R-:W-:Y:S02]  /*25d0*/  VIADDMNMX R17, R8, -R11, R13, PT ;  /* 0x8000000b08117246 */ /* 0x000fe4000380010d */
[C---:B------:R-:W-:Y:S01]  /*25e0*/  ISETP.GE.AND P0, PT, R13.reuse, R26, PT ;  /* 0x0000001a0d00720c */ /* 0x040fe20003f06270 */
[----:B------:R-:W-:Y:S01]  /*25f0*/  IMAD.IADD R26, R13, 0x1, -R26 ;  /* 0x000000010d1a7824 */ /* 0x000fe200078e0a1a */
[----:B------:R3:W-:Y:S04]  /*2600*/  STS [R15+0x8], R20 ;  /* 0x000008140f007388 */ /* 0x0007e80000000800 */
[----:B--2---:R-:W-:Y:S01]  /*2610*/  SEL R22, R26, RZ, P0 ;  /* 0x000000ff1a167207 */ /* 0x004fe20000000000 */
[----:B------:R3:W-:Y:S03]  /*2620*/  STS [R15+0xc], R19 ;  /* 0x00000c130f007388 */ /* 0x0007e60000000800 */
[----:B------:R-:W-:Y:S01]  /*2630*/  ISETP.GE.AND P0, PT, R22, R17, PT ;  /* 0x000000111600720c */ /* 0x000fe20003f06270 */
[----:B------:R3:W-:Y:S04]  /*2640*/  STS [R15+0x10], R18 ;  /* 0x000010120f007388 */ /* 0x0007e80000000800 */
        /* <DEDUP_REMOVED lines=9> */
[----:B------:R3:W-:Y:S01]  /*26e0*/  STS [R15+0x38], R25 ;  /* 0x000038190f007388 */ /* 0x0007e20000000800 */
[----:B------:R-:W-:Y:S06]  /*26f0*/  BAR.SYNC.DEFER_BLOCKING 0x0 ;  /* 0x0000000000007b1d */ /* 0x000fec0000010000 */
[----:B01----:R-:W-:Y:S05]  /*2700*/  @P0 BRA `(.L_x_311) ;  /* 0x0000000800b00947 */ /* 0x003fea0003800000 */
[----:B---3--:R-:W-:Y:S02]  /*2710*/  IMAD.MOV.U32 R15, RZ, RZ, R17 ;  /* 0x000000ffff0f7224 */ /* 0x008fe400078e0011 */
[----:B------:R-:W-:-:S07]  /*2720*/  IMAD.IADD R10, R13, 0x1, R8 ;  /* 0x000000010d0a7824 */ /* 0x000fce00078e0208 */
.L_x_312:
[----:B------:R-:W-:-:S05]  /*2730*/  IMAD.IADD R12, R15, 0x1, -R22 ;  /* 0x000000010f0c7824 */ /* 0x000fca00078e0a16 */
[----:B------:R-:W-:-:S04]  /*2740*/  LEA.HI R17, R12, R12, RZ, 0x1 ;  /* 0x0000000c0c117211 */ /* 0x000fc800078f08ff */
[----:B------:R-:W-:-:S05]  /*2750*/  LEA.HI.SX32 R12, R17, R22, 0x1f ;  /* 0x00000016110c7211 */ /* 0x000fca00078ffaff */
[----:B------:R-:W-:-:S04]  /*2760*/  IMAD.IADD R14, R11, 0x1, R12 ;  /* 0x000000010b0e7824 */ /* 0x000fc800078e020c */
[----:B------:R-:W-:-:S05]  /*2770*/  IMAD R17, R14, 0x14, R7 ;  /* 0x000000140e117824 */ /* 0x000fca00078e0207 */
[----:B------:R-:W0:Y:S04]  /*2780*/  LDS R14, [R17] ;  /* 0x00000000110e7984 */ /* 0x000e280000000800 */
[----:B------:R-:W1:Y:S01]  /*2790*/  LDS R16, [R17+0x4] ;  /* 0x0000040011107984 */ /* 0x000e620000000800 */
[----:B0-----:R-:W-:-:S03]  /*27a0*/  VIADD R18, R14, -UR8 ;  /* 0x800000080e127c36 */ /* 0x001fc60008000000 */
[----:B------:R0:W2:Y:S01]  /*27b0*/  LDS R14, [R17+0x8] ;  /* 0x00000800110e7984 */ /* 0x0000a20000000800 */
[C---:B------:R-:W-:Y:S01]  /*27c0*/  IMAD.U32 R19, R18.reuse, 0x10000, RZ ;  /* 0x0001000012137824 */ /* 0x040fe200078e00ff */
[----:B------:R-:W-:-:S04]  /*27d0*/  LOP3.LUT R21, R18, 0x1f0000, RZ, 0xc0, !PT ;  /* 0x001f000012157812 */ /* 0x000fc800078ec0ff */
[----:B------:R-:W-:Y:S02]  /*27e0*/  LOP3.LUT R19, R19, 0xffff0000, RZ, 0xc0, !PT ;  /* 0xffff000013137812 */ /* 0x000fe400078ec0ff */
[----:B0-----:R-:W-:Y:S02]  /*27f0*/  LOP3.LUT R17, RZ, R12, RZ, 0x33, !PT ;  /* 0x0000000cff117212 */ /* 0x001fe400078e33ff */
[----:B------:R-:W-:-:S04]  /*2800*/  LOP3.LUT R20, R19, 0xffff, R18, 0xf8, !PT ;  /* 0x0000ffff13147812 */ /* 0x000fc800078ef812 */
[C---:B------:R-:W-:Y:S01]  /*2810*/  SHF.L.U64.HI R21, R20.reuse, 0x8, R21 ;  /* 0x0000000814157819 */ /* 0x040fe20000010215 */
[----:B------:R-:W-:-:S03]  /*2820*/  IMAD.SHL.U32 R19, R20, 0x100, RZ ;  /* 0x0000010014137824 */ /* 0x000fc600078e00ff */
[----:B------:R-:W-:Y:S02]  /*2830*/  LOP3.LUT R21, R21, 0x1f0000ff, RZ, 0xc0, !PT ;  /* 0x1f0000ff15157812 */ /* 0x000fe400078ec0ff */
[----:B------:R-:W-:Y:S02]  /*2840*/  LOP3.LUT R19, R19, 0xff00, RZ, 0xc0, !PT ;  /* 0x0000ff0013137812 */ /* 0x000fe400078ec0ff */
[----:B------:R-:W-:Y:S02]  /*2850*/  LOP3.LUT R24, R21, 0x1f0000, R18, 0xf8, !PT ;  /* 0x001f000015187812 */ /* 0x000fe400078ef812 */
[----:B------:R-:W-:Y:S01]  /*2860*/  LOP3.LUT R19, R19, 0xff0000ff, R20, 0xf8, !PT ;  /* 0xff0000ff13137812 */ /* 0x000fe200078ef814 */
[----:B------:R-:W-:-:S03]  /*2870*/  IMAD.IADD R20, R10, 0x1, R17 ;  /* 0x000000010a147824 */ /* 0x000fc600078e0211 */
[C-C-:B------:R-:W-:Y:S01]  /*2880*/  SHF.L.U64.HI R25, R19.reuse, 0x4, R24.reuse ;  /* 0x0000000413197819 */ /* 0x140fe20000010218 */
[----:B------:R-:W-:Y:S02]  /*2890*/  IMAD.SHL.U32 R18, R19, 0x10, RZ ;  /* 0x0000001013127824 */ /* 0x000fe400078e00ff */
[----:B------:R-:W-:Y:S01]  /*28a0*/  IMAD R21, R20, 0x14, R7 ;  /* 0x0000001414157824 */ /* 0x000fe200078e0207 */
[----:B------:R-:W-:Y:S02]  /*28b0*/  LOP3.LUT R25, R25, 0xf00f00, RZ, 0xc0, !PT ;  /* 0x00f00f0019197812 */ /* 0x000fe400078ec0ff */
[----:B------:R-:W-:Y:S02]  /*28c0*/  LOP3.LUT R18, R18, 0xf00f00f0, RZ, 0xc0, !PT ;  /* 0xf00f00f012127812 */ /* 0x000fe400078ec0ff */
[----:B------:R-:W-:Y:S02]  /*28d0*/  LOP3.LUT R25, R25, 0x100f00f0, R24, 0xf8, !PT ;  /* 0x100f00f019197812 */ /* 0x000fe400078ef818 */
[----:B------:R-:W-:Y:S01]  /*28e0*/  LOP3.LUT R18, R18, 0xf00f00f, R19, 0xf8, !PT ;  /* 0x0f00f00f12127812 */ /* 0x000fe200078ef813 */
[----:B-1----:R-:W-:-:S02]  /*28f0*/  VIADD R19, R16, -UR9 ;  /* 0x8000000910137c36 */ /* 0x002fc40008000000 */
[----:B--2---:R-:W-:Y:S01]  /*2900*/  VIADD R17, R14, -UR5 ;  /* 0x800000050e117c36 */ /* 0x004fe20008000000 */
[C-C-:B------:R-:W-:Y:S01]  /*2910*/  SHF.L.U64.HI R23, R18.reuse, 0x2, R25.reuse ;  /* 0x0000000212177819 */ /* 0x140fe20000010219 */
[C---:B------:R-:W-:Y:S01]  /*2920*/  IMAD.U32 R20, R19.reuse, 0x10000, RZ ;  /* 0x0001000013147824 */ /* 0x040fe200078e00ff */
[----:B------:R-:W0:Y:S01]  /*2930*/  LDS R16, [R21] ;  /* 0x0000000015107984 */ /* 0x000e220000000800 */
[----:B------:R-:W-:Y:S02]  /*2940*/  LOP3.LUT R26, R19, 0x1f0000, RZ, 0xc0, !PT ;  /* 0x001f0000131a7812 */ /* 0x000fe400078ec0ff */
[----:B------:R-:W-:Y:S01]  /*2950*/  LOP3.LUT R14, R23, 0x2082082, RZ, 0xc0, !PT ;  /* 0x02082082170e7812 */ /* 0x000fe200078ec0ff */
[----:B------:R-:W-:Y:S01]  /*2960*/  IMAD.SHL.U32 R23, R18, 0x4, RZ ;  /* 0x0000000412177824 */ /* 0x000fe200078e00ff */
[----:B------:R-:W-:Y:S01]  /*2970*/  LOP3.LUT R24, R20, 0xffff0000, RZ, 0xc0, !PT ;  /* 0xffff000014187812 */ /* 0x000fe200078ec0ff */
[----:B------:R-:W-:Y:S01]  /*2980*/  IMAD.U32 R20, R17, 0x10000, RZ ;  /* 0x0001000011147824 */ /* 0x000fe200078e00ff */
[----:B------:R-:W-:-:S02]  /*2990*/  LOP3.LUT R14, R14, 0x10410410, R25, 0xf8, !PT ;  /* 0x104104100e0e7812 */ /* 0x000fc400078ef819 */
[----:B------:R-:W-:Y:S02]  /*29a0*/  LOP3.LUT R27, R24, 0xffff, R19, 0xf8, !PT ;  /* 0x0000ffff181b7812 */ /* 0x000fe400078ef813 */
[----:B------:R-:W-:Y:S02]  /*29b0*/  LOP3.LUT R24, R20, 0xffff0000, RZ, 0xc0, !PT ;  /* 0xffff000014187812 */ /* 0x000fe400078ec0ff */
[C---:B------:R-:W-:Y:S01]  /*29c0*/  SHF.L.U64.HI R20, R27.reuse, 0x8, R26 ;  /* 0x000000081b147819 */ /* 0x040fe2000001021a */
[----:B------:R-:W-:Y:S01]  /*29d0*/  IMAD.SHL.U32 R26, R27, 0x100, RZ ;  /* 0x000001001b1a7824 */ /* 0x000fe200078e00ff */
[----:B------:R-:W-:Y:S02]  /*29e0*/  LOP3.LUT R24, R24, 0xffff, R17, 0xf8, !PT ;  /* 0x0000ffff18187812 */ /* 0x000fe400078ef811 */
[----:B------:R-:W-:Y:S02]  /*29f0*/  LOP3.LUT R23, R23, 0x8208208, RZ, 0xc0, !PT ;  /* 0x0820820817177812 */ /* 0x000fe400078ec0ff */
[----:B------:R-:W-:Y:S01]  /*2a00*/  LOP3.LUT R20, R20, 0x1f0000ff, RZ, 0xc0, !PT ;  /* 0x1f0000ff14147812 */ /* 0x000fe200078ec0ff */
[----:B------:R-:W-:Y:S01]  /*2a10*/  IMAD.SHL.U32 R25, R24, 0x100, RZ ;  /* 0x0000010018197824 */ /* 0x000fe200078e00ff */
[----:B------:R-:W-:-:S02]  /*2a20*/  LOP3.LUT R26, R26, 0xff00, RZ, 0xc0, !PT ;  /* 0x0000ff001a1a7812 */ /* 0x000fc400078ec0ff */
[----:B------:R-:W-:Y:S02]  /*2a30*/  LOP3.LUT R18, R23, 0x41041041, R18, 0xf8, !PT ;  /* 0x4104104117127812 */ /* 0x000fe400078ef812 */
[----:B------:R-:W-:Y:S02]  /*2a40*/  LOP3.LUT R23, R20, 0x1f0000, R19, 0xf8, !PT ;  /* 0x001f000014177812 */ /* 0x000fe400078ef813 */
[----:B------:R-:W-:Y:S01]  /*2a50*/  LDS R19, [R21+0x4] ;  /* 0x0000040015137984 */ /* 0x000fe20000000800 */
[----:B------:R-:W-:Y:S02]  /*2a60*/  LOP3.LUT R26, R26, 0xff0000ff, R27, 0xf8, !PT ;  /* 0xff0000ff1a1a7812 */ /* 0x000fe400078ef81b */
[----:B------:R-:W-:Y:S01]  /*2a70*/  LOP3.LUT R27, R25, 0xff00, RZ, 0xc0, !PT ;  /* 0x0000ff00191b7812 */ /* 0x000fe200078ec0ff */
[----:B------:R0:W1:Y:S01]  /*2a80*/  LDS R20, [R21+0x8] ;  /* 0x0000080015147984 */ /* 0x0000620000000800 */
[----:B------:R-:W-:Y:S01]  /*2a90*/  LOP3.LUT R25, R17, 0x1f0000, RZ, 0xc0, !PT ;  /* 0x001f000011197812 */ /* 0x000fe200078ec0ff */
[----:B------:R-:W-:Y:S01]  /*2aa0*/  IMAD.SHL.U32 R29, R26, 0x10, RZ ;  /* 0x000000101a1d7824 */ /* 0x000fe200078e00ff */
[----:B------:R-:W-:-:S02]  /*2ab0*/  LOP3.LUT R27, R27, 0xff0000ff, R24, 0xf8, !PT ;  /* 0xff0000ff1b1b7812 */ /* 0x000fc400078ef818 */
[----:B------:R-:W-:Y:S02]  /*2ac0*/  SHF.L.U64.HI R28, R24, 0x8, R25 ;  /* 0x00000008181c7819 */ /* 0x000fe40000010219 */
[----:B------:R-:W-:Y:S01]  /*2ad0*/  LOP3.LUT R29, R29, 0xf00f00f0, RZ, 0xc0, !PT ;  /* 0xf00f00f01d1d7812 */ /* 0x000fe200078ec0ff */
[----:B------:R-:W-:Y:S01]  /*2ae0*/  IMAD.SHL.U32 R24, R27, 0x10, RZ ;  /* 0x000000101b187824 */ /* 0x000fe200078e00ff */
[----:B------:R-:W-:Y:S01]  /*2af0*/  SHF.L.U64.HI R30, R26, 0x4, R23 ;  /* 0x000000041a1e7819 */ /* 0x000fe20000010217 */
[----:B0-----:R-:W-:Y:S01]  /*2b00*/  VIADD R21, R16, -UR8 ;  /* 0x8000000810157c36 */ /* 0x001fe20008000000 */
[----:B------:R-:W-:Y:S02]  /*2b10*/  LOP3.LUT R28, R28, 0x1f0000ff, RZ, 0xc0, !PT ;  /* 0x1f0000ff1c1c7812 */ /* 0x000fe400078ec0ff */
[----:B------:R-:W-:Y:S01]  /*2b20*/  LOP3.LUT R29, R29, 0xf00f00f, R26, 0xf8, !PT ;  /* 0x0f00f00f1d1d7812 */ /* 0x000fe200078ef81a */
[----:B------:R-:W-:Y:S01]  /*2b30*/  IMAD.U32 R16, R21, 0x10000, RZ ;  /* 0x0001000015107824 */ /* 0x000fe200078e00ff */
[----:B------:R-:W-:-:S02]  /*2b40*/  LOP3.LUT R24, R24, 0xf00f00f0, RZ, 0xc0, !PT ;  /* 0xf00f00f018187812 */ /* 0x000fc400078ec0ff */
[----:B------:R-:W-:Y:S02]  /*2b50*/  LOP3.LUT R30, R30, 0xf00f00, RZ, 0xc0, !PT ;  /* 0x00f00f001e1e7812 */ /* 0x000fe400078ec0ff */
[----:B------:R-:W-:Y:S01]  /*2b60*/  LOP3.LUT R26, R28, 0x1f0000, R17, 0xf8, !PT ;  /* 0x001f00001c1a7812 */ /* 0x000fe200078ef811 */
[C---:B------:R-:W-:Y:S01]  /*2b70*/  IMAD.SHL.U32 R28, R29.reuse, 0x8, RZ ;  /* 0x000000081d1c7824 */ /* 0x040fe200078e00ff */
[----:B------:R-:W-:Y:S02]  /*2b80*/  LOP3.LUT R25, R24, 0xf00f00f, R27, 0xf8, !PT ;  /* 0x0f00f00f18197812 */ /* 0x000fe400078ef81b */
[----:B------:R-:W-:Y:S01]  /*2b90*/  LOP3.LUT R30, R30, 0x100f00f0, R23, 0xf8, !PT ;  /* 0x100f00f01e1e7812 */ /* 0x000fe200078ef817 */
[----:B------:R-:W-:Y:S01]  /*2ba0*/  IMAD.SHL.U32 R23, R29, 0x2, RZ ;  /* 0x000000021d177824 */ /* 0x000fe200078e00ff */
[----:B------:R-:W-:Y:S02]  /*2bb0*/  SHF.L.U64.HI R27, R27, 0x4, R26 ;  /* 0x000000041b1b7819 */ /* 0x000fe4000001021a */
[----:B------:R-:W-:-:S02]  /*2bc0*/  SHF.L.U64.HI R24, R29, 0x3, R30 ;  /* 0x000000031d187819 */ /* 0x000fc4000001021e */
[----:B------:R-:W-:Y:S01]  /*2bd0*/  SHF.L.U64.HI R17, R29, 0x1, R30 ;  /* 0x000000011d117819 */ /* 0x000fe2000001021e */
[----:B------:R-:W-:Y:S01]  /*2be0*/  IMAD.SHL.U32 R29, R25, 0x10, RZ ;  /* 0x00000010191d7824 */ /* 0x000fe200078e00ff */
[----:B------:R-:W-:Y:S02]  /*2bf0*/  LOP3.LUT R27, R27, 0xf00f00, RZ, 0xc0, !PT ;  /* 0x00f00f001b1b7812 */ /* 0x000fe400078ec0ff */
[----:B------:R-:W-:Y:S02]  /*2c00*/  LOP3.LUT R28, R28, 0x10410410, RZ, 0xc0, !PT ;  /* 0x104104101c1c7812 */ /* 0x000fe400078ec0ff */
[----:B------:R-:W-:Y:S01]  /*2c10*/  LOP3.LUT R30, R27, 0x100f00f0, R26, 0xf8, !PT ;  /* 0x100f00f01b1e7812 */ /* 0x000fe200078ef81a */
[----:B------:R-:W-:Y:S01]  /*2c20*/  IMAD.SHL.U32 R26, R25, 0x4, RZ ;  /* 0x00000004191a7824 */ /* 0x000fe200078e00ff */
[----:B------:R-:W-:Y:S02]  /*2c30*/  LOP3.LUT R29, R29, 0x20820820, RZ, 0xc0, !PT ;  /* 0x208208201d1d7812 */ /* 0x000fe400078ec0ff */
[----:B------:R-:W-:Y:S01]  /*2c40*/  LOP3.LUT R23, R28, 0x82082082, R23, 0xf8, !PT ;  /* 0x820820821c177812 */ /* 0x000fe200078ef817 */
[----:B-1----:R-:W-:Y:S01]  /*2c50*/  VIADD R20, R20, -UR5 ;  /* 0x8000000514147c36 */ /* 0x002fe20008000000 */
[----:B------:R-:W-:-:S02]  /*2c60*/  SHF.L.U64.HI R28, R25, 0x4, R30 ;  /* 0x00000004191c7819 */ /* 0x000fc4000001021e */
[----:B------:R-:W-:Y:S02]  /*2c70*/  SHF.L.U64.HI R27, R25, 0x2, R30 ;  /* 0x00000002191b7819 */ /* 0x000fe4000001021e */
[----:B------:R-:W-:Y:S02]  /*2c80*/  LOP3.LUT R25, R29, 0x4104104, R26, 0xf8, !PT ;  /* 0x041041041d197812 */ /* 0x000fe400078ef81a */
[----:B------:R-:W-:Y:S02]  /*2c90*/  LOP3.LUT R30, R16, 0xffff0000, RZ, 0xc0, !PT ;  /* 0xffff0000101e7812 */ /* 0x000fe400078ec0ff */
[----:B------:R-:W-:Y:S02]  /*2ca0*/  LOP3.LUT R16, R24, 0x4104104, RZ, 0xc0, !PT ;  /* 0x0410410418107812 */ /* 0x000fe400078ec0ff */
[----:B------:R-:W-:Y:S02]  /*2cb0*/  LOP3.LUT R26, R28, 0x8208208, RZ, 0xc0, !PT ;  /* 0x082082081c1a7812 */ /* 0x000fe400078ec0ff */
[----:B------:R-:W-:-:S02]  /*2cc0*/  LOP3.LUT R29, R21, 0x1f0000, RZ, 0xc0, !PT ;  /* 0x001f0000151d7812 */ /* 0x000fc400078ec0ff */
[----:B------:R-:W-:Y:S02]  /*2cd0*/  LOP3.LUT R24, R30, 0xffff, R21, 0xf8, !PT ;  /* 0x0000ffff1e187812 */ /* 0x000fe400078ef815 */
[----:B------:R-:W-:Y:S01]  /*2ce0*/  LOP3.LUT R18, R25, R23, R18, 0xfe, !PT ;  /* 0x0000001719127212 */ /* 0x000fe200078efe12 */
[----:B------:R-:W-:Y:S01]  /*2cf0*/  VIADD R23, R19, -UR9 ;  /* 0x8000000913177c36 */ /* 0x000fe20008000000 */
[----:B------:R-:W-:Y:S01]  /*2d00*/  LOP3.LUT R16, R16, 0x20820820, R17, 0xf8, !PT ;  /* 0x2082082010107812 */ /* 0x000fe200078ef811 */
[----:B------:R-:W-:Y:S01]  /*2d10*/  IMAD.U32 R25, R20, 0x10000, RZ ;  /* 0x0001000014197824 */ /* 0x000fe200078e00ff */
[----:B------:R-:W-:Y:S01]  /*2d20*/  LOP3.LUT R17, R26, 0x41041041, R27, 0xf8, !PT ;  /* 0x410410411a117812 */ /* 0x000fe200078ef81b */
[----:B------:R-:W-:Y:S01]  /*2d30*/  IMAD.U32 R26, R23, 0x10000, RZ ;  /* 0x00010000171a7824 */ /* 0x000fe200078e00ff */
        /* <DEDUP_REMOVED lines=8> */
[----:B------:R-:W-:-:S02]  /*2dc0*/  LOP3.LUT R26, R26, 0xffff, R23, 0xf8, !PT ;  /* 0x0000ffff1a1a7812 */ /* 0x000fc400078ef817 */
[----:B------:R-:W-:Y:S02]  /*2dd0*/  LOP3.LUT R27, R27, 0xff00, RZ, 0xc0, !PT ;  /* 0x0000ff001b1b7812 */ /* 0x000fe400078ec0ff */
[C---:B------:R-:W-:Y:S01]  /*2de0*/  SHF.L.U64.HI R30, R26.reuse, 0x8, R25 ;  /* 0x000000081a1e7819 */ /* 0x040fe20000010219 */
[----:B------:R-:W-:Y:S01]  /*2df0*/  IMAD.SHL.U32 R25, R26, 0x100, RZ ;  /* 0x000001001a197824 */ /* 0x000fe200078e00ff */
[----:B------:R-:W-:Y:S02]  /*2e00*/  LOP3.LUT R24, R27, 0xff0000ff, R24, 0xf8, !PT ;  /* 0xff0000ff1b187812 */ /* 0x000fe400078ef818 */
[----:B------:R-:W-:Y:S02]  /*2e10*/  LOP3.LUT R21, R21, 0xffff, R20, 0xf8, !PT ;  /* 0x0000ffff15157812 */ /* 0x000fe400078ef814 */
[----:B------:R-:W-:Y:S02]  /*2e20*/  LOP3.LUT R30, R30, 0x1f0000ff, RZ, 0xc0, !PT ;  /* 0x1f0000ff1e1e7812 */ /* 0x000fe400078ec0ff */
[----:B------:R-:W-:-:S02]  /*2e30*/  SHF.L.U64.HI R28, R24, 0x4, R19 ;  /* 0x00000004181c7819 */ /* 0x000fc40000010213 */
[----:B------:R-:W-:Y:S02]  /*2e40*/  LOP3.LUT R25, R25, 0xff00, RZ, 0xc0, !PT ;  /* 0x0000ff0019197812 */ /* 0x000fe400078ec0ff */
[----:B------:R-:W-:Y:S01]  /*2e50*/  LOP3.LUT R23, R30, 0x1f0000, R23, 0xf8, !PT ;  /* 0x001f00001e177812 */ /* 0x000fe200078ef817 */
[C---:B------:R-:W-:Y:S01]  /*2e60*/  IMAD.SHL.U32 R30, R21.reuse, 0x100, RZ ;  /* 0x00000100151e7824 */ /* 0x040fe200078e00ff */
[----:B------:R-:W-:Y:S02]  /*2e70*/  SHF.L.U64.HI R27, R21, 0x8, R32 ;  /* 0x00000008151b7819 */ /* 0x000fe40000010220 */
[----:B------:R-:W-:Y:S02]  /*2e80*/  LOP3.LUT R28, R28, 0xf00f00, RZ, 0xc0, !PT ;  /* 0x00f00f001c1c7812 */ /* 0x000fe400078ec0ff */
[----:B------:R-:W-:Y:S01]  /*2e90*/  LOP3.LUT R26, R25, 0xff0000ff, R26, 0xf8, !PT ;  /* 0xff0000ff191a7812 */ /* 0x000fe200078ef81a */
[----:B------:R-:W-:Y:S01]  /*2ea0*/  IMAD.SHL.U32 R25, R24, 0x10, RZ ;  /* 0x0000001018197824 */ /* 0x000fe200078e00ff */
[----:B------:R-:W-:-:S02]  /*2eb0*/  LOP3.LUT R27, R27, 0x1f0000ff, RZ, 0xc0, !PT ;  /* 0x1f0000ff1b1b7812 */ /* 0x000fc400078ec0ff */
[----:B------:R-:W-:Y:S02]  /*2ec0*/  LOP3.LUT R19, R28, 0x100f00f0, R19, 0xf8, !PT ;  /* 0x100f00f01c137812 */ /* 0x000fe400078ef813 */
[----:B------:R-:W-:Y:S02]  /*2ed0*/  SHF.L.U64.HI R28, R26, 0x4, R23 ;  /* 0x000000041a1c7819 */ /* 0x000fe40000010217 */
[----:B------:R-:W-:Y:S02]  /*2ee0*/  LOP3.LUT R30, R30, 0xff00, RZ, 0xc0, !PT ;  /* 0x0000ff001e1e7812 */ /* 0x000fe400078ec0ff */
[----:B------:R-:W-:Y:S01]  /*2ef0*/  LOP3.LUT R20, R27, 0x1f0000, R20, 0xf8, !PT ;  /* 0x001f00001b147812 */ /* 0x000fe200078ef814 */
[----:B------:R-:W-:Y:S01]  /*2f00*/  IMAD.SHL.U32 R27, R26, 0x10, RZ ;  /* 0x000000101a1b7824 */ /* 0x000fe200078e00ff */
[----:B------:R-:W-:Y:S02]  /*2f10*/  LOP3.LUT R28, R28, 0xf00f00, RZ, 0xc0, !PT ;  /* 0x00f00f001c1c7812 */ /* 0x000fe400078ec0ff */
[----:B------:R-:W-:-:S02]  /*2f20*/  LOP3.LUT R21, R30, 0xff0000ff, R21, 0xf8, !PT ;  /* 0xff0000ff1e157812 */ /* 0x000fc400078ef815 */
[----:B------:R-:W-:Y:S02]  /*2f30*/  LOP3.LUT R25, R25, 0xf00f00f0, RZ, 0xc0, !PT ;  /* 0xf00f00f019197812 */ /* 0x000fe400078ec0ff */
[----:B------:R-:W-:Y:S01]  /*2f40*/  LOP3.LUT R23, R28, 0x100f00f0, R23, 0xf8, !PT ;  /* 0x100f00f01c177812 */ /* 0x000fe200078ef817 */
[----:B------:R-:W-:Y:S01]  /*2f50*/  IMAD.SHL.U32 R28, R21, 0x10, RZ ;  /* 0x00000010151c7824 */ /* 0x000fe200078e00ff */
[----:B------:R-:W-:Y:S02]  /*2f60*/  LOP3.LUT R27, R27, 0xf00f00f0, RZ, 0xc0, !PT ;  /* 0xf00f00f01b1b7812 */ /* 0x000fe400078ec0ff */
[----:B------:R-:W-:Y:S02]  /*2f70*/  LOP3.LUT R24, R25, 0xf00f00f, R24, 0xf8, !PT ;  /* 0x0f00f00f19187812 */ /* 0x000fe400078ef818 */
[----:B------:R-:W-:Y:S02]  /*2f80*/  LOP3.LUT R26, R27, 0xf00f00f, R26, 0xf8, !PT ;  /* 0x0f00f00f1b1a7812 */ /* 0x000fe400078ef81a */
[----:B------:R-:W-:Y:S01]  /*2f90*/  LOP3.LUT R28, R28, 0xf00f00f0, RZ, 0xc0, !PT ;  /* 0xf00f00f01c1c7812 */ /* 0x000fe200078ec0ff */
[----:B------:R-:W-:Y:S01]  /*2fa0*/  IMAD.SHL.U32 R27, R24, 0x4, RZ ;  /* 0x00000004181b7824 */ /* 0x000fe200078e00ff */
[----:B------:R-:W-:Y:S01]  /*2fb0*/  SHF.L.U64.HI R33, R21, 0x4, R20 ;  /* 0x0000000415217819 */ /* 0x000fe20000010214 */
[----:B------:R-:W-:Y:S01]  /*2fc0*/  IMAD.SHL.U32 R29, R26, 0x8, RZ ;  /* 0x000000081a1d7824 */ /* 0x000fe200078e00ff */
[----:B------:R-:W-:-:S02]  /*2fd0*/  LOP3.LUT R31, R28, 0xf00f00f, R21, 0xf8, !PT ;  /* 0x0f00f00f1c1f7812 */ /* 0x000fc400078ef815 */
[C-C-:B------:R-:W-:Y:S02]  /*2fe0*/  SHF.L.U64.HI R25, R26.reuse, 0x3, R23.reuse ;  /* 0x000000031a197819 */ /* 0x140fe40000010217 */
[----:B------:R-:W-:Y:S01]  /*2ff0*/  LOP3.LUT R33, R33, 0xf00f00, RZ, 0xc0, !PT ;  /* 0x00f00f0021217812 */ /* 0x000fe200078ec0ff */
[----:B------:R-:W-:Y:S01]  /*3000*/  IMAD.SHL.U32 R30, R31, 0x10, RZ ;  /* 0x000000101f1e7824 */ /* 0x000fe200078e00ff */
[C---:B------:R-:W-:Y:S01]  /*3010*/  SHF.L.U64.HI R23, R26.reuse, 0x1, R23 ;  /* 0x000000011a177819 */ /* 0x040fe20000010217 */
[----:B------:R-:W-:Y:S01]  /*3020*/  IMAD.SHL.U32 R26, R26, 0x2, RZ ;  /* 0x000000021a1a7824 */ /* 0x000fe200078e00ff */
[----:B------:R-:W-:Y:S02]  /*3030*/  LOP3.LUT R27, R27, 0x8208208, RZ, 0xc0, !PT ;  /* 0x082082081b1b7812 */ /* 0x000fe400078ec0ff */
[----:B------:R-:W-:Y:S02]  /*3040*/  LOP3.LUT R29, R29, 0x10410410, RZ, 0xc0, !PT ;  /* 0x104104101d1d7812 */ /* 0x000fe400078ec0ff */
[----:B------:R-:W-:-:S02]  /*3050*/  LOP3.LUT R28, R33, 0x100f00f0, R20, 0xf8, !PT ;  /* 0x100f00f0211c7812 */ /* 0x000fc400078ef814 */
[----:B------:R-:W-:Y:S01]  /*3060*/  LOP3.LUT R21, R27, 0x41041041, R24, 0xf8, !PT ;  /* 0x410410411b157812 */ /* 0x000fe200078ef818 */
[----:B------:R-:W-:Y:S01]  /*3070*/  IMAD.SHL.U32 R27, R31, 0x4, RZ ;  /* 0x000000041f1b7824 */ /* 0x000fe200078e00ff */
[----:B------:R-:W-:Y:S02]  /*3080*/  SHF.L.U64.HI R20, R24, 0x2, R19 ;  /* 0x0000000218147819 */ /* 0x000fe40000010213 */
[----:B------:R-:W-:Y:S02]  /*3090*/  LOP3.LUT R26, R29, 0x82082082, R26, 0xf8, !PT ;  /* 0x820820821d1a7812 */ /* 0x000fe400078ef81a */
[----:B------:R-:W-:Y:S02]  /*30a0*/  SHF.L.U64.HI R29, R31, 0x4, R28 ;  /* 0x000000041f1d7819 */ /* 0x000fe4000001021c */
[----:B------:R-:W-:Y:S02]  /*30b0*/  LOP3.LUT R30, R30, 0x20820820, RZ, 0xc0, !PT ;  /* 0x208208201e1e7812 */ /* 0x000fe400078ec0ff */
[----:B------:R-:W-:-:S02]  /*30c0*/  LOP3.LUT R20, R20, 0x2082082, RZ, 0xc0, !PT ;  /* 0x0208208214147812 */ /* 0x000fc400078ec0ff */
[----:B------:R-:W-:Y:S02]  /*30d0*/  LOP3.LUT R24, R25, 0x4104104, RZ, 0xc0, !PT ;  /* 0x0410410419187812 */ /* 0x000fe400078ec0ff */
[----:B------:R-:W-:Y:S02]  /*30e0*/  SHF.L.U64.HI R28, R31, 0x2, R28 ;  /* 0x000000021f1c7819 */ /* 0x000fe4000001021c */
[----:B------:R-:W-:Y:S02]  /*30f0*/  LOP3.LUT R29, R29, 0x8208208, RZ, 0xc0, !PT ;  /* 0x082082081d1d7812 */ /* 0x000fe400078ec0ff */
[----:B------:R-:W-:Y:S02]  /*3100*/  LOP3.LUT R25, R30, 0x4104104, R27, 0xf8, !PT ;  /* 0x041041041e197812 */ /* 0x000fe400078ef81b */
[----:B------:R-:W-:Y:S02]  /*3110*/  LOP3.LUT R19, R20, 0x10410410, R19, 0xf8, !PT ;  /* 0x1041041014137812 */ /* 0x000fe400078ef813 */
[----:B------:R-:W-:-:S02]  /*3120*/  LOP3.LUT R20, R24, 0x20820820, R23, 0xf8, !PT ;  /* 0x2082082018147812 */ /* 0x000fc400078ef817 */
[----:B------:R-:W-:Y:S02]  /*3130*/  LOP3.LUT R23, R29, 0x41041041, R28, 0xf8, !PT ;  /* 0x410410411d177812 */ /* 0x000fe400078ef81c */
        /* <DEDUP_REMOVED lines=9> */
.L_x_311:
[----:B------:R-:W-:Y:S05]  /*31d0*/  BSYNC.RECONVERGENT B0 ;  /* 0x0000000000007941 */ /* 0x000fea0003800200 */
.L_x_310:
[----:B---3--:R-:W-:Y:S01]  /*31e0*/  IADD3 R24, PT, PT, -R22, R8, R13 ;  /* 0x0000000816187210 */ /* 0x008fe20007ffe10d */
[----:B------:R-:W-:Y:S01]  /*31f0*/  IMAD.IADD R23, R11, 0x1, R22 ;  /* 0x000000010b177824 */ /* 0x000fe200078e0216 */
[----:B------:R-:W-:Y:S01]  /*3200*/  BSSY.RECONVERGENT B0, `(.L_x_313) ;  /* 0x00000ae000007945 */ /* 0x000fe20003800200 */
[----:B------:R-:W-:Y:S02]  /*3210*/  PLOP3.LUT P0, PT, PT, PT, PT, 0x8, 0x80 ;  /* 0x000000000080781c */ /* 0x000fe40003f0e170 */
[--C-:B------:R-:W-:Y:S01]  /*3220*/  IMAD R27, R23, 0x14, R7.reuse ;  /* 0x00000014171b7824 */ /* 0x100fe200078e0207 */
[C---:B------:R-:W-:Y:S01]  /*3230*/  ISETP.GE.AND P1, PT, R24.reuse, R9, PT ;  /* 0x000000091800720c */ /* 0x040fe20003f26270 */
[----:B------:R-:W-:-:S03]  /*3240*/  IMAD R28, R24, 0x14, R7 ;  /* 0x00000014181c7824 */ /* 0x000fc600078e0207 */
[----:B------:R0:W1:Y:S04]  /*3250*/  LDS R14, [R27+0xc] ;  /* 0x00000c001b0e7984 */ /* 0x0000680000000800 */
[----:B------:R0:W2:Y:S04]  /*3260*/  LDS R25, [R27+0x10] ;  /* 0x000010001b197984 */ /* 0x0000a80000000800 */
[----:B------:R0:W3:Y:S04]  /*3270*/  LDS R15, [R28+0xc] ;  /* 0x00000c001c0f7984 */ /* 0x0000e80000000800 */
[----:B------:R0:W4:Y:S04]  /*3280*/  LDS R26, [R28+0x10] ;  /* 0x000010001c1a7984 */ /* 0x0001280000000800 */
[----:B------:R0:W0:Y:S04]  /*3290*/  LDS R10, [R27] ;  /* 0x000000001b0a7984 */ /* 0x0000280000000800 */
[----:B------:R0:W0:Y:S04]  /*32a0*/  LDS R12, [R27+0x4] ;  /* 0x000004001b0c7984 */ /* 0x0000280000000800 */
[----:B------:R0:W0:Y:S04]  /*32b0*/  LDS R16, [R27+0x8] ;  /* 0x000008001b107984 */ /* 0x0000280000000800 */
[----:B------:R0:W0:Y:S04]  /*32c0*/  LDS R17, [R28+0x8] ;  /* 0x000008001c117984 */ /* 0x0000280000000800 */
[----:B------:R0:W0:Y:S04]  /*32d0*/  LDS R13, [R28+0x4] ;  /* 0x000004001c0d7984 */ /* 0x0000280000000800 */
        /* <DEDUP_REMOVED lines=66> */
[----:B------:R-:W-:-:S03]  /*3700*/  VIADD R20, R16, -UR5 ;  /* 0x8000000510147c36 */ /* 0x000fc60008000000 */
        /* <DEDUP_REMOVED lines=11> */
[----:B------:R-:W-:Y:S01]  /*37c0*/  VIADD R34, R12, -UR9 ;  /* 0x800000090c227c36 */ /* 0x000fe20008000000 */
        /* <DEDUP_REMOVED lines=32> */
[----:B------:R-:W-:Y:S01]  /*39d0*/  VIADD R34, R10, -UR8 ;  /* 0x800000080a227c36 */ /* 0x000fe20008000000 */
        /* <DEDUP_REMOVED lines=48> */
.L_x_314:
[----:B------:R-:W-:Y:S05]  /*3ce0*/  BSYNC.RECONVERGENT B0 ;  /* 0x0000000000007941 */ /* 0x000fea0003800200 */
.L_x_313:
[----:B------:R-:W-:Y:S01]  /*3cf0*/  VIADD R30, R24, 0x1 ;  /* 0x00000001181e7836 */ /* 0x000fe20000000000 */
[----:B------:R-:W-:Y:S01]  /*3d00*/  BSSY.RECONVERGENT B0, `(.L_x_315) ;  /* 0x00000b4000007945 */ /* 0x000fe20003800200 */
[----:B------:R-:W-:Y:S01]  /*3d10*/  @!P0 IMAD.MOV R30, RZ, RZ, R24 ;  /* 0x000000ffff1e8224 */ /* 0x000fe200078e0218 */
[----:B-1-3--:R-:W-:Y:S01]  /*3d20*/  SEL R19, R15, R14, P0 ;  /* 0x0000000e0f137207 */ /* 0x00afe20000000000 */
[----:B------:R-:W-:Y:S01]  /*3d30*/  VIADD R29, R23, 0x1 ;  /* 0x00000001171d7836 */ /* 0x000fe20000000000 */
[----:B--2-4-:R-:W-:Y:S01]  /*3d40*/  FSEL R18, R26, R25, P0 ;  /* 0x000000191a127208 */ /* 0x014fe20000000000 */
[----:B------:R1:W2:Y:S01]  /*3d50*/  @P0 LDS R15, [R28+0x20] ;  /* 0x000020001c0f0984 */ /* 0x0002a20000000800 */
[----:B------:R-:W-:Y:S01]  /*3d60*/  ISETP.GE.AND P1, PT, R30, R9, PT ;  /* 0x000000091e00720c */ /* 0x000fe20003f26270 */
[----:B------:R-:W-:Y:S01]  /*3d70*/  @P0 IMAD.MOV R29, RZ, RZ, R23 ;  /* 0x000000ffff1d0224 */ /* 0x000fe200078e0217 */
[----:B0-----:R-:W-:Y:S01]  /*3d80*/  SEL R20, R17, R16, P0 ;  /* 0x0000001011147207 */ /* 0x001fe20000000000 */
[----:B------:R1:W0:Y:S01]  /*3d90*/  @!P0 LDS R14, [R27+0x20] ;  /* 0x000020001b0e8984 */ /* 0x0002220000000800 */
[----:B------:R-:W-:-:S02]  /*3da0*/  SEL R21, R13, R12, P0 ;  /* 0x0000000c0d157207 */ /* 0x000fc40000000000 */
[----:B------:R-:W-:Y:S01]  /*3db0*/  SEL R22, R11, R10, P0 ;  /* 0x0000000a0b167207 */ /* 0x000fe20000000000 */
[----:B------:R1:W3:Y:S04]  /*3dc0*/  @P0 LDS R26, [R28+0x24] ;  /* 0x000024001c1a0984 */ /* 0x0002e80000000800 */
[----:B------:R1:W4:Y:S04]  /*3dd0*/  @!P0 LDS R25, [R27+0x24] ;  /* 0x000024001b198984 */ /* 0x0003280000000800 */
[----:B------:R1:W0:Y:S04]  /*3de0*/  @P0 LDS R17, [R28+0x1c] ;  /* 0x00001c001c110984 */ /* 0x0002280000000800 */
[----:B------:R1:W0:Y:S04]  /*3df0*/  @P0 LDS R11, [R28+0x14] ;  /* 0x000014001c0b0984 */ /* 0x0002280000000800 */
[----:B------:R1:W0:Y:S04]  /*3e00*/  @!P0 LDS R10, [R27+0x14] ;  /* 0x000014001b0a8984 */ /* 0x0002280000000800 */
[----:B------:R1:W0:Y:S04]  /*3e10*/  @P0 LDS R13, [R28+0x18] ;  /* 0x000018001c0d0984 */ /* 0x0002280000000800 */
[----:B------:R1:W0:Y:S04]  /*3e20*/  @!P0 LDS R12, [R27+0x18] ;  /* 0x000018001b0c8984 */ /* 0x0002280000000800 */
        /* <DEDUP_REMOVED lines=8> */
[----:B01----:R-:W-:-:S04]  /*3eb0*/  VIADD R28, R17, -UR5 ;  /* 0x80000005111c7c36 */ /* 0x003fc80008000000 */
[C---:B------:R-:W-:Y:S01]  /*3ec0*/  IMAD.U32 R23, R28.reuse, 0x10000, RZ ;  /* 0x000100001c177824 */ /* 0x040fe200078e00ff */
[----:B------:R-:W-:-:S04]  /*3ed0*/  LOP3.LUT R24, R28, 0x1f0000, RZ, 0xc0, !PT ;  /* 0x001f00001c187812 */ /* 0x000fc800078ec0ff */
[----:B------:R-:W-:Y:S01]  /*3ee0*/  LOP3.LUT R31, R23, 0xffff0000, RZ, 0xc0, !PT ;  /* 0xffff0000171f7812 */ /* 0x000fe200078ec0ff */
[----:B-----5:R-:W-:-:S03]  /*3ef0*/  VIADD R23, R13, -UR9 ;  /* 0x800000090d177c36 */ /* 0x020fc60008000000 */
[----:B------:R-:W-:Y:S01]  /*3f00*/  LOP3.LUT R31, R31, 0xffff, R28, 0xf8, !PT ;  /* 0x0000ffff1f1f7812 */ /* 0x000fe200078ef81c */
[C---:B------:R-:W-:Y:S01]  /*3f10*/  IMAD.U32 R27, R23.reuse, 0x10000, RZ ;  /* 0x00010000171b7824 */ /* 0x040fe200078e00ff */
[----:B------:R-:W-:Y:S02]  /*3f20*/  LOP3.LUT R33, R23, 0x1f0000, RZ, 0xc0, !PT ;  /* 0x001f000017217812 */ /* 0x000fe400078ec0ff */
[----:B------:R-:W-:Y:S02]  /*3f30*/  SHF.L.U64.HI R24, R31, 0x8, R24 ;  /* 0x000000081f187819 */ /* 0x000fe40000010218 */
[----:B------:R-:W-:Y:S02]  /*3f40*/  LOP3.LUT R32, R27, 0xffff0000, RZ, 0xc0, !PT ;  /* 0xffff00001b207812 */ /* 0x000fe400078ec0ff */
[----:B------:R-:W-:Y:S02]  /*3f50*/  LOP3.LUT R27, R24, 0x1f0000ff, RZ, 0xc0, !PT ;  /* 0x1f0000ff181b7812 */ /* 0x000fe400078ec0ff */
[----:B------:R-:W-:-:S02]  /*3f60*/  LOP3.LUT R24, R32, 0xffff, R23, 0xf8, !PT ;  /* 0x0000ffff20187812 */ /* 0x000fc400078ef817 */
[----:B------:R-:W-:Y:S01]  /*3f70*/  LOP3.LUT R28, R27, 0x1f0000, R28, 0xf8, !PT ;  /* 0x001f00001b1c7812 */ /* 0x000fe200078ef81c */
[----:B------:R-:W-:Y:S01]  /*3f80*/  IMAD.SHL.U32 R27, R31, 0x100, RZ ;  /* 0x000001001f1b7824 */ /* 0x000fe200078e00ff */
[----:B------:R-:W-:-:S04]  /*3f90*/  SHF.L.U64.HI R33, R24, 0x8, R33 ;  /* 0x0000000818217819 */ /* 0x000fc80000010221 */
[----:B------:R-:W-:Y:S02]  /*3fa0*/  LOP3.LUT R32, R27, 0xff00, RZ, 0xc0, !PT ;  /* 0x0000ff001b207812 */ /* 0x000fe400078ec0ff */
[----:B------:R-:W-:Y:S02]  /*3fb0*/  LOP3.LUT R34, R33, 0x1f0000ff, RZ, 0xc0, !PT ;  /* 0x1f0000ff21227812 */ /* 0x000fe400078ec0ff */
[----:B------:R-:W-:Y:S01]  /*3fc0*/  LOP3.LUT R31, R32, 0xff0000ff, R31, 0xf8, !PT ;  /* 0xff0000ff201f7812 */ /* 0x000fe200078ef81f */
[----:B------:R-:W-:Y:S01]  /*3fd0*/  IMAD.SHL.U32 R32, R24, 0x100, RZ ;  /* 0x0000010018207824 */ /* 0x000fe200078e00ff */
[----:B------:R-:W-:Y:S01]  /*3fe0*/  LOP3.LUT R27, R34, 0x1f0000, R23, 0xf8, !PT ;  /* 0x001f0000221b7812 */ /* 0x000fe200078ef817 */
[----:B------:R-:W-:-:S03]  /*3ff0*/  VIADD R23, R11, -UR8 ;  /* 0x800000080b177c36 */ /* 0x000fc60008000000 */
[----:B------:R-:W-:Y:S01]  /*4000*/  LOP3.LUT R33, R32, 0xff00, RZ, 0xc0, !PT ;  /* 0x0000ff0020217812 */ /* 0x000fe200078ec0ff */
[----:B------:R-:W-:Y:S01]  /*4010*/  IMAD.U32 R34, R23, 0x10000, RZ ;  /* 0x0001000017227824 */ /* 0x000fe200078e00ff */
[----:B------:R-:W-:Y:S02]  /*4020*/  SHF.L.U64.HI R32, R31, 0x4, R28 ;  /* 0x000000041f207819 */ /* 0x000fe4000001021c */
[----:B------:R-:W-:Y:S02]  /*4030*/  LOP3.LUT R24, R33, 0xff0000ff, R24, 0xf8, !PT ;  /* 0xff0000ff21187812 */ /* 0x000fe400078ef818 */
[----:B------:R-:W-:Y:S02]  /*4040*/  LOP3.LUT R33, R32, 0xf00f00, RZ, 0xc0, !PT ;  /* 0x00f00f0020217812 */ /* 0x000fe400078ec0ff */
[----:B------:R-:W-:Y:S02]  /*4050*/  LOP3.LUT R34, R34, 0xffff0000, RZ, 0xc0, !PT ;  /* 0xffff000022227812 */ /* 0x000fe400078ec0ff */
[----:B------:R-:W-:-:S02]  /*4060*/  LOP3.LUT R28, R33, 0x100f00f0, R28, 0xf8, !PT ;  /* 0x100f00f0211c7812 */ /* 0x000fc400078ef81c */
[----:B------:R-:W-:Y:S02]  /*4070*/  LOP3.LUT R33, R34, 0xffff, R23, 0xf8, !PT ;  /* 0x0000ffff22217812 */ /* 0x000fe400078ef817 */
[----:B------:R-:W-:-:S04]  /*4080*/  LOP3.LUT R32, R23, 0x1f0000, RZ, 0xc0, !PT ;  /* 0x001f000017207812 */ /* 0x000fc800078ec0ff */
[----:B------:R-:W-:Y:S01]  /*4090*/  SHF.L.U64.HI R34, R33, 0x8, R32 ;  /* 0x0000000821227819 */ /* 0x000fe20000010220 */
[----:B------:R-:W-:-:S03]  /*40a0*/  IMAD.SHL.U32 R32, R31, 0x10, RZ ;  /* 0x000000101f207824 */ /* 0x000fc600078e00ff */
[----:B------:R-:W-:Y:S02]  /*40b0*/  LOP3.LUT R36, R34, 0x1f0000ff, RZ, 0xc0, !PT ;  /* 0x1f0000ff22247812 */ /* 0x000fe400078ec0ff */
[----:B------:R-:W-:Y:S02]  /*40c0*/  LOP3.LUT R34, R32, 0xf00f00f0, RZ, 0xc0, !PT ;  /* 0xf00f00f020227812 */ /* 0x000fe400078ec0ff */
[----:B------:R-:W-:Y:S02]  /*40d0*/  LOP3.LUT R32, R36, 0x1f0000, R23, 0xf8, !PT ;  /* 0x001f000024207812 */ /* 0x000fe400078ef817 */
[----:B------:R-:W-:Y:S01]  /*40e0*/  LOP3.LUT R23, R34, 0xf00f00f, R31, 0xf8, !PT ;  /* 0x0f00f00f22177812 */ /* 0x000fe200078ef81f */
[----:B------:R-:W-:Y:S01]  /*40f0*/  IMAD.SHL.U32 R34, R33, 0x100, RZ ;  /* 0x0000010021227824 */ /* 0x000fe200078e00ff */
[----:B------:R-:W-:-:S04]  /*4100*/  SHF.L.U64.HI R31, R24, 0x4, R27 ;  /* 0x00000004181f7819 */ /* 0x000fc8000001021b */
        /* <DEDUP_REMOVED lines=9> */
[C-C-:B------:R-:W-:Y:S02]  /*41a0*/  SHF.L.U64.HI R24, R23.reuse, 0x4, R28.reuse ;  /* 0x0000000417187819 */ /* 0x140fe4000001021c */
[----:B------:R-:W-:Y:S02]  /*41b0*/  SHF.L.U64.HI R33, R23, 0x2, R28 ;  /* 0x0000000217217819 */ /* 0x000fe4000001021c */
[----:B------:R-:W-:-:S02]  /*41c0*/  LOP3.LUT R24, R24, 0x8208208, RZ, 0xc0, !PT ;  /* 0x0820820818187812 */ /* 0x000fc400078ec0ff */
[----:B------:R-:W-:Y:S02]  /*41d0*/  SHF.L.U64.HI R28, R27, 0x3, R34 ;  /* 0x000000031b1c7819 */ /* 0x000fe40000010222 */
[----:B------:R-:W-:Y:S01]  /*41e0*/  LOP3.LUT R24, R24, 0x41041041, R33, 0xf8, !PT ;  /* 0x4104104118187812 */ /* 0x000fe200078ef821 */
[----:B------:R-:W-:Y:S01]  /*41f0*/  IMAD.SHL.U32 R33, R31, 0x10, RZ ;  /* 0x000000101f217824 */ /* 0x000fe200078e00ff */
[----:B------:R-:W-:Y:S02]  /*4200*/  LOP3.LUT R32, R35, 0x100f00f0, R32, 0xf8, !PT ;  /* 0x100f00f023207812 */ /* 0x000fe400078ef820 */
[C---:B------:R-:W-:Y:S01]  /*4210*/  SHF.L.U64.HI R35, R27.reuse, 0x1, R34 ;  /* 0x000000011b237819 */ /* 0x040fe20000010222 */
[----:B------:R-:W-:Y:S01]  /*4220*/  IMAD.SHL.U32 R34, R27, 0x2, RZ ;  /* 0x000000021b227824 */ /* 0x000fe200078e00ff */
[----:B------:R-:W-:Y:S02]  /*4230*/  LOP3.LUT R36, R33, 0xf00f00f0, RZ, 0xc0, !PT ;  /* 0xf00f00f021247812 */ /* 0x000fe400078ec0ff */
[----:B------:R-:W-:-:S02]  /*4240*/  LOP3.LUT R28, R28, 0x4104104, RZ, 0xc0, !PT ;  /* 0x041041041c1c7812 */ /* 0x000fc400078ec0ff */
[----:B------:R-:W-:Y:S02]  /*4250*/  LOP3.LUT R33, R36, 0xf00f00f, R31, 0xf8, !PT ;  /* 0x0f00f00f24217812 */ /* 0x000fe400078ef81f */
[----:B------:R-:W-:Y:S01]  /*4260*/  LOP3.LUT R31, R28, 0x20820820, R35, 0xf8, !PT ;  /* 0x208208201c1f7812 */ /* 0x000fe200078ef823 */
[----:B------:R-:W-:-:S05]  /*4270*/  IMAD.SHL.U32 R28, R27, 0x8, RZ ;  /* 0x000000081b1c7824 */ /* 0x000fca00078e00ff */
[----:B------:R-:W-:Y:S01]  /*4280*/  LOP3.LUT R27, R28, 0x10410410, RZ, 0xc0, !PT ;  /* 0x104104101c1b7812 */ /* 0x000fe200078ec0ff */
[C---:B------:R-:W-:Y:S02]  /*4290*/  IMAD.SHL.U32 R28, R23.reuse, 0x10, RZ ;  /* 0x00000010171c7824 */ /* 0x040fe400078e00ff */
[----:B------:R-:W-:Y:S01]  /*42a0*/  IMAD.SHL.U32 R23, R23, 0x4, RZ ;  /* 0x0000000417177824 */ /* 0x000fe200078e00ff */
[----:B------:R-:W-:Y:S01]  /*42b0*/  LOP3.LUT R27, R27, 0x82082082, R34, 0xf8, !PT ;  /* 0x820820821b1b7812 */ /* 0x000fe200078ef822 */
[----:B------:R-:W-:Y:S01]  /*42c0*/  IMAD.SHL.U32 R34, R33, 0x4, RZ ;  /* 0x0000000421227824 */ /* 0x000fe200078e00ff */
[----:B------:R-:W-:-:S04]  /*42d0*/  LOP3.LUT R28, R28, 0x20820820, RZ, 0xc0, !PT ;  /* 0x208208201c1c7812 */ /* 0x000fc800078ec0ff */
[----:B------:R-:W-:Y:S02]  /*42e0*/  LOP3.LUT R34, R34, 0x8208208, RZ, 0xc0, !PT ;  /* 0x0820820822227812 */ /* 0x000fe400078ec0ff */
[----:B------:R-:W-:Y:S02]  /*42f0*/  LOP3.LUT R28, R28, 0x4104104, R23, 0xf8, !PT ;  /* 0x041041041c1c7812 */ /* 0x000fe400078ef817 */
[----:B------:R-:W-:Y:S02]  /*4300*/  LOP3.LUT R23, R34, 0x41041041, R33, 0xf8, !PT ;  /* 0x4104104122177812 */ /* 0x000fe400078ef821 */
[----:B------:R-:W-:Y:S02]  /*4310*/  SHF.L.U64.HI R33, R33, 0x2, R32 ;  /* 0x0000000221217819 */ /* 0x000fe40000010220 */
[----:B------:R-:W-:Y:S01]  /*4320*/  LOP3.LUT R23, R28, R27, R23, 0xfe, !PT ;  /* 0x0000001b1c177212 */ /* 0x000fe200078efe17 */
[----:B------:R-:W-:Y:S01]  /*4330*/  VIADD R27, R16, -UR5 ;  /* 0x80000005101b7c36 */ /* 0x000fe20008000000 */
[----:B------:R-:W-:-:S03]  /*4340*/  LOP3.LUT R33, R33, 0x2082082, RZ, 0xc0, !PT ;  /* 0x0208208221217812 */ /* 0x000fc600078ec0ff */
[----:B------:R-:W-:Y:S01]  /*4350*/  IMAD.U32 R28, R27, 0x10000, RZ ;  /* 0x000100001b1c7824 */ /* 0x000fe200078e00ff */
[----:B------:R-:W-:Y:S01]  /*4360*/  LOP3.LUT R33, R33, 0x10410410, R32, 0xf8, !PT ;  /* 0x1041041021217812 */ /* 0x000fe200078ef820 */
[----:B------:R-:W-:-:S03]  /*4370*/  VIADD R32, R12, -UR9 ;  /* 0x800000090c207c36 */ /* 0x000fc60008000000 */
[----:B------:R-:W-:Y:S02]  /*4380*/  LOP3.LUT R28, R28, 0xffff0000, RZ, 0xc0, !PT ;  /* 0xffff00001c1c7812 */ /* 0x000fe400078ec0ff */
[----:B------:R-:W-:Y:S01]  /*4390*/  LOP3.LUT R24, R24, R31, R33, 0xfe, !PT ;  /* 0x0000001f18187212 */ /* 0x000fe200078efe21 */
[----:B------:R-:W-:Y:S01]  /*43a0*/  IMAD.U32 R33, R32, 0x10000, RZ ;  /* 0x0001000020217824 */ /* 0x000fe200078e00ff */
[----:B------:R-:W-:Y:S02]  /*43b0*/  LOP3.LUT R31, R27, 0x1f0000, RZ, 0xc0, !PT ;  /* 0x001f00001b1f7812 */ /* 0x000fe400078ec0ff */
[----:B------:R-:W-:Y:S02]  /*43c0*/  LOP3.LUT R28, R28, 0xffff, R27, 0xf8, !PT ;  /* 0x0000ffff1c1c7812 */ /* 0x000fe400078ef81b */
[----:B------:R-:W-:Y:S02]  /*43d0*/  LOP3.LUT R33, R33, 0xffff0000, RZ, 0xc0, !PT ;  /* 0xffff000021217812 */ /* 0x000fe400078ec0ff */
[----:B------:R-:W-:-:S04]  /*43e0*/  SHF.L.U64.HI R31, R28, 0x8, R31 ;  /* 0x000000081c1f7819 */ /* 0x000fc8000001021f */
[----:B------:R-:W-:-:S04]  /*43f0*/  LOP3.LUT R34, R31, 0x1f0000ff, RZ, 0xc0, !PT ;  /* 0x1f0000ff1f227812 */ /* 0x000fc800078ec0ff */
[----:B------:R-:W-:Y:S02]  /*4400*/  LOP3.LUT R31, R34, 0x1f0000, R27, 0xf8, !PT ;  /* 0x001f0000221f7812 */ /* 0x000fe400078ef81b */
[----:B------:R-:W-:Y:S02]  /*4410*/  LOP3.LUT R27, R33, 0xffff, R32, 0xf8, !PT ;  /* 0x0000ffff211b7812 */ /* 0x000fe400078ef820 */
[----:B------:R-:W-:-:S03]  /*4420*/  LOP3.LUT R34, R32, 0x1f0000, RZ, 0xc0, !PT ;  /* 0x001f000020227812 */ /* 0x000fc600078ec0ff */
[C---:B------:R-:W-:Y:S01]  /*4430*/  IMAD.SHL.U32 R33, R27.reuse, 0x100, RZ ;  /* 0x000001001b217824 */ /* 0x040fe200078e00ff */
[----:B------:R-:W-:-:S04]  /*4440*/  SHF.L.U64.HI R34, R27, 0x8, R34 ;  /* 0x000000081b227819 */ /* 0x000fc80000010222 */
[----:B------:R-:W-:Y:S02]  /*4450*/  LOP3.LUT R35, R34, 0x1f0000ff, RZ, 0xc0, !PT ;  /* 0x1f0000ff22237812 */ /* 0x000fe400078ec0ff */
[----:B------:R-:W-:Y:S01]  /*4460*/  LOP3.LUT R34, R33, 0xff00, RZ, 0xc0, !PT ;  /* 0x0000ff0021227812 */ /* 0x000fe200078ec0ff */
[----:B------:R-:W-:Y:S01]  /*4470*/  IMAD.SHL.U32 R33, R28, 0x100, RZ ;  /* 0x000001001c217824 */ /* 0x000fe200078e00ff */
[----:B------:R-:W-:Y:S02]  /*4480*/  LOP3.LUT R32, R35, 0x1f0000, R32, 0xf8, !PT ;  /* 0x001f000023207812 */ /* 0x000fe400078ef820 */
[----:B------:R-:W-:Y:S02]  /*4490*/  LOP3.LUT R27, R34, 0xff0000ff, R27, 0xf8, !PT ;  /* 0xff0000ff221b7812 */ /* 0x000fe400078ef81b */
[----:B------:R-:W-:-:S03]  /*44a0*/  LOP3.LUT R33, R33, 0xff00, RZ, 0xc0, !PT ;  /* 0x0000ff0021217812 */ /* 0x000fc600078ec0ff */
[----:B------:R-:W-:Y:S01]  /*44b0*/  IMAD.SHL.U32 R34, R27, 0x10, RZ ;  /* 0x000000101b227824 */ /* 0x000fe200078e00ff */
[----:B------:R-:W-:Y:S02]  /*44c0*/  LOP3.LUT R28, R33, 0xff0000ff, R28, 0xf8, !PT ;  /* 0xff0000ff211c7812 */ /* 0x000fe400078ef81c */
[--C-:B------:R-:W-:Y:S02]  /*44d0*/  SHF.L.U64.HI R33, R27, 0x4, R32.reuse ;  /* 0x000000041b217819 */ /* 0x100fe40000010220 */
[----:B------:R-:W-:Y:S02]  /*44e0*/  LOP3.LUT R34, R34, 0xf00f00f0, RZ, 0xc0, !PT ;  /* 0xf00f00f022227812 */ /* 0x000fe400078ec0ff */
[----:B------:R-:W-:Y:S02]  /*44f0*/  LOP3.LUT R33, R33, 0xf00f00, RZ, 0xc0, !PT ;  /* 0x00f00f0021217812 */ /* 0x000fe400078ec0ff */
[----:B------:R-:W-:Y:S02]  /*4500*/  LOP3.LUT R27, R34, 0xf00f00f, R27, 0xf8, !PT ;  /* 0x0f00f00f221b7812 */ /* 0x000fe400078ef81b */
[----:B------:R-:W-:-:S02]  /*4510*/  LOP3.LUT R36, R33, 0x100f00f0, R32, 0xf8, !PT ;  /* 0x100f00f021247812 */ /* 0x000fc400078ef820 */
[--C-:B------:R-:W-:Y:S02]  /*4520*/  SHF.L.U64.HI R32, R28, 0x4, R31.reuse ;  /* 0x000000041c207819 */ /* 0x100fe4000001021f */
[C-C-:B------:R-:W-:Y:S02]  /*4530*/  SHF.L.U64.HI R33, R27.reuse, 0x3, R36.reuse ;  /* 0x000000031b217819 */ /* 0x140fe40000010224 */
[----:B------:R-:W-:Y:S02]  /*4540*/  LOP3.LUT R32, R32, 0xf00f00, RZ, 0xc0, !PT ;  /* 0x00f00f0020207812 */ /* 0x000fe400078ec0ff */
[----:B------:R-:W-:Y:S02]  /*4550*/  SHF.L.U64.HI R36, R27, 0x1, R36 ;  /* 0x000000011b247819 */ /* 0x000fe40000010224 */
[----:B------:R-:W-:Y:S02]  /*4560*/  LOP3.LUT R33, R33, 0x4104104, RZ, 0xc0, !PT ;  /* 0x0410410421217812 */ /* 0x000fe400078ec0ff */
[----:B------:R-:W-:-:S02]  /*4570*/  LOP3.LUT R31, R32, 0x100f00f0, R31, 0xf8, !PT ;  /* 0x100f00f0201f7812 */ /* 0x000fc400078ef81f */
[----:B------:R-:W-:Y:S01]  /*4580*/  LOP3.LUT R32, R33, 0x20820820, R36, 0xf8, !PT ;  /* 0x2082082021207812 */ /* 0x000fe200078ef824 */
[----:B------:R-:W-:-:S04]  /*4590*/  VIADD R33, R10, -UR8 ;  /* 0x800000080a217c36 */ /* 0x000fc80008000000 */
[C---:B------:R-:W-:Y:S01]  /*45a0*/  IMAD.U32 R34, R33.reuse, 0x10000, RZ ;  /* 0x0001000021227824 */ /* 0x040fe200078e00ff */
[----:B------:R-:W-:-:S04]  /*45b0*/  LOP3.LUT R35, R33, 0x1f0000, RZ, 0xc0, !PT ;  /* 0x001f000021237812 */ /* 0x000fc800078ec0ff */
[----:B------:R-:W-:-:S04]  /*45c0*/  LOP3.LUT R34, R34, 0xffff0000, RZ, 0xc0, !PT ;  /* 0xffff000022227812 */ /* 0x000fc800078ec0ff */
[----:B------:R-:W-:-:S04]  /*45d0*/  LOP3.LUT R34, R34, 0xffff, R33, 0xf8, !PT ;  /* 0x0000ffff22227812 */ /* 0x000fc800078ef821 */
[----:B------:R-:W-:-:S04]  /*45e0*/  SHF.L.U64.HI R35, R34, 0x8, R35 ;  /* 0x0000000822237819 */ /* 0x000fc80000010223 */
[----:B------:R-:W-:Y:S01]  /*45f0*/  LOP3.LUT R36, R35, 0x1f0000ff, RZ, 0xc0, !PT ;  /* 0x1f0000ff23247812 */ /* 0x000fe200078ec0ff */
[----:B------:R-:W-:-:S03]  /*4600*/  IMAD.SHL.U32 R35, R34, 0x100, RZ ;  /* 0x0000010022237824 */ /* 0x000fc600078e00ff */
[----:B------:R-:W-:Y:S02]  /*4610*/  LOP3.LUT R33, R36, 0x1f0000, R33, 0xf8, !PT ;  /* 0x001f000024217812 */ /* 0x000fe400078ef821 */
        /* <DEDUP_REMOVED lines=14> */
[C-C-:B------:R-:W-:Y:S01]  /*4700*/  SHF.L.U64.HI R34, R28.reuse, 0x4, R31.reuse ;  /* 0x000000041c227819 */ /* 0x140fe2000001021f */
[C---:B------:R-:W-:Y:S01]  /*4710*/  IMAD.SHL.U32 R37, R28.reuse, 0x4, RZ ;  /* 0x000000041c257824 */ /* 0x040fe200078e00ff */
[----:B------:R-:W-:Y:S02]  /*4720*/  SHF.L.U64.HI R31, R28, 0x2, R31 ;  /* 0x000000021c1f7819 */ /* 0x000fe4000001021f */
[----:B------:R-:W-:-:S04]  /*4730*/  LOP3.LUT R34, R34, 0x8208208, RZ, 0xc0, !PT ;  /* 0x0820820822227812 */ /* 0x000fc800078ec0ff */
[----:B------:R-:W-:Y:S01]  /*4740*/  LOP3.LUT R31, R34, 0x41041041, R31, 0xf8, !PT ;  /* 0x41041041221f7812 */ /* 0x000fe200078ef81f */
[----:B------:R-:W-:-:S03]  /*4750*/  IMAD.SHL.U32 R34, R33, 0x4, RZ ;  /* 0x0000000421227824 */ /* 0x000fc600078e00ff */
[----:B------:R-:W-:Y:S01]  /*4760*/  LOP3.LUT R35, R31, R32, R35, 0xfe, !PT ;  /* 0x000000201f237212 */ /* 0x000fe200078efe23 */
[----:B------:R-:W-:Y:S01]  /*4770*/  IMAD.SHL.U32 R31, R28, 0x10, RZ ;  /* 0x000000101c1f7824 */ /* 0x000fe200078e00ff */
[----:B------:R-:W-:Y:S01]  /*4780*/  LOP3.LUT R34, R34, 0x8208208, RZ, 0xc0, !PT ;  /* 0x0820820822227812 */ /* 0x000fe200078ec0ff */
[----:B------:R-:W-:-:S03]  /*4790*/  IMAD.SHL.U32 R32, R27, 0x2, RZ ;  /* 0x000000021b207824 */ /* 0x000fc600078e00ff */
[----:B------:R-:W-:Y:S01]  /*47a0*/  LOP3.LUT R28, R31, 0x20820820, RZ, 0xc0, !PT ;  /* 0x208208201f1c7812 */ /* 0x000fe200078ec0ff */
[----:B------:R-:W-:Y:S01]  /*47b0*/  IMAD.SHL.U32 R31, R27, 0x8, RZ ;  /* 0x000000081b1f7824 */ /* 0x000fe200078e00ff */
[----:B------:R-:W-:Y:S02]  /*47c0*/  LOP3.LUT R34, R34, 0x41041041, R33, 0xf8, !PT ;  /* 0x4104104122227812 */ /* 0x000fe400078ef821 */
[----:B------:R-:W-:Y:S02]  /*47d0*/  LOP3.LUT R28, R28, 0x4104104, R37, 0xf8, !PT ;  /* 0x041041041c1c7812 */ /* 0x000fe400078ef825 */
[----:B------:R-:W-:-:S04]  /*47e0*/  LOP3.LUT R31, R31, 0x10410410, RZ, 0xc0, !PT ;  /* 0x104104101f1f7812 */ /* 0x000fc800078ec0ff */
[----:B------:R-:W-:-:S04]  /*47f0*/  LOP3.LUT R31, R31, 0x82082082, R32, 0xf8, !PT ;  /* 0x820820821f1f7812 */ /* 0x000fc800078ef820 */
[----:B------:R-:W-:-:S04]  /*4800*/  LOP3.LUT R28, R28, R31, R34, 0xfe, !PT ;  /* 0x0000001f1c1c7212 */ /* 0x000fc800078efe22 */
[----:B------:R-:W-:-:S04]  /*4810*/  ISETP.GE.U32.AND P0, PT, R23, R28, PT ;  /* 0x0000001c1700720c */ /* 0x000fc80003f06070 */
[----:B------:R-:W-:-:S04]  /*4820*/  ISETP.GE.U32.AND.EX P0, PT, R24, R35, PT, P0 ;  /* 0x000000231800720c */ /* 0x000fc80003f06100 */
[----:B------:R-:W-:-:S13]  /*4830*/  PLOP3.LUT P0, PT, P0, PT, PT, 0x8, 0x80 ;  /* 0x000000000080781c */ /* 0x000fda000070e170 */
.L_x_316:
[----:B------:R-:W-:Y:S05]  /*4840*/  BSYNC.RECONVERGENT B0 ;  /* 0x0000000000007941 */ /* 0x000fea0003800200 */
.L_x_315:
[----:B------:R-:W-:Y:S01]  /*4850*/  VIADD R32, R30, 0x1 ;  /* 0x000000011e207836 */ /* 0x000fe20000000000 */
[----:B------:R-:W-:Y:S01]  /*4860*/  BSSY.RECONVERGENT B0, `(.L_x_317) ;  /* 0x00000b6000007945 */ /* 0x000fe20003800200 */
[----:B------:R-:W-:Y:S01]  /*4870*/  @!P0 IMAD.MOV R32, RZ, RZ, R30 ;  /* 0x000000ffff208224 */ /* 0x000fe200078e021e */
[----:B01----:R-:W-:Y:S01]  /*4880*/  SEL R28, R13, R12, P0 ;  /* 0x0000000c0d1c7207 */ /* 0x003fe20000000000 */
[----:B------:R-:W-:Y:S01]  /*4890*/  VIADD R31, R29, 0x1 ;  /* 0x000000011d1f7836 */ /* 0x000fe20000000000 */
[----:B------:R-:W-:Y:S01]  /*48a0*/  SEL R27, R17, R16, P0 ;  /* 0x00000010111b7207 */ /* 0x000fe20000000000 */
[----:B------:R-:W-:Y:S01]  /*48b0*/  @P0 IMAD.MOV R31, RZ, RZ, R29 ;  /* 0x000000ffff1f0224 */ /* 0x000fe200078e021d */
[C---:B------:R-:W-:Y:S02]  /*48c0*/  ISETP.GE.AND P1, PT, R32.reuse, R9, PT ;  /* 0x000000092000720c */ /* 0x040fe40003f26270 */
[----:B------:R-:W-:Y:S01]  /*48d0*/  SEL R29, R11, R10, P0 ;  /* 0x0000000a0b1d7207 */ /* 0x000fe20000000000 */
[--C-:B------:R-:W-:Y:S01]  /*48e0*/  @!P0 IMAD R30, R31, 0x14, R7.reuse ;  /* 0x000000141f1e8824 */ /* 0x100fe200078e0207 */
[----:B--2---:R-:W-:Y:S01]  /*48f0*/  SEL R24, R15, R14, P0 ;  /* 0x0000000e0f187207 */ /* 0x004fe20000000000 */
[----:B------:R-:W-:Y:S01]  /*4900*/  @P0 IMAD R7, R32, 0x14, R7 ;  /* 0x0000001420070824 */ /* 0x000fe200078e0207 */
[----:B---34-:R-:W-:-:S02]  /*4910*/  FSEL R23, R26, R25, P0 ;  /* 0x000000191a177208 */ /* 0x018fc40000000000 */
[----:B------:R0:W1:Y:S04]  /*4920*/  @!P0 LDS R10, [R30] ;  /* 0x000000001e0a8984 */ /* 0x0000680000000800 */
[----:B------:R0:W2:Y:S04]  /*4930*/  @!P0 LDS R12, [R30+0x4] ;  /* 0x000004001e0c8984 */ /* 0x0000a80000000800 */
[----:B------:R0:W3:Y:S04]  /*4940*/  @!P0 LDS R16, [R30+0x8] ;  /* 0x000008001e108984 */ /* 0x0000e80000000800 */
[----:B------:R0:W4:Y:S04]  /*4950*/  @!P0 LDS R14, [R30+0xc] ;  /* 0x00000c001e0e8984 */ /* 0x0001280000000800 */
[----:B------:R0:W0:Y:S04]  /*4960*/  @!P0 LDS R25, [R30+0x10] ;  /* 0x000010001e198984 */ /* 0x0000280000000800 */
[----:B------:R0:W0:Y:S04]  /*4970*/  @P0 LDS R11, [R7] ;  /* 0x00000000070b0984 */ /* 0x0000280000000800 */
[----:B------:R0:W0:Y:S04]  /*4980*/  @P0 LDS R13, [R7+0x4] ;  /* 0x00000400070d0984 */ /* 0x0000280000000800 */
[----:B------:R0:W0:Y:S04]  /*4990*/  @P0 LDS R17, [R7+0x8] ;  /* 0x0000080007110984 */ /* 0x0000280000000800 */
[----:B------:R0:W0:Y:S04]  /*49a0*/  @P0 LDS R15, [R7+0xc] ;  /* 0x00000c00070f0984 */ /* 0x0000280000000800 */
[----:B------:R0:W0:Y:S01]  /*49b0*/  @P0 LDS R26, [R7+0x10] ;  /* 0x00001000071a0984 */ /* 0x0000220000000800 */
        /* <DEDUP_REMOVED lines=12> */
[----:B------:R-:W-:-:S03]  /*4a80*/  IMAD.U32 R8, R9, 0x10000, RZ ;  /* 0x0001000009087824 */ /* 0x000fc600078e00ff */
        /* <DEDUP_REMOVED lines=8> */
[----:B------:R-:W-:Y:S02]  /*4b10*/  LOP3.LUT R31, R9, 0x1f0000, RZ, 0xc0, !PT ;  /* 0x001f0000091f7812 */ /* 0x000fe400078ec0ff */
[----:B------:R-:W-:Y:S01]  /*4b20*/  LOP3.LUT R7, R34, 0xff0000ff, R7, 0xf8, !PT ;  /* 0xff0000ff22077812 */ /* 0x000fe200078ef807 */
[----:B------:R-:W-:Y:S01]  /*4b30*/  VIADD R34, R11, -UR8 ;  /* 0x800000080b227c36 */ /* 0x000fe20008000000 */
[C---:B------:R-:W-:Y:S01]  /*4b40*/  SHF.L.U64.HI R30, R8.reuse, 0x8, R31 ;  /* 0x00000008081e7819 */ /* 0x040fe2000001021f */
[----:B------:R-:W-:Y:S01]  /*4b50*/  IMAD.SHL.U32 R31, R8, 0x100, RZ ;  /* 0x00000100081f7824 */ /* 0x000fe200078e00ff */
[----:B------:R-:W-:Y:S02]  /*4b60*/  SHF.L.U64.HI R33, R7, 0x4, R32 ;  /* 0x0000000407217819 */ /* 0x000fe40000010220 */
[----:B------:R-:W-:-:S02]  /*4b70*/  LOP3.LUT R30, R30, 0x1f0000ff, RZ, 0xc0, !PT ;  /* 0x1f0000ff1e1e7812 */ /* 0x000fc400078ec0ff */
[----:B------:R-:W-:Y:S02]  /*4b80*/  LOP3.LUT R31, R31, 0xff00, RZ, 0xc0, !PT ;  /* 0x0000ff001f1f7812 */ /* 0x000fe400078ec0ff */
[----:B------:R-:W-:Y:S01]  /*4b90*/  LOP3.LUT R9, R30, 0x1f0000, R9, 0xf8, !PT ;  /* 0x001f00001e097812 */ /* 0x000fe200078ef809 */
[----:B------:R-:W-:Y:S01]  /*4ba0*/  IMAD.U32 R30, R34, 0x10000, RZ ;  /* 0x00010000221e7824 */ /* 0x000fe200078e00ff */
[----:B------:R-:W-:Y:S02]  /*4bb0*/  LOP3.LUT R8, R31, 0xff0000ff, R8, 0xf8, !PT ;  /* 0xff0000ff1f087812 */ /* 0x000fe400078ef808 */
[----:B------:R-:W-:Y:S02]  /*4bc0*/  LOP3.LUT R33, R33, 0xf00f00, RZ, 0xc0, !PT ;  /* 0x00f00f0021217812 */ /* 0x000fe400078ec0ff */
[----:B------:R-:W-:Y:S02]  /*4bd0*/  LOP3.LUT R31, R30, 0xffff0000, RZ, 0xc0, !PT ;  /* 0xffff00001e1f7812 */ /* 0x000fe400078ec0ff */
[----:B------:R-:W-:-:S02]  /*4be0*/  LOP3.LUT R30, R34, 0x1f0000, RZ, 0xc0, !PT ;  /* 0x001f0000221e7812 */ /* 0x000fc400078ec0ff */
[----:B------:R-:W-:Y:S02]  /*4bf0*/  LOP3.LUT R31, R31, 0xffff, R34, 0xf8, !PT ;  /* 0x0000ffff1f1f7812 */ /* 0x000fe400078ef822 */
[----:B------:R-:W-:Y:S02]  /*4c00*/  LOP3.LUT R32, R33, 0x100f00f0, R32, 0xf8, !PT ;  /* 0x100f00f021207812 */ /* 0x000fe400078ef820 */
[----:B------:R-:W-:Y:S01]  /*4c10*/  SHF.L.U64.HI R33, R31, 0x8, R30 ;  /* 0x000000081f217819 */ /* 0x000fe2000001021e */
[----:B------:R-:W-:Y:S01]  /*4c20*/  IMAD.SHL.U32 R30, R7, 0x10, RZ ;  /* 0x00000010071e7824 */ /* 0x000fe200078e00ff */
[----:B------:R-:W-:Y:S02]  /*4c30*/  SHF.L.U64.HI R36, R8, 0x4, R9 ;  /* 0x0000000408247819 */ /* 0x000fe40000010209 */
[----:B------:R-:W-:Y:S02]  /*4c40*/  LOP3.LUT R33, R33, 0x1f0000ff, RZ, 0xc0, !PT ;  /* 0x1f0000ff21217812 */ /* 0x000fe400078ec0ff */
[----:B------:R-:W-:-:S02]  /*4c50*/  LOP3.LUT R30, R30, 0xf00f00f0, RZ, 0xc0, !PT ;  /* 0xf00f00f01e1e7812 */ /* 0x000fc400078ec0ff */
[----:B------:R-:W-:Y:S02]  /*4c60*/  LOP3.LUT R36, R36, 0xf00f00, RZ, 0xc0, !PT ;  /* 0x00f00f0024247812 */ /* 0x000fe400078ec0ff */
[----:B------:R-:W-:Y:S01]  /*4c70*/  LOP3.LUT R7, R30, 0xf00f00f, R7, 0xf8, !PT ;  /* 0x0f00f00f1e077812 */ /* 0x000fe200078ef807 */
[----:B------:R-:W-:Y:S01]  /*4c80*/  IMAD.SHL.U32 R30, R31, 0x100, RZ ;  /* 0x000001001f1e7824 */ /* 0x000fe200078e00ff */
[----:B------:R-:W-:Y:S02]  /*4c90*/  LOP3.LUT R34, R33, 0x1f0000, R34, 0xf8, !PT ;  /* 0x001f000021227812 */ /* 0x000fe400078ef822 */
[----:B------:R-:W-:Y:S01]  /*4ca0*/  LOP3.LUT R33, R36, 0x100f00f0, R9, 0xf8, !PT ;  /* 0x100f00f024217812 */ /* 0x000fe200078ef809 */
[----:B------:R-:W-:Y:S01]  /*4cb0*/  IMAD.SHL.U32 R9, R8, 0x10, RZ ;  /* 0x0000001008097824 */ /* 0x000fe200078e00ff */
[----:B------:R-:W-:Y:S02]  /*4cc0*/  LOP3.LUT R30, R30, 0xff00, RZ, 0xc0, !PT ;  /* 0x0000ff001e1e7812 */ /* 0x000fe400078ec0ff */
[----:B------:R-:W-:-:S02]  /*4cd0*/  SHF.L.U64.HI R35, R7, 0x4, R32 ;  /* 0x0000000407237819 */ /* 0x000fc40000010220 */
[----:B------:R-:W-:Y:S02]  /*4ce0*/  LOP3.LUT R9, R9, 0xf00f00f0, RZ, 0xc0, !PT ;  /* 0xf00f00f009097812 */ /* 0x000fe400078ec0ff */
[----:B------:R-:W-:Y:S02]  /*4cf0*/  LOP3.LUT R31, R30, 0xff0000ff, R31, 0xf8, !PT ;  /* 0xff0000ff1e1f7812 */ /* 0x000fe400078ef81f */
[----:B------:R-:W-:Y:S02]  /*4d00*/  LOP3.LUT R30, R9, 0xf00f00f, R8, 0xf8, !PT ;  /* 0x0f00f00f091e7812 */ /* 0x000fe400078ef808 */
[----:B------:R-:W-:Y:S02]  /*4d10*/  SHF.L.U64.HI R9, R31, 0x4, R34 ;  /* 0x000000041f097819 */ /* 0x000fe40000010222 */
[----:B------:R-:W-:Y:S01]  /*4d20*/  SHF.L.U64.HI R8, R7, 0x2, R32 ;  /* 0x0000000207087819 */ /* 0x000fe20000010220 */
[----:B------:R-:W-:Y:S01]  /*4d30*/  IMAD.SHL.U32 R32, R31, 0x10, RZ ;  /* 0x000000101f207824 */ /* 0x000fe200078e00ff */
[----:B------:R-:W-:-:S02]  /*4d40*/  LOP3.LUT R9, R9, 0xf00f00, RZ, 0xc0, !PT ;  /* 0x00f00f0009097812 */ /* 0x000fc400078ec0ff */
[----:B------:R-:W-:Y:S02]  /*4d50*/  LOP3.LUT R35, R35, 0x8208208, RZ, 0xc0, !PT ;  /* 0x0820820823237812 */ /* 0x000fe400078ec0ff */
[----:B------:R-:W-:Y:S02]  /*4d60*/  LOP3.LUT R9, R9, 0x100f00f0, R34, 0xf8, !PT ;  /* 0x100f00f009097812 */ /* 0x000fe400078ef822 */
[--C-:B------:R-:W-:Y:S02]  /*4d70*/  SHF.L.U64.HI R34, R30, 0x3, R33.reuse ;  /* 0x000000031e227819 */ /* 0x100fe40000010221 */
[----:B------:R-:W-:Y:S02]  /*4d80*/  LOP3.LUT R32, R32, 0xf00f00f0, RZ, 0xc0, !PT ;  /* 0xf00f00f020207812 */ /* 0x000fe400078ec0ff */
[----:B------:R-:W-:Y:S02]  /*4d90*/  SHF.L.U64.HI R33, R30, 0x1, R33 ;  /* 0x000000011e217819 */ /* 0x000fe40000010221 */
[----:B------:R-:W-:-:S02]  /*4da0*/  LOP3.LUT R34, R34, 0x4104104, RZ, 0xc0, !PT ;  /* 0x0410410422227812 */ /* 0x000fc400078ec0ff */
[----:B------:R-:W-:Y:S02]  /*4db0*/  LOP3.LUT R32, R32, 0xf00f00f, R31, 0xf8, !PT ;  /* 0x0f00f00f20207812 */ /* 0x000fe400078ef81f */
[----:B------:R-:W-:Y:S01]  /*4dc0*/  LOP3.LUT R31, R34, 0x20820820, R33, 0xf8, !PT ;  /* 0x20820820221f7812 */ /* 0x000fe200078ef821 */
[C---:B------:R-:W-:Y:S01]  /*4dd0*/  IMAD.SHL.U32 R33, R30.reuse, 0x8, RZ ;  /* 0x000000081e217824 */ /* 0x040fe200078e00ff */
[----:B------:R-:W-:Y:S01]  /*4de0*/  LOP3.LUT R8, R35, 0x41041041, R8, 0xf8, !PT ;  /* 0x4104104123087812 */ /* 0x000fe200078ef808 */
[----:B------:R-:W-:Y:S02]  /*4df0*/  IMAD.SHL.U32 R30, R30, 0x2, RZ ;  /* 0x000000021e1e7824 */ /* 0x000fe400078e00ff */
[----:B------:R-:W-:Y:S01]  /*4e00*/  IMAD.SHL.U32 R35, R7, 0x10, RZ ;  /* 0x0000001007237824 */ /* 0x000fe200078e00ff */
[----:B------:R-:W-:Y:S01]  /*4e10*/  LOP3.LUT R33, R33, 0x10410410, RZ, 0xc0, !PT ;  /* 0x1041041021217812 */ /* 0x000fe200078ec0ff */
[----:B------:R-:W-:-:S03]  /*4e20*/  IMAD.SHL.U32 R34, R7, 0x4, RZ ;  /* 0x0000000407227824 */ /* 0x000fc600078e00ff */
[----:B------:R-:W-:Y:S01]  /*4e30*/  LOP3.LUT R30, R33, 0x82082082, R30, 0xf8, !PT ;  /* 0x82082082211e7812 */ /* 0x000fe200078ef81e */
[----:B------:R-:W-:Y:S01]  /*4e40*/  IMAD.SHL.U32 R33, R32, 0x4, RZ ;  /* 0x0000000420217824 */ /* 0x000fe200078e00ff */
[----:B------:R-:W-:-:S04]  /*4e50*/  LOP3.LUT R35, R35, 0x20820820, RZ, 0xc0, !PT ;  /* 0x2082082023237812 */ /* 0x000fc800078ec0ff */
[----:B------:R-:W-:Y:S02]  /*4e60*/  LOP3.LUT R7, R33, 0x8208208, RZ, 0xc0, !PT ;  /* 0x0820820821077812 */ /* 0x000fe400078ec0ff */
[----:B------:R-:W-:Y:S02]  /*4e70*/  LOP3.LUT R33, R35, 0x4104104, R34, 0xf8, !PT ;  /* 0x0410410423217812 */ /* 0x000fe400078ef822 */
[----:B------:R-:W-:-:S04]  /*4e80*/  LOP3.LUT R7, R7, 0x41041041, R32, 0xf8, !PT ;  /* 0x4104104107077812 */ /* 0x000fc800078ef820 */
[----:B------:R-:W-:Y:S02]  /*4e90*/  LOP3.LUT R7, R33, R30, R7, 0xfe, !PT ;  /* 0x0000001e21077212 */ /* 0x000fe400078efe07 */
[----:B------:R-:W-:Y:S01]  /*4ea0*/  SHF.L.U64.HI R30, R32, 0x2, R9 ;  /* 0x00000002201e7819 */ /* 0x000fe20000010209 */
[----:B---3--:R-:W-:-:S03]  /*4eb0*/  VIADD R32, R16, -UR5 ;  /* 0x8000000510207c36 */ /* 0x008fc60008000000 */
[----:B------:R-:W-:-:S04]  /*4ec0*/  LOP3.LUT R30, R30, 0x2082082, RZ, 0xc0, !PT ;  /* 0x020820821e1e7812 */ /* 0x000fc800078ec0ff */
[----:B------:R-:W-:Y:S01]  /*4ed0*/  LOP3.LUT R30, R30, 0x10410410, R9, 0xf8, !PT ;  /* 0x104104101e1e7812 */ /* 0x000fe200078ef809 */
[----:B------:R-:W-:-:S03]  /*4ee0*/  IMAD.U32 R9, R32, 0x10000, RZ ;  /* 0x0001000020097824 */ /* 0x000fc600078e00ff */
[----:B------:R-:W-:Y:S02]  /*4ef0*/  LOP3.LUT R8, R8, R31, R30, 0xfe, !PT ;  /* 0x0000001f08087212 */ /* 0x000fe400078efe1e */
[----:B------:R-:W-:Y:S02]  /*4f00*/  LOP3.LUT R9, R9, 0xffff0000, RZ, 0xc0, !PT ;  /* 0xffff000009097812 */ /* 0x000fe400078ec0ff */
[----:B------:R-:W-:Y:S02]  /*4f10*/  LOP3.LUT R30, R32, 0x1f0000, RZ, 0xc0, !PT ;  /* 0x001f0000201e7812 */ /* 0x000fe400078ec0ff */
[----:B------:R-:W-:Y:S01]  /*4f20*/  LOP3.LUT R31, R9, 0xffff, R32, 0xf8, !PT ;  /* 0x0000ffff091f7812 */ /* 0x000fe200078ef820 */
[----:B--2---:R-:W-:-:S03]  /*4f30*/  VIADD R9, R12, -UR9 ;  /* 0x800000090c097c36 */ /* 0x004fc60008000000 */
[----:B------:R-:W-:Y:S01]  /*4f40*/  SHF.L.U64.HI R33, R31, 0x8, R30 ;  /* 0x000000081f217819 */ /* 0x000fe2000001021e */
[----:B------:R-:W-:-:S03]  /*4f50*/  IMAD.U32 R30, R9, 0x10000, RZ ;  /* 0x00010000091e7824 */ /* 0x000fc600078e00ff */
        /* <DEDUP_REMOVED lines=9> */
[----:B------:R-:W-:Y:S01]  /*4ff0*/  LOP3.LUT R9, R34, 0x1f0000, R9, 0xf8, !PT ;  /* 0x001f000022097812 */ /* 0x000fe200078ef809 */
[----:B------:R-:W-:Y:S01]  /*5000*/  IMAD.SHL.U32 R34, R31, 0x100, RZ ;  /* 0x000001001f227824 */ /* 0x000fe200078e00ff */
[----:B------:R-:W-:-:S04]  /*5010*/  LOP3.LUT R30, R33, 0xff0000ff, R30, 0xf8, !PT ;  /* 0xff0000ff211e7812 */ /* 0x000fc800078ef81e */
[----:B------:R-:W-:Y:S01]  /*5020*/  LOP3.LUT R34, R34, 0xff00, RZ, 0xc0, !PT ;  /* 0x0000ff0022227812 */ /* 0x000fe200078ec0ff */
[----:B------:R-:W-:-:S03]  /*5030*/  IMAD.SHL.U32 R33, R30, 0x10, RZ ;  /* 0x000000101e217824 */ /* 0x000fc600078e00ff */
        /* <DEDUP_REMOVED lines=13> */
[----:B-1----:R-:W-:-:S04]  /*5110*/  VIADD R34, R10, -UR8 ;  /* 0x800000080a227c36 */ /* 0x002fc80008000000 */
        /* <DEDUP_REMOVED lines=15> */
[----:B------:R-:W-:-:S04]  /*5210*/  LOP3.LUT R33, R36, 0xf00f00f, R33, 0xf8, !PT ;  /* 0x0f00f00f24217812 */ /* 0x000fc800078ef821 */
[----:B------:R-:W-:-:S04]  /*5220*/  SHF.L.U64.HI R35, R33, 0x2, R34 ;  /* 0x0000000221237819 */ /* 0x000fc80000010222 */
[----:B------:R-:W-:-:S04]  /*5230*/  LOP3.LUT R35, R35, 0x2082082, RZ, 0xc0, !PT ;  /* 0x0208208223237812 */ /* 0x000fc800078ec0ff */
[----:B------:R-:W-:Y:S01]  /*5240*/  LOP3.LUT R35, R35, 0x10410410, R34, 0xf8, !PT ;  /* 0x1041041023237812 */ /* 0x000fe200078ef822 */
[----:B------:R-:W-:-:S05]  /*5250*/  IMAD.SHL.U32 R34, R31, 0x10, RZ ;  /* 0x000000101f227824 */ /* 0x000fca00078e00ff */
[----:B------:R-:W-:-:S04]  /*5260*/  LOP3.LUT R34, R34, 0xf00f00f0, RZ, 0xc0, !PT ;  /* 0xf00f00f022227812 */ /* 0x000fc800078ec0ff */
[----:B------:R-:W-:-:S04]  /*5270*/  LOP3.LUT R34, R34, 0xf00f00f, R31, 0xf8, !PT ;  /* 0x0f00f00f22227812 */ /* 0x000fc800078ef81f */
[C-C-:B------:R-:W-:Y:S01]  /*5280*/  SHF.L.U64.HI R36, R34.reuse, 0x4, R9.reuse ;  /* 0x0000000422247819 */ /* 0x140fe20000010209 */
[C---:B------:R-:W-:Y:S01]  /*5290*/  IMAD.SHL.U32 R31, R34.reuse, 0x4, RZ ;  /* 0x00000004221f7824 */ /* 0x040fe200078e00ff */
[----:B------:R-:W-:Y:S02]  /*52a0*/  SHF.L.U64.HI R9, R34, 0x2, R9 ;  /* 0x0000000222097819 */ /* 0x000fe40000010209 */
[----:B------:R-:W-:-:S04]  /*52b0*/  LOP3.LUT R36, R36, 0x8208208, RZ, 0xc0, !PT ;  /* 0x0820820824247812 */ /* 0x000fc800078ec0ff */
[----:B------:R-:W-:-:S04]  /*52c0*/  LOP3.LUT R9, R36, 0x41041041, R9, 0xf8, !PT ;  /* 0x4104104124097812 */ /* 0x000fc800078ef809 */
[----:B------:R-:W-:Y:S01]  /*52d0*/  LOP3.LUT R9, R9, R32, R35, 0xfe, !PT ;  /* 0x0000002009097212 */ /* 0x000fe200078efe23 */
[----:B------:R-:W-:Y:S02]  /*52e0*/  IMAD.SHL.U32 R32, R34, 0x10, RZ ;  /* 0x0000001022207824 */ /* 0x000fe400078e00ff */
[C---:B------:R-:W-:Y:S02]  /*52f0*/  IMAD.SHL.U32 R35, R30.reuse, 0x8, RZ ;  /* 0x000000081e237824 */ /* 0x040fe400078e00ff */
[----:B------:R-:W-:Y:S01]  /*5300*/  IMAD.SHL.U32 R34, R30, 0x2, RZ ;  /* 0x000000021e227824 */ /* 0x000fe200078e00ff */
[----:B------:R-:W-:Y:S02]  /*5310*/  LOP3.LUT R32, R32, 0x20820820, RZ, 0xc0, !PT ;  /* 0x2082082020207812 */ /* 0x000fe400078ec0ff */
[----:B------:R-:W-:Y:S02]  /*5320*/  LOP3.LUT R35, R35, 0x10410410, RZ, 0xc0, !PT ;  /* 0x1041041023237812 */ /* 0x000fe400078ec0ff */
[----:B------:R-:W-:Y:S01]  /*5330*/  LOP3.LUT R31, R32, 0x4104104, R31, 0xf8, !PT ;  /* 0x04104104201f7812 */ /* 0x000fe200078ef81f */
[----:B------:R-:W-:-:S05]  /*5340*/  IMAD.SHL.U32 R32, R33, 0x4, RZ ;  /* 0x0000000421207824 */ /* 0x000fca00078e00ff */
[----:B------:R-:W-:Y:S02]  /*5350*/  LOP3.LUT R30, R32, 0x8208208, RZ, 0xc0, !PT ;  /* 0x08208208201e7812 */ /* 0x000fe400078ec0ff */
[----:B------:R-:W-:Y:S02]  /*5360*/  LOP3.LUT R32, R35, 0x82082082, R34, 0xf8, !PT ;  /* 0x8208208223207812 */ /* 0x000fe400078ef822 */
[----:B------:R-:W-:-:S04]  /*5370*/  LOP3.LUT R30, R30, 0x41041041, R33, 0xf8, !PT ;  /* 0x410410411e1e7812 */ /* 0x000fc800078ef821 */
[----:B------:R-:W-:-:S04]  /*5380*/  LOP3.LUT R30, R31, R32, R30, 0xfe, !PT ;  /* 0x000000201f1e7212 */ /* 0x000fc800078efe1e */
[----:B------:R-:W-:-:S04]  /*5390*/  ISETP.GE.U32.AND P0, PT, R7, R30, PT ;  /* 0x0000001e0700720c */ /* 0x000fc80003f06070 */
[----:B------:R-:W-:-:S04]  /*53a0*/  ISETP.GE.U32.AND.EX P0, PT, R8, R9, PT, P0 ;  /* 0x000000090800720c */ /* 0x000fc80003f06100 */
[----:B------:R-:W-:-:S13]  /*53b0*/  PLOP3.LUT P0, PT, P0, PT, PT, 0x8, 0x80 ;  /* 0x000000000080781c */ /* 0x000fda000070e170 */
.L_x_318:
[----:B------:R-:W-:Y:S05]  /*53c0*/  BSYNC.RECONVERGENT B0 ;  /* 0x0000000000007941 */ /* 0x000fea0003800200 */
.L_x_317:
[----:B------:R-:W-:Y:S01]  /*53d0*/  UISETP.GE.U32.AND UP0, UPT, UR4, 0x81, UPT ;  /* 0x000000810400788c */ /* 0x000fe2000bf06070 */
[----:B0-----:R-:W-:Y:S01]  /*53e0*/  FSEL R25, R26, R25, P0 ;  /* 0x000000191a197208 */ /* 0x001fe20000000000 */
[----:B------:R-:W-:Y:S01]  /*53f0*/  USHF.L.U32 UR5, UR4, 0x1, URZ ;  /* 0x0000000104057899 */ /* 0x000fe200080006ff */
[----:B----4-:R-:W-:Y:S02]  /*5400*/  SEL R14, R15, R14, P0 ;  /* 0x0000000e0f0e7207 */ /* 0x010fe40000000000 */
[----:B---3--:R-:W-:Y:S02]  /*5410*/  SEL R16, R17, R16, P0 ;  /* 0x0000001011107207 */ /* 0x008fe40000000000 */
[----:B--2---:R-:W-:Y:S02]  /*5420*/  SEL R12, R13, R12, P0 ;  /* 0x0000000c0d0c7207 */ /* 0x004fe40000000000 */
[----:B-1----:R-:W-:Y:S01]  /*5430*/  SEL R10, R11, R10, P0 ;  /* 0x0000000a0b0a7207 */ /* 0x002fe20000000000 */
[----:B------:R-:W-:Y:S01]  /*5440*/  UMOV UR4, UR5 ;  /* 0x0000000500047c82 */ /* 0x000fe20008000000 */
[----:B------:R-:W-:Y:S05]  /*5450*/  BRA.U !UP0, `(.L_x_319) ;  /* 0xffffffd108007547 */ /* 0x000fea000b83ffff */
[----:B------:R-:W0:Y:S01]  /*5460*/  LDCU.U8 UR4, c[0x0][0x380] ;  /* 0x00007000ff0477ac */ /* 0x000e220008000000 */
[----:B------:R-:W1:Y:S01]  /*5470*/  S2R R7, SR_LANEID ;  /* 0x0000000000077919 */ /* 0x000e620000000000 */
[----:B0-----:R-:W-:-:S04]  /*5480*/  UPRMT UR4, UR4, 0x8880, URZ ;  /* 0x0000888004047896 */ /* 0x001fc800080000ff */
[----:B------:R-:W-:Y:S01]  /*5490*/  UISETP.NE.AND UP0, UPT, UR4, URZ, UPT ;  /* 0x000000ff0400728c */ /* 0x000fe2000bf05270 */
[----:B-1----:R-:W-:Y:S01]  /*54a0*/  IMAD R31, R7, 0x28, R6 ;  /* 0x00000028071f7824 */ /* 0x002fe200078e0206 */
[----:B------:R-:W-:Y:S07]  /*54b0*/  BAR.SYNC.DEFER_BLOCKING 0x0 ;  /* 0x0000000000007b1d */ /* 0x000fee0000010000 */
[----:B------:R-:W-:Y:S05]  /*54c0*/  BRA.U !UP0, `(.L_x_320) ;  /* 0x0000000108e07547 */ /* 0x000fea000b800000 */
[----:B------:R-:W0:Y:S01]  /*54d0*/  S2R R2, SR_TID.X ;  /* 0x0000000000027919 */ /* 0x000e220000002100 */
[----:B------:R-:W1:Y:S01]  /*54e0*/  LDC.64 R4, c[0x0][0x398] ;  /* 0x0000e600ff047b82 */ /* 0x000e620000000a00 */
[----:B------:R-:W-:Y:S01]  /*54f0*/  IMAD.WIDE.U32 R8, R0, 0x300, RZ ;  /* 0x0000030000087825 */ /* 0x000fe200078e00ff */
[----:B------:R-:W-:Y:S04]  /*5500*/  STS [R31], R22 ;  /* 0x000000161f007388 */ /* 0x000fe80000000800 */
[----:B------:R-:W-:Y:S04]  /*5510*/  STS [R31+0x4], R21 ;  /* 0x000004151f007388 */ /* 0x000fe80000000800 */
[----:B------:R-:W-:Y:S04]  /*5520*/  STS [R31+0x8], R20 ;  /* 0x000008141f007388 */ /* 0x000fe80000000800 */
[----:B------:R-:W-:Y:S04]  /*5530*/  STS [R31+0xc], R19 ;  /* 0x00000c131f007388 */ /* 0x000fe80000000800 */
[----:B------:R-:W-:Y:S04]  /*5540*/  STS [R31+0x10], R18 ;  /* 0x000010121f007388 */ /* 0x000fe80000000800 */
[----:B------:R-:W-:Y:S04]  /*5550*/  STS [R31+0x14], R29 ;  /* 0x0000141d1f007388 */ /* 0x000fe80000000800 */
[----:B------:R-:W-:Y:S04]  /*5560*/  STS [R31+0x18], R28 ;  /* 0x0000181c1f007388 */ /* 0x000fe80000000800 */
[----:B------:R-:W-:Y:S01]  /*5570*/  STS [R31+0x1c], R27 ;  /* 0x00001c1b1f007388 */ /* 0x000fe20000000800 */
[----:B0-----:R-:W-:-:S03]  /*5580*/  LOP3.LUT R2, R2, 0x1f, RZ, 0xc0, !PT ;  /* 0x0000001f02027812 */ /* 0x001fc600078ec0ff */
[----:B------:R-:W-:Y:S01]  /*5590*/  STS [R31+0x20], R24 ;  /* 0x000020181f007388 */ /* 0x000fe20000000800 */
[----:B------:R-:W-:-:S03]  /*55a0*/  IADD3 R3, P0, P1, R3, R8, R2 ;  /* 0x0000000803037210 */ /* 0x000fc6000791e002 */
[----:B------:R-:W-:Y:S01]  /*55b0*/  STS [R31+0x24], R23 ;  /* 0x000024171f007388 */ /* 0x000fe20000000800 */
[----:B------:R-:W-:Y:S01]  /*55c0*/  IADD3.X R8, PT, PT, RZ, R9, RZ, P0, P1 ;  /* 0x00000009ff087210 */ /* 0x000fe200007e24ff */
[----:B-1----:R-:W-:Y:S02]  /*55d0*/  IMAD.WIDE.U32 R2, R3, 0x14, R4 ;  /* 0x0000001403027825 */ /* 0x002fe400078e0004 */
[----:B------:R-:W-:Y:S02]  /*55e0*/  STS [R31+0x28], R10 ;  /* 0x0000280a1f007388 */ /* 0x000fe40000000800 */
[----:B------:R-:W-:Y:S02]  /*55f0*/  IMAD R5, R8, 0x14, RZ ;  /* 0x0000001408057824 */ /* 0x000fe400078e02ff */
[----:B------:R-:W-:Y:S02]  /*5600*/  STS [R31+0x2c], R12 ;  /* 0x00002c0c1f007388 */ /* 0x000fe40000000800 */
[----:B------:R-:W-:-:S02]  /*5610*/  IMAD.IADD R3, R3, 0x1, R5 ;  /* 0x0000000103037824 */ /* 0x000fc400078e0205 */
        /* <DEDUP_REMOVED lines=35> */
.L_x_320:
[----:B------:R-:W-:Y:S01]  /*5850*/  STS [R31], R22 ;  /* 0x000000161f007388 */ /* 0x000fe20000000800 */
[----:B------:R-:W0:Y:S01]  /*5860*/  LDC.64 R2, c[0x0][0x3b0] ;  /* 0x0000ec00ff027b82 */ /* 0x000e220000000a00 */
[----:B------:R-:W-:Y:S02]  /*5870*/  IMAD R5, R5, 0x14, RZ ;  /* 0x0000001405057824 */ /* 0x000fe400078e02ff */
[----:B------:R-:W-:Y:S04]  /*5880*/  STS [R31+0x4], R21 ;  /* 0x000004151f007388 */ /* 0x000fe80000000800 */
[----:B------:R-:W-:Y:S04]  /*5890*/  STS [R31+0x8], R20 ;  /* 0x000008141f007388 */ /* 0x000fe80000000800 */
[----:B------:R-:W-:Y:S04]  /*58a0*/  STS [R31+0xc], R19 ;  /* 0x00000c131f007388 */ /* 0x000fe80000000800 */
[----:B------:R-:W-:Y:S04]  /*58b0*/  STS [R31+0x10], R18 ;  /* 0x000010121f007388 */ /* 0x000fe80000000800 */
        /* <DEDUP_REMOVED lines=44> */
.L_x_309:
[----:B------:R-:W0:Y:S01]  /*5b80*/  LDC.64 R2, c[0x0][0x388] ;  /* 0x0000e200ff027b82 */ /* 0x000e220000000a00 */
[----:B------:R-:W-:Y:S01]  /*5b90*/  IMAD.WIDE.U32 R10, R0, 0x300, RZ ;  /* 0x00000300000a7825 */ /* 0x000fe200078e00ff */
[----:B------:R-:W-:-:S03]  /*5ba0*/  ACQBULK ;  /* 0x000000000000782e */ /* 0x000fc60000000000 */
[----:B------:R-:W-:Y:S01]  /*5bb0*/  IMAD R5, R11, 0x14, RZ ;  /* 0x000000140b057824 */ /* 0x000fe200078e02ff */
[----:B------:R-:W1:Y:S02]  /*5bc0*/  S2R R12, SR_TID.X ;  /* 0x00000000000c7919 */ /* 0x000e640000002100 */
[----:B------:R-:W2:Y:S01]  /*5bd0*/  LDC R18, c[0x0][0x3a8] ;  /* 0x0000ea00ff127b82 */ /* 0x000ea20000000800 */
[----:B0-----:R-:W-:-:S04]  /*5be0*/  IMAD.WIDE.U32 R2, R10, 0x14, R2 ;  /* 0x000000140a027825 */ /* 0x001fc800078e0002 */
[----:B------:R-:W-:-:S05]  /*5bf0*/  IMAD.IADD R3, R3, 0x1, R5 ;  /* 0x0000000103037824 */ /* 0x000fca00078e0205 */
[----:B------:R-:W3:Y:S04]  /*5c00*/  LDG.E R14, desc[UR6][R2.64+0x10] ;  /* 0x00001006020e7981 */ /* 0x000ee8000c1e1900 */
[----:B------:R-:W4:Y:S04]  /*5c10*/  LDG.E R16, desc[UR6][R2.64+0xc] ;  /* 0x00000c0602107981 */ /* 0x000f28000c1e1900 */
[----:B------:R-:W5:Y:S04]  /*5c20*/  LDG.E R6, desc[UR6][R2.64+0x8] ;  /* 0x0000080602067981 */ /* 0x000f68000c1e1900 */
[----:B------:R-:W5:Y:S04]  /*5c30*/  LDG.E R8, desc[UR6][R2.64+0x4] ;  /* 0x0000040602087981 */ /* 0x000f68000c1e1900 */
[----:B------:R0:W5:Y:S01]  /*5c40*/  LDG.E R4, desc[UR6][R2.64] ;  /* 0x0000000602047981 */ /* 0x000162000c1e1900 */
[----:B-1----:R-:W-:Y:S01]  /*5c50*/  LOP3.LUT R5, R12, 0x3e0, RZ, 0xc0, !PT ;  /* 0x000003e00c057812 */ /* 0x002fe200078ec0ff */
[----:B------:R-:W-:-:S04]  /*5c60*/  IMAD.MOV R11, RZ, RZ, -R10 ;  /* 0x000000ffff0b7224 */ /* 0x000fc800078e0a0a */
[----:B------:R-:W-:Y:S01]  /*5c70*/  IMAD R5, R5, 0x3, RZ ;  /* 0x0000000305057824 */ /* 0x000fe200078e02ff */
[----:B--2---:R-:W-:-:S04]  /*5c80*/  VIADDMNMX R11, R11, R18, 0x300, PT ;  /* 0x000003000b0b7446 */ /* 0x004fc80003800112 */
[----:B------:R-:W-:-:S04]  /*5c90*/  LOP3.LUT R20, R5, 0x1f, R12, 0xf8, !PT ;  /* 0x0000001f05147812 */ /* 0x000fc800078ef80c */
[CC--:B------:R-:W-:Y:S01]  /*5ca0*/  ISETP.GE.AND P0, PT, R20.reuse, R11.reuse, PT ;  /* 0x0000000b1400720c */ /* 0x0c0fe20003f06270 */
[C---:B------:R-:W-:Y:S02]  /*5cb0*/  VIADD R18, R20.reuse, 0x20 ;  /* 0x0000002014127836 */ /* 0x040fe40000000000 */
[C---:B------:R-:W-:Y:S02]  /*5cc0*/  VIADD R10, R20.reuse, 0x40 ;  /* 0x00000040140a7836 */ /* 0x040fe40000000000 */
[----:B------:R-:W-:Y:S01]  /*5cd0*/  IMAD R5, R20, 0x14, RZ ;  /* 0x0000001414057824 */ /* 0x000fe200078e02ff */
[-C--:B------:R-:W-:Y:S02]  /*5ce0*/  ISETP.GE.AND P1, PT, R18, R11.reuse, PT ;  /* 0x0000000b1200720c */ /* 0x080fe40003f26270 */
[----:B------:R-:W-:Y:S02]  /*5cf0*/  ISETP.GE.AND P2, PT, R10, R11, PT ;  /* 0x0000000b0a00720c */ /* 0x000fe40003f46270 */
[----:B0-----:R-:W-:-:S05]  /*5d00*/  IADD3 R2, P3, PT, R5, R2, RZ ;  /* 0x0000000205027210 */ /* 0x001fca0007f7e0ff */
[----:B------:R-:W-:Y:S02]  /*5d10*/  IMAD.X R3, RZ, RZ, R3, P3 ;  /* 0x000000ffff037224 */ /* 0x000fe400018e0603 */
[----:B---3--:R-:W-:-:S03]  /*5d20*/  IMAD.MOV.U32 R18, RZ, RZ, R14 ;  /* 0x000000ffff127224 */ /* 0x008fc600078e000e */
[----:B------:R-:W2:Y:S01]  /*5d30*/  @!P0 LDG.E R14, desc[UR6][R2.64+0x10] ;  /* 0x00001006020e8981 */ /* 0x000ea2000c1e1900 */
[----:B----4-:R-:W-:Y:S02]  /*5d40*/  IMAD.MOV.U32 R20, RZ, RZ, R16 ;  /* 0x000000ffff147224 */ /* 0x010fe400078e0010 */
[----:B------:R-:W-:Y:S01]  /*5d50*/  IMAD.MOV.U32 R28, RZ, RZ, R18 ;  /* 0x000000ffff1c7224 */ /* 0x000fe200078e0012 */
[----:B------:R-:W3:Y:S01]  /*5d60*/  @!P0 LDG.E R16, desc[UR6][R2.64+0xc] ;  /* 0x00000c0602108981 */ /* 0x000ee2000c1e1900 */
[----:B-----5:R-:W-:Y:S02]  /*5d70*/  IMAD.MOV.U32 R22, RZ, RZ, R6 ;  /* 0x000000ffff167224 */ /* 0x020fe400078e0006 */
[----:B------:R-:W-:Y:S01]  /*5d80*/  IMAD.MOV.U32 R30, RZ, RZ, R20 ;  /* 0x000000ffff1e7224 */ /* 0x000fe200078e0014 */
[----:B------:R-:W4:Y:S01]  /*5d90*/  @!P0 LDG.E R6, desc[UR6][R2.64+0x8] ;  /* 0x0000080602068981 */ /* 0x000f22000c1e1900 */
[----:B------:R-:W-:Y:S02]  /*5da0*/  IMAD.MOV.U32 R24, RZ, RZ, R8 ;  /* 0x000000ffff187224 */ /* 0x000fe400078e0008 */
[----:B------:R-:W-:Y:S01]  /*5db0*/  IMAD.MOV.U32 R32, RZ, RZ, R22 ;  /* 0x000000ffff207224 */ /* 0x000fe200078e0016 */
[----:B------:R-:W5:Y:S01]  /*5dc0*/  @!P0 LDG.E R8, desc[UR6][R2.64+0x4] ;  /* 0x0000040602088981 */ /* 0x000f62000c1e1900 */
[----:B------:R-:W-:-:S02]  /*5dd0*/  IMAD.MOV.U32 R26, RZ, RZ, R4 ;  /* 0x000000ffff1a7224 */ /* 0x000fc400078e0004 */
[----:B------:R-:W-:Y:S01]  /*5de0*/  IMAD.MOV.U32 R34, RZ, RZ, R24 ;  /* 0x000000ffff227224 */ /* 0x000fe200078e0018 */
[----:B------:R-:W5:Y:S01]  /*5df0*/  @!P0 LDG.E R4, desc[UR6][R2.64] ;  /* 0x0000000602048981 */ /* 0x000f62000c1e1900 */
[----:B------:R-:W-:-:S03]  /*5e00*/  IMAD.MOV.U32 R36, RZ, RZ, R26 ;  /* 0x000000ffff247224 */ /* 0x000fc600078e001a */
[----:B------:R-:W5:Y:S04]  /*5e10*/  @!P2 LDG.E R26, desc[UR6][R2.64+0x500] ;  /* 0x00050006021aa981 */ /* 0x000f68000c1e1900 */
        /* <DEDUP_REMOVED lines=8> */
[----:B------:R-:W5:Y:S01]  /*5ea0*/  @!P2 LDG.E R18, desc[UR6][R2.64+0x510] ;  /* 0x000510060212a981 */ /* 0x000f62000c1e1900 */
[----:B------:R-:W0:Y:S01]  /*5eb0*/  S2R R13, SR_CgaCtaId ;  /* 0x00000000000d7919 */ /* 0x000e220000008800 */
[----:B------:R-:W1:Y:S01]  /*5ec0*/  S2R R5, SR_LANEID ;  /* 0x0000000000057919 */ /* 0x000e620000000000 */
[----:B------:R-:W-:-:S02]  /*5ed0*/  MOV R9, 0x400 ;  /* 0x0000040000097802 */ /* 0x000fc40000000f00 */
[----:B------:R-:W-:Y:S02]  /*5ee0*/  SHF.R.U32.HI R7, RZ, 0x5, R12 ;  /* 0x00000005ff077819 */ /* 0x000fe4000001160c */
[----:B0-----:R-:W-:-:S03]  /*5ef0*/  LEA R9, R13, R9, 0x18 ;  /* 0x000000090d097211 */ /* 0x001fc600078ec0ff */
[----:B-1----:R-:W-:-:S04]  /*5f00*/  IMAD R7, R7, 0x60, R5 ;  /* 0x0000006007077824 */ /* 0x002fc800078e0205 */
[----:B------:R-:W-:-:S04]  /*5f10*/  IMAD R9, R7, 0x14, R9 ;  /* 0x0000001407097824 */ /* 0x000fc800078e0209 */
[----:B------:R-:W-:Y:S01]  /*5f20*/  IMAD R23, R5, 0x28, R9 ;  /* 0x0000002805177824 */ /* 0x000fe200078e0209 */
[----:B--2---:R-:W-:Y:S04]  /*5f30*/  STS [R9+0x10], R14 ;  /* 0x0000100e09007388 */ /* 0x004fe80000000800 */
[----:B---3--:R-:W-:Y:S04]  /*5f40*/  STS [R9+0xc], R16 ;  /* 0x00000c1009007388 */ /* 0x008fe80000000800 */
[----:B----4-:R-:W-:Y:S04]  /*5f50*/  STS [R9+0x8], R6 ;  /* 0x0000080609007388 */ /* 0x010fe80000000800 */
[----:B-----5:R-:W-:Y:S04]  /*5f60*/  STS [R9+0x4], R8 ;  /* 0x0000040809007388 */ /* 0x020fe80000000800 */
[----:B------:R-:W-:Y:S04]  /*5f70*/  STS [R9], R4 ;  /* 0x0000000409007388 */ /* 0x000fe80000000800 */
        /* <DEDUP_REMOVED lines=10> */
[----:B------:R-:W-:-:S03]  /*6020*/  NOP ;  /* 0x0000000000007918 */ /* 0x000fc60000000000 */
[----:B------:R-:W-:Y:S04]  /*6030*/  LDS R8, [R23] ;  /* 0x0000000017087984 */ /* 0x000fe80000000800 */
[----:B------:R-:W-:Y:S04]  /*6040*/  LDS R7, [R23+0x4] ;  /* 0x0000040017077984 */ /* 0x000fe80000000800 */
[----:B------:R-:W-:Y:S04]  /*6050*/  LDS R6, [R23+0x8] ;  /* 0x0000080017067984 */ /* 0x000fe80000000800 */
[----:B------:R-:W-:Y:S04]  /*6060*/  LDS R5, [R23+0xc] ;  /* 0x00000c0017057984 */ /* 0x000fe80000000800 */
[----:B------:R-:W1:Y:S04]  /*6070*/  LDS R4, [R23+0x10] ;  /* 0x0000100017047984 */ /* 0x000e680000000800 */
[----:B------:R-:W2:Y:S04]  /*6080*/  LDS R13, [R23+0x14] ;  /* 0x00001400170d7984 */ /* 0x000ea80000000800 */
[----:B------:R-:W3:Y:S04]  /*6090*/  LDS R16, [R23+0x18] ;  /* 0x0000180017107984 */ /* 0x000ee80000000800 */
[----:B------:R-:W4:Y:S04]  /*60a0*/  LDS R29, [R23+0x1c] ;  /* 0x00001c00171d7984 */ /* 0x000f280000000800 */
[----:B------:R-:W1:Y:S04]  /*60b0*/  LDS R14, [R23+0x20] ;  /* 0x00002000170e7984 */ /* 0x000e680000000800 */
[----:B------:R-:W2:Y:S04]  /*60c0*/  LDS R15, [R23+0x24] ;  /* 0x00002400170f7984 */ /* 0x000ea80000000800 */
[----:B------:R-:W2:Y:S04]  /*60d0*/  LDS R2, [R23+0x28] ;  /* 0x0000280017027984 */ /* 0x000ea80000000800 */
[----:B------:R-:W2:Y:S04]  /*60e0*/  LDS R3, [R23+0x2c] ;  /* 0x00002c0017037984 */ /* 0x000ea80000000800 */
[----:B------:R-:W2:Y:S04]  /*60f0*/  LDS R17, [R23+0x30] ;  /* 0x0000300017117984 */ /* 0x000ea80000000800 */
[----:B------:R-:W2:Y:S04]  /*6100*/  LDS R19, [R23+0x34] ;  /* 0x0000340017137984 */ /* 0x000ea80000000800 */
[----:B------:R5:W2:Y:S01]  /*6110*/  LDS R21, [R23+0x38] ;  /* 0x0000380017157984 */ /* 0x000aa20000000800 */
[----:B------:R-:W-:Y:S01]  /*6120*/  BAR.SYNC.DEFER_BLOCKING 0x0 ;  /* 0x0000000000007b1d */ /* 0x000fe20000010000 */
[----:B0-----:R-:W-:-:S07]  /*6130*/  IMAD R18, R12, 0x3, RZ ;  /* 0x000000030c127824 */ /* 0x001fce00078e02ff */
[----:B------:R-:W-:Y:S01]  /*6140*/  PREEXIT ;  /* 0x000000000000782d */ /* 0x000fe20000000000 */
[----:B------:R-:W-:Y:S01]  /*6150*/  IMAD R22, R12, 0x3, RZ ;  /* 0x000000030c167824 */ /* 0x000fe200078e02ff */
[----:B------:R-:W-:Y:S01]  /*6160*/  BSSY.RECONVERGENT B0, `(.L_x_321) ;  /* 0x00000b5000007945 */ /* 0x000fe20003800200 */
[----:B------:R-:W-:Y:S02]  /*6170*/  VIADD R18, R18, 0x1 ;  /* 0x0000000112127836 */ /* 0x000fe40000000000 */
[C---:B------:R-:W-:Y:S01]  /*6180*/  VIADD R20, R22.reuse, 0x2 ;  /* 0x0000000216147836 */ /* 0x040fe20000000000 */
[-C--:B------:R-:W-:Y:S01]  /*6190*/  ISETP.GE.U32.AND P2, PT, R22, R11.reuse, PT ;  /* 0x0000000b1600720c */ /* 0x080fe20003f46070 */
[----:B-1----:R-:W-:Y:S01]  /*61a0*/  IMAD.MOV.U32 R28, RZ, RZ, R4 ;  /* 0x000000ffff1c7224 */ /* 0x002fe200078e0004 */
[-C--:B------:R-:W-:Y:S01]  /*61b0*/  ISETP.GE.U32.AND P0, PT, R18, R11.reuse, PT ;  /* 0x0000000b1200720c */ /* 0x080fe20003f06070 */
[----:B------:R-:W-:Y:S01]  /*61c0*/  IMAD.MOV.U32 R27, RZ, RZ, R5 ;  /* 0x000000ffff1b7224 */ /* 0x000fe200078e0005 */
[----:B------:R-:W-:Y:S01]  /*61d0*/  ISETP.GE.U32.AND P1, PT, R20, R11, PT ;  /* 0x0000000b1400720c */ /* 0x000fe20003f26070 */
[----:B------:R-:W-:-:S02]  /*61e0*/  IMAD.MOV.U32 R26, RZ, RZ, R6 ;  /* 0x000000ffff1a7224 */ /* 0x000fc400078e0006 */
[--C-:B------:R-:W-:Y:S02]  /*61f0*/  IMAD.MOV.U32 R25, RZ, RZ, R7.reuse ;  /* 0x000000ffff197224 */ /* 0x100fe400078e0007 */
[--C-:B-----5:R-:W-:Y:S02]  /*6200*/  IMAD.MOV.U32 R23, RZ, RZ, R8.reuse ;  /* 0x000000ffff177224 */ /* 0x120fe400078e0008 */
[----:B------:R-:W-:Y:S02]  /*6210*/  IMAD.MOV.U32 R31, RZ, RZ, R8 ;  /* 0x000000ffff1f7224 */ /* 0x000fe400078e0008 */
[----:B------:R-:W-:Y:S02]  /*6220*/  IMAD.MOV.U32 R18, RZ, RZ, R7 ;  /* 0x000000ffff127224 */ /* 0x000fe400078e0007 */
[----:B------:R-:W-:Y:S02]  /*6230*/  IMAD.MOV.U32 R20, RZ, RZ, R6 ;  /* 0x000000ffff147224 */ /* 0x000fe400078e0006 */
[----:B------:R-:W-:-:S02]  /*6240*/  IMAD.MOV.U32 R22, RZ, RZ, R5 ;  /* 0x000000ffff167224 */ /* 0x000fc400078e0005 */
[----:B------:R-:W-:Y:S01]  /*6250*/  IMAD.MOV.U32 R24, RZ, RZ, R4 ;  /* 0x000000ffff187224 */ /* 0x000fe200078e0004 */
[----:B---34-:R-:W-:Y:S06]  /*6260*/  @P0 BRA `(.L_x_322) ;  /* 0x0000000800900947 */ /* 0x018fec0003800000 */
[----:B------:R-:W0:Y:S01]  /*6270*/  LDCU.64 UR4, c[0x0][0x3c0] ;  /* 0x00007800ff0477ac */ /* 0x000e220008000a00 */
[----:B------:R-:W1:Y:S01]  /*6280*/  LDCU UR8, c[0x0][0x3c8] ;  /* 0x00007900ff0877ac */ /* 0x000e620008000800 */
[----:B0-----:R-:W-:Y:S02]  /*6290*/  VIADD R33, R7, -UR5 ;  /* 0x8000000507217c36 */ /* 0x001fe40008000000 */
[----:B------:R-:W-:Y:S02]  /*62a0*/  VIADD R23, R8, -UR4 ;  /* 0x8000000408177c36 */ /* 0x000fe40008000000 */
[----:B-1----:R-:W-:Y:S02]  /*62b0*/  VIADD R31, R6, -UR8 ;  /* 0x80000008061f7c36 */ /* 0x002fe40008000000 */
[----:B------:R-:W-:Y:S02]  /*62c0*/  IMAD.U32 R20, R33, 0x10000, RZ ;  /* 0x0001000021147824 */ /* 0x000fe400078e00ff */
[C---:B------:R-:W-:Y:S01]  /*62d0*/  IMAD.U32 R18, R31.reuse, 0x10000, RZ ;  /* 0x000100001f127824 */ /* 0x040fe200078e00ff */
[----:B------:R-:W-:-:S02]  /*62e0*/  LOP3.LUT R25, R31, 0x1f0000, RZ, 0xc0, !PT ;  /* 0x001f00001f197812 */ /* 0x000fc400078ec0ff */
[----:B------:R-:W-:Y:S02]  /*62f0*/  LOP3.LUT R20, R20, 0xffff0000, RZ, 0xc0, !PT ;  /* 0xffff000014147812 */ /* 0x000fe400078ec0ff */
[----:B------:R-:W-:Y:S01]  /*6300*/  LOP3.LUT R32, R18, 0xffff0000, RZ, 0xc0, !PT ;  /* 0xffff000012207812 */ /* 0x000fe200078ec0ff */
[----:B------:R-:W-:Y:S01]  /*6310*/  IMAD.U32 R18, R23, 0x10000, RZ ;  /* 0x0001000017127824 */ /* 0x000fe200078e00ff */
[----:B------:R-:W-:Y:S02]  /*6320*/  LOP3.LUT R27, R20, 0xffff, R33, 0xf8, !PT ;  /* 0x0000ffff141b7812 */ /* 0x000fe400078ef821 */
[----:B------:R-:W-:Y:S02]  /*6330*/  LOP3.LUT R32, R32, 0xffff, R31, 0xf8, !PT ;  /* 0x0000ffff20207812 */ /* 0x000fe400078ef81f */
[----:B------:R-:W-:Y:S01]  /*6340*/  LOP3.LUT R18, R18, 0xffff0000, RZ, 0xc0, !PT ;  /* 0xffff000012127812 */ /* 0x000fe200078ec0ff */
[----:B------:R-:W-:Y:S01]  /*6350*/  IMAD.SHL.U32 R26, R27, 0x100, RZ ;  /* 0x000001001b1a7824 */ /* 0x000fe200078e00ff */
[----:B------:R-:W-:Y:S01]  /*6360*/  LOP3.LUT R20, R33, 0x1f0000, RZ, 0xc0, !PT ;  /* 0x001f000021147812 */ /* 0x000fe200078ec0ff */
[C---:B------:R-:W-:Y:S01]  /*6370*/  IMAD.SHL.U32 R35, R32.reuse, 0x100, RZ ;  /* 0x0000010020237824 */ /* 0x040fe200078e00ff */
[----:B------:R-:W-:-:S02]  /*6380*/  SHF.L.U64.HI R22, R32, 0x8, R25 ;  /* 0x0000000820167819 */ /* 0x000fc40000010219 */
[----:B------:R-:W-:Y:S02]  /*6390*/  LOP3.LUT R26, R26, 0xff00, RZ, 0xc0, !PT ;  /* 0x0000ff001a1a7812 */ /* 0x000fe400078ec0ff */
[----:B------:R-:W-:Y:S02]  /*63a0*/  LOP3.LUT R25, R18, 0xffff, R23, 0xf8, !PT ;  /* 0x0000ffff12197812 */ /* 0x000fe400078ef817 */
[----:B------:R-:W-:Y:S02]  /*63b0*/  SHF.L.U64.HI R18, R27, 0x8, R20 ;  /* 0x000000081b127819 */ /* 0x000fe40000010214 */
[----:B------:R-:W-:Y:S01]  /*63c0*/  LOP3.LUT R20, R22, 0x1f0000ff, RZ, 0xc0, !PT ;  /* 0x1f0000ff16147812 */ /* 0x000fe200078ec0ff */
[----:B------:R-:W-:Y:S01]  /*63d0*/  IMAD.SHL.U32 R22, R25, 0x100, RZ ;  /* 0x0000010019167824 */ /* 0x000fe200078e00ff */
[----:B------:R-:W-:Y:S02]  /*63e0*/  LOP3.LUT R26, R26, 0xff0000ff, R27, 0xf8, !PT ;  /* 0xff0000ff1a1a7812 */ /* 0x000fe400078ef81b */
[----:B------:R-:W-:-:S02]  /*63f0*/  LOP3.LUT R35, R35, 0xff00, RZ, 0xc0, !PT ;  /* 0x0000ff0023237812 */ /* 0x000fc400078ec0ff */
[----:B------:R-:W-:Y:S01]  /*6400*/  LOP3.LUT R22, R22, 0xff00, RZ, 0xc0, !PT ;  /* 0x0000ff0016167812 */ /* 0x000fe200078ec0ff */
[----:B------:R-:W-:Y:S01]  /*6410*/  IMAD.SHL.U32 R27, R26, 0x10, RZ ;  /* 0x000000101a1b7824 */ /* 0x000fe200078e00ff */
[----:B------:R-:W-:Y:S02]  /*6420*/  LOP3.LUT R32, R35, 0xff0000ff, R32, 0xf8, !PT ;  /* 0xff0000ff23207812 */ /* 0x000fe400078ef820 */
[----:B------:R-:W-:Y:S02]  /*6430*/  LOP3.LUT R22, R22, 0xff0000ff, R25, 0xf8, !PT ;  /* 0xff0000ff16167812 */ /* 0x000fe400078ef819 */
[----:B------:R-:W-:Y:S01]  /*6440*/  LOP3.LUT R27, R27, 0xf00f00f0, RZ, 0xc0, !PT ;  /* 0xf00f00f01b1b7812 */ /* 0x000fe200078ec0ff */
[----:B------:R-:W-:Y:S01]  /*6450*/  IMAD.SHL.U32 R37, R32, 0x10, RZ ;  /* 0x0000001020257824 */ /* 0x000fe200078e00ff */
[----:B------:R-:W-:Y:S02]  /*6460*/  LOP3.LUT R18, R18, 0x1f0000ff, RZ, 0xc0, !PT ;  /* 0x1f0000ff12127812 */ /* 0x000fe400078ec0ff */
[----:B------:R-:W-:Y:S01]  /*6470*/  LOP3.LUT R28, R27, 0xf00f00f, R26, 0xf8, !PT ;  /* 0x0f00f00f1b1c7812 */ /* 0x000fe200078ef81a */
[----:B------:R-:W-:Y:S01]  /*6480*/  IMAD.SHL.U32 R27, R22, 0x10, RZ ;  /* 0x00000010161b7824 */ /* 0x000fe200078e00ff */
[----:B------:R-:W-:-:S02]  /*6490*/  LOP3.LUT R33, R18, 0x1f0000, R33, 0xf8, !PT ;  /* 0x001f000012217812 */ /* 0x000fc400078ef821 */
[----:B------:R-:W-:Y:S01]  /*64a0*/  LOP3.LUT R18, R23, 0x1f0000, RZ, 0xc0, !PT ;  /* 0x001f000017127812 */ /* 0x000fe200078ec0ff */
[C---:B------:R-:W-:Y:S01]  /*64b0*/  IMAD.SHL.U32 R35, R28.reuse, 0x8, RZ ;  /* 0x000000081c237824 */ /* 0x040fe200078e00ff */
[----:B------:R-:W-:Y:S02]  /*64c0*/  LOP3.LUT R27, R27, 0xf00f00f0, RZ, 0xc0, !PT ;  /* 0xf00f00f01b1b7812 */ /* 0x000fe400078ec0ff */
[----:B------:R-:W-:Y:S02]  /*64d0*/  LOP3.LUT R37, R37, 0xf00f00f0, RZ, 0xc0, !PT ;  /* 0xf00f00f025257812 */ /* 0x000fe400078ec0ff */
[----:B------:R-:W-:Y:S01]  /*64e0*/  SHF.L.U64.HI R25, R25, 0x8, R18 ;  /* 0x0000000819197819 */ /* 0x000fe20000010212 */
[----:B------:R-:W-:Y:S01]  /*64f0*/  IMAD.SHL.U32 R18, R28, 0x2, RZ ;  /* 0x000000021c127824 */ /* 0x000fe200078e00ff */
[----:B------:R-:W-:Y:S02]  /*6500*/  LOP3.LUT R31, R20, 0x1f0000, R31, 0xf8, !PT ;  /* 0x001f0000141f7812 */ /* 0x000fe400078ef81f */
[----:B------:R-:W-:-:S02]  /*6510*/  LOP3.LUT R35, R35, 0x10410410, RZ, 0xc0, !PT ;  /* 0x1041041023237812 */ /* 0x000fc400078ec0ff */
[----:B------:R-:W-:Y:S02]  /*6520*/  LOP3.LUT R20, R27, 0xf00f00f, R22, 0xf8, !PT ;  /* 0x0f00f00f1b147812 */ /* 0x000fe400078ef816 */
[----:B------:R-:W-:Y:S02]  /*6530*/  LOP3.LUT R30, R37, 0xf00f00f, R32, 0xf8, !PT ;  /* 0x0f00f00f251e7812 */ /* 0x000fe400078ef820 */
[----:B------:R-:W-:Y:S01]  /*6540*/  LOP3.LUT R18, R35, 0x82082082, R18, 0xf8, !PT ;  /* 0x8208208223127812 */ /* 0x000fe200078ef812 */
[----:B------:R-:W-:Y:S01]  /*6550*/  IMAD.SHL.U32 R27, R20, 0x4, RZ ;  /* 0x00000004141b7824 */ /* 0x000fe200078e00ff */
[----:B------:R-:W-:Y:S01]  /*6560*/  LOP3.LUT R34, R25, 0x1f0000ff, RZ, 0xc0, !PT ;  /* 0x1f0000ff19227812 */ /* 0x000fe200078ec0ff */
[C---:B------:R-:W-:Y:S02]  /*6570*/  IMAD.SHL.U32 R35, R30.reuse, 0x10, RZ ;  /* 0x000000101e237824 */ /* 0x040fe400078e00ff */
[----:B------:R-:W-:Y:S01]  /*6580*/  IMAD.SHL.U32 R24, R30, 0x4, RZ ;  /* 0x000000041e187824 */ /* 0x000fe200078e00ff */
[----:B------:R-:W-:-:S02]  /*6590*/  LOP3.LUT R27, R27, 0x8208208, RZ, 0xc0, !PT ;  /* 0x082082081b1b7812 */ /* 0x000fc400078ec0ff */
[----:B------:R-:W-:Y:S02]  /*65a0*/  LOP3.LUT R35, R35, 0x20820820, RZ, 0xc0, !PT ;  /* 0x2082082023237812 */ /* 0x000fe400078ec0ff */
[----:B------:R-:W-:Y:S02]  /*65b0*/  LOP3.LUT R27, R27, 0x41041041, R20, 0xf8, !PT ;  /* 0x410410411b1b7812 */ /* 0x000fe400078ef814 */
[----:B------:R-:W-:Y:S02]  /*65c0*/  LOP3.LUT R24, R35, 0x4104104, R24, 0xf8, !PT ;  /* 0x0410410423187812 */ /* 0x000fe400078ef818 */
[----:B------:R-:W-:Y:S02]  /*65d0*/  LOP3.LUT R23, R34, 0x1f0000, R23, 0xf8, !PT ;  /* 0x001f000022177812 */ /* 0x000fe400078ef817 */
[----:B------:R-:W-:Y:S01]  /*65e0*/  LOP3.LUT R18, R24, R18, R27, 0xfe, !PT ;  /* 0x0000001218127212 */ /* 0x000fe200078efe1b */
[----:B------:R-:W-:Y:S01]  /*65f0*/  VIADD R24, R29, -UR8 ;  /* 0x800000081d187c36 */ /* 0x000fe20008000000 */
[----:B------:R-:W-:-:S03]  /*6600*/  SHF.L.U64.HI R22, R22, 0x4, R23 ;  /* 0x0000000416167819 */ /* 0x000fc60000010217 */
[C---:B------:R-:W-:Y:S01]  /*6610*/  IMAD.U32 R27, R24.reuse, 0x10000, RZ ;  /* 0x00010000181b7824 */ /* 0x040fe200078e00ff */
[----:B------:R-:W-:Y:S02]  /*6620*/  LOP3.LUT R34, R24, 0x1f0000, RZ, 0xc0, !PT ;  /* 0x001f000018227812 */ /* 0x000fe400078ec0ff */
        /* <DEDUP_REMOVED lines=8> */
[----:B------:R-:W-:Y:S01]  /*66b0*/  LOP3.LUT R24, R25, 0x1f0000, R24, 0xf8, !PT ;  /* 0x001f000019187812 */ /* 0x000fe200078ef818 */
[----:B------:R-:W-:Y:S01]  /*66c0*/  VIADD R25, R16, -UR5 ;  /* 0x8000000510197c36 */ /* 0x000fe20008000000 */
[----:B------:R-:W-:Y:S02]  /*66d0*/  LOP3.LUT R27, R34, 0xff0000ff, R27, 0xf8, !PT ;  /* 0xff0000ff221b7812 */ /* 0x000fe400078ef81b */
[----:B------:R-:W-:Y:S01]  /*66e0*/  SHF.L.U64.HI R34, R32, 0x4, R31 ;  /* 0x0000000420227819 */ /* 0x000fe2000001021f */
[C---:B------:R-:W-:Y:S01]  /*66f0*/  IMAD.U32 R32, R25.reuse, 0x10000, RZ ;  /* 0x0001000019207824 */ /* 0x040fe200078e00ff */
[----:B------:R-:W-:-:S02]  /*6700*/  LOP3.LUT R35, R25, 0x1f0000, RZ, 0xc0, !PT ;  /* 0x001f000019237812 */ /* 0x000fc400078ec0ff */
        /* <DEDUP_REMOVED lines=9> */
[----:B------:R-:W-:Y:S02]  /*67a0*/  SHF.L.U64.HI R34, R26, 0x4, R33 ;  /* 0x000000041a227819 */ /* 0x000fe40000010221 */
[----:B------:R-:W-:Y:S02]  /*67b0*/  LOP3.LUT R26, R35, 0xff0000ff, R32, 0xf8, !PT ;  /* 0xff0000ff231a7812 */ /* 0x000fe400078ef820 */
[----:B------:R-:W-:-:S02]  /*67c0*/  SHF.L.U64.HI R35, R27, 0x4, R24 ;  /* 0x000000041b237819 */ /* 0x000fc40000010218 */
[----:B------:R-:W-:Y:S02]  /*67d0*/  LOP3.LUT R34, R34, 0xf00f00, RZ, 0xc0, !PT ;  /* 0x00f00f0022227812 */ /* 0x000fe400078ec0ff */
[----:B------:R-:W-:Y:S02]  /*67e0*/  LOP3.LUT R35, R35, 0xf00f00, RZ, 0xc0, !PT ;  /* 0x00f00f0023237812 */ /* 0x000fe400078ec0ff */
[----:B------:R-:W-:Y:S02]  /*67f0*/  LOP3.LUT R33, R34, 0x100f00f0, R33, 0xf8, !PT ;  /* 0x100f00f022217812 */ /* 0x000fe400078ef821 */
[----:B------:R-:W-:Y:S01]  /*6800*/  LOP3.LUT R22, R35, 0x100f00f0, R24, 0xf8, !PT ;  /* 0x100f00f023167812 */ /* 0x000fe200078ef818 */
[C---:B------:R-:W-:Y:S01]  /*6810*/  IMAD.SHL.U32 R35, R26.reuse, 0x10, RZ ;  /* 0x000000101a237824 */ /* 0x040fe200078e00ff */
[----:B------:R-:W-:-:S04]  /*6820*/  SHF.L.U64.HI R24, R26, 0x4, R25 ;  /* 0x000000041a187819 */ /* 0x000fc80000010219 */
[----:B------:R-:W-:Y:S02]  /*6830*/  LOP3.LUT R24, R24, 0xf00f00, RZ, 0xc0, !PT ;  /* 0x00f00f0018187812 */ /* 0x000fe400078ec0ff */
[----:B------:R-:W-:Y:S02]  /*6840*/  LOP3.LUT R35, R35, 0xf00f00f0, RZ, 0xc0, !PT ;  /* 0xf00f00f023237812 */ /* 0x000fe400078ec0ff */
[----:B------:R-:W-:Y:S02]  /*6850*/  LOP3.LUT R24, R24, 0x100f00f0, R25, 0xf8, !PT ;  /* 0x100f00f018187812 */ /* 0x000fe400078ef819 */
[----:B------:R-:W-:Y:S02]  /*6860*/  LOP3.LUT R25, R35, 0xf00f00f, R26, 0xf8, !PT ;  /* 0x0f00f00f23197812 */ /* 0x000fe400078ef81a */
[C-C-:B------:R-:W-:Y:S02]  /*6870*/  SHF.L.U64.HI R26, R30.reuse, 0x4, R31.reuse ;  /* 0x000000041e1a7819 */ /* 0x140fe4000001021f */
[----:B------:R-:W-:Y:S01]  /*6880*/  SHF.L.U64.HI R30, R30, 0x2, R31 ;  /* 0x000000021e1e7819 */ /* 0x000fe2000001021f */
[----:B--2---:R-:W-:-:S04]  /*6890*/  VIADD R31, R13, -UR4 ;  /* 0x800000040d1f7c36 */ /* 0x004fc80008000000 */
[C---:B------:R-:W-:Y:S01]  /*68a0*/  IMAD.U32 R32, R31.reuse, 0x10000, RZ ;  /* 0x000100001f207824 */ /* 0x040fe200078e00ff */
[----:B------:R-:W-:-:S04]  /*68b0*/  LOP3.LUT R35, R31, 0x1f0000, RZ, 0xc0, !PT ;  /* 0x001f00001f237812 */ /* 0x000fc800078ec0ff */
[----:B------:R-:W-:Y:S02]  /*68c0*/  LOP3.LUT R34, R32, 0xffff0000, RZ, 0xc0, !PT ;  /* 0xffff000020227812 */ /* 0x000fe400078ec0ff */
[C-C-:B------:R-:W-:Y:S02]  /*68d0*/  SHF.L.U64.HI R32, R28.reuse, 0x3, R33.reuse ;  /* 0x000000031c207819 */ /* 0x140fe40000010221 */
[----:B------:R-:W-:Y:S02]  /*68e0*/  SHF.L.U64.HI R33, R28, 0x1, R33 ;  /* 0x000000011c217819 */ /* 0x000fe40000010221 */
[----:B------:R-:W-:Y:S02]  /*68f0*/  LOP3.LUT R28, R34, 0xffff, R31, 0xf8, !PT ;  /* 0x0000ffff221c7812 */ /* 0x000fe400078ef81f */
[----:B------:R-:W-:Y:S02]  /*6900*/  LOP3.LUT R32, R32, 0x4104104, RZ, 0xc0, !PT ;  /* 0x0410410420207812 */ /* 0x000fe400078ec0ff */
[C---:B------:R-:W-:Y:S01]  /*6910*/  SHF.L.U64.HI R34, R28.reuse, 0x8, R35 ;  /* 0x000000081c227819 */ /* 0x040fe20000010223 */
[----:B------:R-:W-:Y:S01]  /*6920*/  IMAD.SHL.U32 R35, R28, 0x100, RZ ;  /* 0x000001001c237824 */ /* 0x000fe200078e00ff */
[----:B------:R-:W-:-:S02]  /*6930*/  LOP3.LUT R33, R32, 0x20820820, R33, 0xf8, !PT ;  /* 0x2082082020217812 */ /* 0x000fc400078ef821 */
        /* <DEDUP_REMOVED lines=9> */
[----:B------:R-:W-:Y:S01]  /*69d0*/  IMAD.SHL.U32 R34, R27, 0x10, RZ ;  /* 0x000000101b227824 */ /* 0x000fe200078e00ff */
[----:B------:R-:W-:Y:S02]  /*69e0*/  LOP3.LUT R28, R35, 0xf00f00f, R28, 0xf8, !PT ;  /* 0x0f00f00f231c7812 */ /* 0x000fe400078ef81c */
[----:B------:R-:W-:Y:S02]  /*69f0*/  LOP3.LUT R35, R26, 0x8208208, RZ, 0xc0, !PT ;  /* 0x082082081a237812 */ /* 0x000fe400078ec0ff */
[----:B------:R-:W-:-:S02]  /*6a00*/  SHF.L.U64.HI R26, R20, 0x2, R23 ;  /* 0x00000002141a7819 */ /* 0x000fc40000010217 */
[----:B------:R-:W-:Y:S02]  /*6a10*/  LOP3.LUT R34, R34, 0xf00f00f0, RZ, 0xc0, !PT ;  /* 0xf00f00f022227812 */ /* 0x000fe400078ec0ff */
[----:B------:R-:W-:Y:S02]  /*6a20*/  LOP3.LUT R30, R35, 0x41041041, R30, 0xf8, !PT ;  /* 0x41041041231e7812 */ /* 0x000fe400078ef81e */
[C-C-:B------:R-:W-:Y:S02]  /*6a30*/  SHF.L.U64.HI R35, R25.reuse, 0x3, R24.reuse ;  /* 0x0000000319237819 */ /* 0x140fe40000010218 */
[C---:B------:R-:W-:Y:S02]  /*6a40*/  SHF.L.U64.HI R20, R25.reuse, 0x1, R24 ;  /* 0x0000000119147819 */ /* 0x040fe40000010218 */
[----:B------:R-:W-:Y:S01]  /*6a50*/  LOP3.LUT R24, R26, 0x2082082, RZ, 0xc0, !PT ;  /* 0x020820821a187812 */ /* 0x000fe200078ec0ff */
[----:B------:R-:W-:Y:S01]  /*6a60*/  IMAD.SHL.U32 R26, R25, 0x2, RZ ;  /* 0x00000002191a7824 */ /* 0x000fe200078e00ff */
[----:B------:R-:W-:-:S02]  /*6a70*/  LOP3.LUT R27, R34, 0xf00f00f, R27, 0xf8, !PT ;  /* 0x0f00f00f221b7812 */ /* 0x000fc400078ef81b */
[----:B------:R-:W-:Y:S02]  /*6a80*/  LOP3.LUT R23, R24, 0x10410410, R23, 0xf8, !PT ;  /* 0x1041041018177812 */ /* 0x000fe400078ef817 */
[C-C-:B------:R-:W-:Y:S01]  /*6a90*/  SHF.L.U64.HI R24, R27.reuse, 0x4, R22.reuse ;  /* 0x000000041b187819 */ /* 0x140fe20000010216 */
[C---:B------:R-:W-:Y:S01]  /*6aa0*/  IMAD.SHL.U32 R34, R27.reuse, 0x10, RZ ;  /* 0x000000101b227824 */ /* 0x040fe200078e00ff */
[C---:B------:R-:W-:Y:S01]  /*6ab0*/  SHF.L.U64.HI R22, R27.reuse, 0x2, R22 ;  /* 0x000000021b167819 */ /* 0x040fe20000010216 */
[----:B------:R-:W-:Y:S01]  /*6ac0*/  IMAD.SHL.U32 R32, R27, 0x4, RZ ;  /* 0x000000041b207824 */ /* 0x000fe200078e00ff */
[----:B------:R-:W-:Y:S01]  /*6ad0*/  LOP3.LUT R35, R35, 0x4104104, RZ, 0xc0, !PT ;  /* 0x0410410423237812 */ /* 0x000fe200078ec0ff */
[----:B------:R-:W-:Y:S01]  /*6ae0*/  IMAD.SHL.U32 R27, R25, 0x8, RZ ;  /* 0x00000008191b7824 */ /* 0x000fe200078e00ff */
[----:B------:R-:W-:Y:S02]  /*6af0*/  LOP3.LUT R25, R34, 0x20820820, RZ, 0xc0, !PT ;  /* 0x2082082022197812 */ /* 0x000fe400078ec0ff */
[----:B------:R-:W-:-:S02]  /*6b00*/  LOP3.LUT R20, R35, 0x20820820, R20, 0xf8, !PT ;  /* 0x2082082023147812 */ /* 0x000fc400078ef814 */
[----:B------:R-:W-:Y:S02]  /*6b10*/  LOP3.LUT R27, R27, 0x10410410, RZ, 0xc0, !PT ;  /* 0x104104101b1b7812 */ /* 0x000fe400078ec0ff */
[----:B------:R-:W-:Y:S02]  /*6b20*/  LOP3.LUT R25, R25, 0x4104104, R32, 0xf8, !PT ;  /* 0x0410410419197812 */ /* 0x000fe400078ef820 */
[----:B------:R-:W-:Y:S01]  /*6b30*/  LOP3.LUT R26, R27, 0x82082082, R26, 0xf8, !PT ;  /* 0x820820821b1a7812 */ /* 0x000fe200078ef81a */
[C---:B------:R-:W-:Y:S01]  /*6b40*/  IMAD.SHL.U32 R27, R28.reuse, 0x4, RZ ;  /* 0x000000041c1b7824 */ /* 0x040fe200078e00ff */
[----:B------:R-:W-:Y:S02]  /*6b50*/  SHF.L.U64.HI R32, R28, 0x2, R31 ;  /* 0x000000021c207819 */ /* 0x000fe4000001021f */
[----:B------:R-:W-:Y:S01]  /*6b60*/  LOP3.LUT R33, R30, R33, R23, 0xfe, !PT ;  /* 0x000000211e217212 */ /* 0x000fe200078efe17 */
[----:B------:R-:W-:Y:S01]  /*6b70*/  IMAD.MOV.U32 R23, RZ, RZ, R13 ;  /* 0x000000ffff177224 */ /* 0x000fe200078e000d */
[----:B------:R-:W-:-:S02]  /*6b80*/  LOP3.LUT R27, R27, 0x8208208, RZ, 0xc0, !PT ;  /* 0x082082081b1b7812 */ /* 0x000fc400078ec0ff */
[----:B------:R-:W-:Y:S02]  /*6b90*/  LOP3.LUT R32, R32, 0x2082082, RZ, 0xc0, !PT ;  /* 0x0208208220207812 */ /* 0x000fe400078ec0ff */
[----:B------:R-:W-:Y:S02]  /*6ba0*/  LOP3.LUT R28, R27, 0x41041041, R28, 0xf8, !PT ;  /* 0x410410411b1c7812 */ /* 0x000fe400078ef81c */
[----:B------:R-:W-:Y:S02]  /*6bb0*/  LOP3.LUT R27, R24, 0x8208208, RZ, 0xc0, !PT ;  /* 0x08208208181b7812 */ /* 0x000fe400078ec0ff */
[----:B------:R-:W-:Y:S02]  /*6bc0*/  LOP3.LUT R31, R32, 0x10410410, R31, 0xf8, !PT ;  /* 0x10410410201f7812 */ /* 0x000fe400078ef81f */
[----:B------:R-:W-:Y:S01]  /*6bd0*/  LOP3.LUT R22, R27, 0x41041041, R22, 0xf8, !PT ;  /* 0x410410411b167812 */ /* 0x000fe200078ef816 */
[----:B------:R-:W-:Y:S01]  /*6be0*/  IMAD.MOV.U32 R27, RZ, RZ, R14 ;  /* 0x000000ffff1b7224 */ /* 0x000fe200078e000e */
[----:B------:R-:W-:Y:S01]  /*6bf0*/  LOP3.LUT R25, R25, R26, R28, 0xfe, !PT ;  /* 0x0000001a19197212 */ /* 0x000fe200078efe1c */
[----:B------:R-:W-:Y:S01]  /*6c00*/  IMAD.MOV.U32 R26, RZ, RZ, R29 ;  /* 0x000000ffff1a7224 */ /* 0x000fe200078e001d */
[----:B------:R-:W-:Y:S01]  /*6c10*/  LOP3.LUT R20, R22, R20, R31, 0xfe, !PT ;  /* 0x0000001416147212 */ /* 0x000fe200078efe1f */
[----:B------:R-:W-:Y:S01]  /*6c20*/  IMAD.MOV.U32 R28, RZ, RZ, R15 ;  /* 0x000000ffff1c7224 */ /* 0x000fe200078e000f */
[----:B------:R-:W-:Y:S01]  /*6c30*/  ISETP.GE.U32.AND P0, PT, R18, R25, PT ;  /* 0x000000191200720c */ /* 0x000fe20003f06070 */
[----:B------:R-:W-:-:S03]  /*6c40*/  IMAD.MOV.U32 R25, RZ, RZ, R16 ;  /* 0x000000ffff197224 */ /* 0x000fc600078e0010 */
[----:B------:R-:W-:-:S04]  /*6c50*/  ISETP.GE.U32.AND.EX P0, PT, R33, R20, PT, P0 ;  /* 0x000000142100720c */ /* 0x000fc80003f06100 */
[----:B------:R-:W-:Y:S02]  /*6c60*/  SEL R31, R13, R8, !P0 ;  /* 0x000000080d1f7207 */ /* 0x000fe40004000000 */
[----:B------:R-:W-:Y:S02]  /*6c70*/  SEL R18, R16, R7, !P0 ;  /* 0x0000000710127207 */ /* 0x000fe40004000000 */
[----:B------:R-:W-:Y:S02]  /*6c80*/  SEL R20, R29, R6, !P0 ;  /* 0x000000061d147207 */ /* 0x000fe40004000000 */
[----:B------:R-:W-:Y:S02]  /*6c90*/  SEL R22, R14, R5, !P0 ;  /* 0x000000050e167207 */ /* 0x000fe40004000000 */
[----:B------:R-:W-:-:S07]  /*6ca0*/  FSEL R24, R15, R4, !P0 ;  /* 0x000000040f187208 */ /* 0x000fce0004000000 */
.L_x_322:
[----:B------:R-:W-:Y:S05]  /*6cb0*/  BSYNC.RECONVERGENT B0 ;  /* 0x0000000000007941 */ /* 0x000fea0003800200 */
.L_x_321:
[----:B------:R-:W-:Y:S01]  /*6cc0*/  BSSY.RECONVERGENT B0, `(.L_x_323) ;  /* 0x00001fe000007945 */ /* 0x000fe20003800200 */
[----:B--2---:R-:W-:Y:S02]  /*6cd0*/  FSEL R21, R21, R24, !P1 ;  /* 0x0000001815157208 */ /* 0x004fe40004800000 */
[----:B------:R-:W-:Y:S02]  /*6ce0*/  SEL R19, R19, R22, !P1 ;  /* 0x0000001613137207 */ /* 0x000fe40004800000 */
[----:B------:R-:W-:Y:S02]  /*6cf0*/  SEL R17, R17, R20, !P1 ;  /* 0x0000001411117207 */ /* 0x000fe40004800000 */
[----:B------:R-:W-:Y:S02]  /*6d00*/  SEL R15, R3, R18, !P1 ;  /* 0x00000012030f7207 */ /* 0x000fe40004800000 */
[----:B------:R-:W-:Y:S01]  /*6d10*/  SEL R13, R2, R31, !P1 ;  /* 0x0000001f020d7207 */ /* 0x000fe20004800000 */
[----:B------:R-:W-:Y:S06]  /*6d20*/  @P2 BRA `(.L_x_324) ;  /* 0x0000001c00dc2947 */ /* 0x000fec0003800000 */
        /* <DEDUP_REMOVED lines=15> */
[----:B------:R-:W-:-:S02]  /*6e20*/  LOP3.LUT R14, R31, 0x1f0000, RZ, 0xc0, !PT ;  /* 0x001f00001f0e7812 */ /* 0x000fc400078ec0ff */
[----:B------:R-:W-:Y:S02]  /*6e30*/  LOP3.LUT R3, R2, 0xffff, R33, 0xf8, !PT ;  /* 0x0000ffff02037812 */ /* 0x000fe400078ef821 */
[----:B------:R-:W-:Y:S02]  /*6e40*/  LOP3.LUT R24, R24, 0xff00, RZ, 0xc0, !PT ;  /* 0x0000ff0018187812 */ /* 0x000fe400078ec0ff */
[----:B------:R-:W-:Y:S01]  /*6e50*/  SHF.L.U64.HI R2, R35, 0x8, R14 ;  /* 0x0000000823027819 */ /* 0x000fe2000001020e */
[----:B------:R-:W-:Y:S01]  /*6e60*/  IMAD.SHL.U32 R14, R29, 0x100, RZ ;  /* 0x000001001d0e7824 */ /* 0x000fe200078e00ff */
[----:B------:R-:W-:Y:S01]  /*6e70*/  LOP3.LUT R24, R24, 0xff0000ff, R35, 0xf8, !PT ;  /* 0xff0000ff18187812 */ /* 0x000fe200078ef823 */
[----:B------:R-:W-:Y:S01]  /*6e80*/  IMAD.SHL.U32 R30, R3, 0x100, RZ ;  /* 0x00000100031e7824 */ /* 0x000fe200078e00ff */
[----:B------:R-:W-:Y:S02]  /*6e90*/  SHF.L.U64.HI R37, R29, 0x8, R16 ;  /* 0x000000081d257819 */ /* 0x000fe40000010210 */
[----:B------:R-:W-:Y:S01]  /*6ea0*/  LOP3.LUT R14, R14, 0xff00, RZ, 0xc0, !PT ;  /* 0x0000ff000e0e7812 */ /* 0x000fe200078ec0ff */
[----:B------:R-:W-:Y:S01]  /*6eb0*/  IMAD.SHL.U32 R35, R24, 0x10, RZ ;  /* 0x0000001018237824 */ /* 0x000fe200078e00ff */
[----:B------:R-:W-:-:S02]  /*6ec0*/  LOP3.LUT R30, R30, 0xff00, RZ, 0xc0, !PT ;  /* 0x0000ff001e1e7812 */ /* 0x000fc400078ec0ff */
[----:B------:R-:W-:Y:S02]  /*6ed0*/  LOP3.LUT R29, R14, 0xff0000ff, R29, 0xf8, !PT ;  /* 0xff0000ff0e1d7812 */ /* 0x000fe400078ef81d */
[----:B------:R-:W-:Y:S02]  /*6ee0*/  LOP3.LUT R35, R35, 0xf00f00f0, RZ, 0xc0, !PT ;  /* 0xf00f00f023237812 */ /* 0x000fe400078ec0ff */
[----:B------:R-:W-:Y:S01]  /*6ef0*/  LOP3.LUT R30, R30, 0xff0000ff, R3, 0xf8, !PT ;  /* 0xff0000ff1e1e7812 */ /* 0x000fe200078ef803 */
[----:B------:R-:W-:Y:S01]  /*6f00*/  IMAD.SHL.U32 R22, R29, 0x10, RZ ;  /* 0x000000101d167824 */ /* 0x000fe200078e00ff */
[----:B------:R-:W-:Y:S02]  /*6f10*/  LOP3.LUT R2, R2, 0x1f0000ff, RZ, 0xc0, !PT ;  /* 0x1f0000ff02027812 */ /* 0x000fe400078ec0ff */
[----:B------:R-:W-:Y:S02]  /*6f20*/  LOP3.LUT R37, R37, 0x1f0000ff, RZ, 0xc0, !PT ;  /* 0x1f0000ff25257812 */ /* 0x000fe400078ec0ff */
[----:B------:R-:W-:Y:S01]  /*6f30*/  LOP3.LUT R20, R35, 0xf00f00f, R24, 0xf8, !PT ;  /* 0x0f00f00f23147812 */ /* 0x000fe200078ef818 */
[----:B------:R-:W-:Y:S01]  /*6f40*/  IMAD.SHL.U32 R35, R30, 0x10, RZ ;  /* 0x000000101e237824 */ /* 0x000fe200078e00ff */
[----:B------:R-:W-:-:S02]  /*6f50*/  LOP3.LUT R31, R2, 0x1f0000, R31, 0xf8, !PT ;  /* 0x001f0000021f7812 */ /* 0x000fc400078ef81f */
[----:B------:R-:W-:Y:S01]  /*6f60*/  LOP3.LUT R18, R37, 0x1f0000, R18, 0xf8, !PT ;  /* 0x001f000025127812 */ /* 0x000fe200078ef812 */
[----:B------:R-:W-:Y:S01]  /*6f70*/  IMAD.SHL.U32 R37, R20, 0x8, RZ ;  /* 0x0000000814257824 */ /* 0x000fe200078e00ff */
[----:B------:R-:W-:Y:S02]  /*6f80*/  LOP3.LUT R2, R33, 0x1f0000, RZ, 0xc0, !PT ;  /* 0x001f000021027812 */ /* 0x000fe400078ec0ff */
[----:B------:R-:W-:Y:S02]  /*6f90*/  LOP3.LUT R35, R35, 0xf00f00f0, RZ, 0xc0, !PT ;  /* 0xf00f00f023237812 */ /* 0x000fe400078ec0ff */
[----:B------:R-:W-:Y:S02]  /*6fa0*/  LOP3.LUT R22, R22, 0xf00f00f0, RZ, 0xc0, !PT ;  /* 0xf00f00f016167812 */ /* 0x000fe400078ec0ff */
[----:B------:R-:W-:Y:S01]  /*6fb0*/  SHF.L.U64.HI R3, R3, 0x8, R2 ;  /* 0x0000000803037819 */ /* 0x000fe20000010202 */
[----:B------:R-:W-:Y:S01]  /*6fc0*/  IMAD.SHL.U32 R2, R20, 0x2, RZ ;  /* 0x0000000214027824 */ /* 0x000fe200078e00ff */
        /* <DEDUP_REMOVED lines=14> */
[----:B------:R-:W-:-:S04]  /*70b0*/  VIADD R16, R6, -UR8 ;  /* 0x8000000806107c36 */ /* 0x000fc80008000000 */
[C---:B------:R-:W-:Y:S01]  /*70c0*/  IMAD.U32 R34, R16.reuse, 0x10000, RZ ;  /* 0x0001000010227824 */ /* 0x040fe200078e00ff */
[----:B------:R-:W-:-:S04]  /*70d0*/  LOP3.LUT R32, R16, 0x1f0000, RZ, 0xc0, !PT ;  /* 0x001f000010207812 */ /* 0x000fc800078ec0ff */
[----:B------:R-:W-:-:S04]  /*70e0*/  LOP3.LUT R3, R34, 0xffff0000, RZ, 0xc0, !PT ;  /* 0xffff000022037812 */ /* 0x000fc800078ec0ff */
[----:B------:R-:W-:-:S04]  /*70f0*/  LOP3.LUT R3, R3, 0xffff, R16, 0xf8, !PT ;  /* 0x0000ffff03037812 */ /* 0x000fc800078ef810 */
[C---:B------:R-:W-:Y:S01]  /*7100*/  SHF.L.U64.HI R32, R3.reuse, 0x8, R32 ;  /* 0x0000000803207819 */ /* 0x040fe20000010220 */
[----:B------:R-:W-:-:S03]  /*7110*/  IMAD.SHL.U32 R34, R3, 0x100, RZ ;  /* 0x0000010003227824 */ /* 0x000fc600078e00ff */
[----:B------:R-:W-:Y:S01]  /*7120*/  LOP3.LUT R35, R32, 0x1f0000ff, RZ, 0xc0, !PT ;  /* 0x1f0000ff20237812 */ /* 0x000fe200078ec0ff */
[----:B------:R-:W-:Y:S01]  /*7130*/  VIADD R32, R7, -UR5 ;  /* 0x8000000507207c36 */ /* 0x000fe20008000000 */
[----:B------:R-:W-:Y:S02]  /*7140*/  LOP3.LUT R34, R34, 0xff00, RZ, 0xc0, !PT ;  /* 0x0000ff0022227812 */ /* 0x000fe400078ec0ff */
[----:B------:R-:W-:Y:S02]  /*7150*/  LOP3.LUT R16, R35, 0x1f0000, R16, 0xf8, !PT ;  /* 0x001f000023107812 */ /* 0x000fe400078ef810 */
[----:B------:R-:W-:Y:S01]  /*7160*/  SHF.L.U64.HI R35, R29, 0x4, R18 ;  /* 0x000000041d237819 */ /* 0x000fe20000010212 */
[----:B------:R-:W-:Y:S01]  /*7170*/  IMAD.U32 R29, R32, 0x10000, RZ ;  /* 0x00010000201d7824 */ /* 0x000fe200078e00ff */
[----:B------:R-:W-:Y:S01]  /*7180*/  LOP3.LUT R3, R34, 0xff0000ff, R3, 0xf8, !PT ;  /* 0xff0000ff22037812 */ /* 0x000fe200078ef803 */
[----:B------:R-:W-:Y:S01]  /*7190*/  VIADD R34, R8, -UR4 ;  /* 0x8000000408227c36 */ /* 0x000fe20008000000 */
[----:B------:R-:W-:-:S02]  /*71a0*/  LOP3.LUT R35, R35, 0xf00f00, RZ, 0xc0, !PT ;  /* 0x00f00f0023237812 */ /* 0x000fc400078ec0ff */
[----:B------:R-:W-:Y:S02]  /*71b0*/  LOP3.LUT R29, R29, 0xffff0000, RZ, 0xc0, !PT ;  /* 0xffff00001d1d7812 */ /* 0x000fe400078ec0ff */
[----:B------:R-:W-:Y:S02]  /*71c0*/  LOP3.LUT R35, R35, 0x100f00f0, R18, 0xf8, !PT ;  /* 0x100f00f023237812 */ /* 0x000fe400078ef812 */
[----:B------:R-:W-:Y:S02]  /*71d0*/  LOP3.LUT R29, R29, 0xffff, R32, 0xf8, !PT ;  /* 0x0000ffff1d1d7812 */ /* 0x000fe400078ef820 */
[----:B------:R-:W-:-:S04]  /*71e0*/  LOP3.LUT R18, R32, 0x1f0000, RZ, 0xc0, !PT ;  /* 0x001f000020127812 */ /* 0x000fc800078ec0ff */
[----:B------:R-:W-:-:S04]  /*71f0*/  SHF.L.U64.HI R18, R29, 0x8, R18 ;  /* 0x000000081d127819 */ /* 0x000fc80000010212 */
[----:B------:R-:W-:-:S04]  /*7200*/  LOP3.LUT R37, R18, 0x1f0000ff, RZ, 0xc0, !PT ;  /* 0x1f0000ff12257812 */ /* 0x000fc800078ec0ff */
[----:B------:R-:W-:Y:S01]  /*7210*/  LOP3.LUT R18, R37, 0x1f0000, R32, 0xf8, !PT ;  /* 0x001f000025127812 */ /* 0x000fe200078ef820 */
[----:B------:R-:W-:-:S05]  /*7220*/  IMAD.SHL.U32 R32, R29, 0x100, RZ ;  /* 0x000001001d207824 */ /* 0x000fca00078e00ff */
[----:B------:R-:W-:-:S04]  /*7230*/  LOP3.LUT R32, R32, 0xff00, RZ, 0xc0, !PT ;  /* 0x0000ff0020207812 */ /* 0x000fc800078ec0ff */
[----:B------:R-:W-:Y:S02]  /*7240*/  LOP3.LUT R29, R32, 0xff0000ff, R29, 0xf8, !PT ;  /* 0xff0000ff201d7812 */ /* 0x000fe400078ef81d */
[----:B------:R-:W-:Y:S02]  /*7250*/  SHF.L.U64.HI R32, R24, 0x4, R31 ;  /* 0x0000000418207819 */ /* 0x000fe4000001021f */
[----:B------:R-:W-:Y:S02]  /*7260*/  SHF.L.U64.HI R24, R30, 0x4, R33 ;  /* 0x000000041e187819 */ /* 0x000fe40000010221 */
[----:B------:R-:W-:Y:S02]  /*7270*/  LOP3.LUT R30, R32, 0xf00f00, RZ, 0xc0, !PT ;  /* 0x00f00f00201e7812 */ /* 0x000fe400078ec0ff */
[----:B------:R-:W-:Y:S02]  /*7280*/  LOP3.LUT R24, R24, 0xf00f00, RZ, 0xc0, !PT ;  /* 0x00f00f0018187812 */ /* 0x000fe400078ec0ff */
[----:B------:R-:W-:Y:S01]  /*7290*/  LOP3.LUT R31, R30, 0x100f00f0, R31, 0xf8, !PT ;  /* 0x100f00f01e1f7812 */ /* 0x000fe200078ef81f */
[----:B------:R-:W-:Y:S01]  /*72a0*/  IMAD.U32 R30, R34, 0x10000, RZ ;  /* 0x00010000221e7824 */ /* 0x000fe200078e00ff */
[----:B------:R-:W-:-:S02]  /*72b0*/  LOP3.LUT R33, R24, 0x100f00f0, R33, 0xf8, !PT ;  /* 0x100f00f018217812 */ /* 0x000fc400078ef821 */
[C-C-:B------:R-:W-:Y:S02]  /*72c0*/  SHF.L.U64.HI R24, R22.reuse, 0x4, R35.reuse ;  /* 0x0000000416187819 */ /* 0x140fe40000010223 */
[----:B------:R-:W-:Y:S02]  /*72d0*/  SHF.L.U64.HI R22, R22, 0x2, R35 ;  /* 0x0000000216167819 */ /* 0x000fe40000010223 */
[----:B------:R-:W-:Y:S02]  /*72e0*/  LOP3.LUT R35, R30, 0xffff0000, RZ, 0xc0, !PT ;  /* 0xffff00001e237812 */ /* 0x000fe400078ec0ff */
[C-C-:B------:R-:W-:Y:S02]  /*72f0*/  SHF.L.U64.HI R32, R20.reuse, 0x3, R31.reuse ;  /* 0x0000000314207819 */ /* 0x140fe4000001021f */
[----:B------:R-:W-:Y:S02]  /*7300*/  SHF.L.U64.HI R30, R20, 0x1, R31 ;  /* 0x00000001141e7819 */ /* 0x000fe4000001021f */
[----:B------:R-:W-:-:S02]  /*7310*/  LOP3.LUT R31, R35, 0xffff, R34, 0xf8, !PT ;  /* 0x0000ffff231f7812 */ /* 0x000fc400078ef822 */
[----:B------:R-:W-:Y:S02]  /*7320*/  LOP3.LUT R20, R34, 0x1f0000, RZ, 0xc0, !PT ;  /* 0x001f000022147812 */ /* 0x000fe400078ec0ff */
[----:B------:R-:W-:Y:S02]  /*7330*/  SHF.L.U64.HI R14, R14, 0x2, R33 ;  /* 0x000000020e0e7819 */ /* 0x000fe40000010221 */
[----:B------:R-:W-:Y:S02]  /*7340*/  SHF.L.U64.HI R20, R31, 0x8, R20 ;  /* 0x000000081f147819 */ /* 0x000fe40000010214 */
[----:B------:R-:W-:Y:S02]  /*7350*/  LOP3.LUT R37, R24, 0x8208208, RZ, 0xc0, !PT ;  /* 0x0820820818257812 */ /* 0x000fe400078ec0ff */
[----:B------:R-:W-:Y:S02]  /*7360*/  LOP3.LUT R35, R20, 0x1f0000ff, RZ, 0xc0, !PT ;  /* 0x1f0000ff14237812 */ /* 0x000fe400078ec0ff */
[----:B------:R-:W-:-:S02]  /*7370*/  SHF.L.U64.HI R24, R3, 0x4, R16 ;  /* 0x0000000403187819 */ /* 0x000fc40000010210 */
[----:B------:R-:W-:Y:S01]  /*7380*/  LOP3.LUT R20, R35, 0x1f0000, R34, 0xf8, !PT ;  /* 0x001f000023147812 */ /* 0x000fe200078ef822 */
[----:B------:R-:W-:Y:S01]  /*7390*/  IMAD.SHL.U32 R34, R31, 0x100, RZ ;  /* 0x000001001f227824 */ /* 0x000fe200078e00ff */
[----:B------:R-:W-:Y:S02]  /*73a0*/  LOP3.LUT R35, R32, 0x4104104, RZ, 0xc0, !PT ;  /* 0x0410410420237812 */ /* 0x000fe400078ec0ff */
[----:B------:R-:W-:Y:S02]  /*73b0*/  LOP3.LUT R14, R14, 0x2082082, RZ, 0xc0, !PT ;  /* 0x020820820e0e7812 */ /* 0x000fe400078ec0ff */
[----:B------:R-:W-:Y:S02]  /*73c0*/  LOP3.LUT R22, R37, 0x41041041, R22, 0xf8, !PT ;  /* 0x4104104125167812 */ /* 0x000fe400078ef816 */
[----:B------:R-:W-:Y:S02]  /*73d0*/  LOP3.LUT R35, R35, 0x20820820, R30, 0xf8, !PT ;  /* 0x2082082023237812 */ /* 0x000fe400078ef81e */
[----:B------:R-:W-:Y:S01]  /*73e0*/  LOP3.LUT R37, R24, 0xf00f00, RZ, 0xc0, !PT ;  /* 0x00f00f0018257812 */ /* 0x000fe200078ec0ff */
[----:B------:R-:W-:Y:S01]  /*73f0*/  IMAD.SHL.U32 R24, R29, 0x10, RZ ;  /* 0x000000101d187824 */ /* 0x000fe200078e00ff */
[----:B------:R-:W-:-:S02]  /*7400*/  LOP3.LUT R14, R14, 0x10410410, R33, 0xf8, !PT ;  /* 0x104104100e0e7812 */ /* 0x000fc400078ef821 */
[----:B------:R-:W-:Y:S02]  /*7410*/  LOP3.LUT R34, R34, 0xff00, RZ, 0xc0, !PT ;  /* 0x0000ff0022227812 */ /* 0x000fe400078ec0ff */
[----:B------:R-:W-:Y:S01]  /*7420*/  LOP3.LUT R14, R22, R35, R14, 0xfe, !PT ;  /* 0x00000023160e7212 */ /* 0x000fe200078efe0e */
[----:B------:R-:W-:Y:S01]  /*7430*/  IMAD.SHL.U32 R22, R3, 0x10, RZ ;  /* 0x0000001003167824 */ /* 0x000fe200078e00ff */
[----:B------:R-:W-:Y:S02]  /*7440*/  LOP3.LUT R31, R34, 0xff0000ff, R31, 0xf8, !PT ;  /* 0xff0000ff221f7812 */ /* 0x000fe400078ef81f */
[----:B------:R-:W-:Y:S02]  /*7450*/  LOP3.LUT R24, R24, 0xf00f00f0, RZ, 0xc0, !PT ;  /* 0xf00f00f018187812 */ /* 0x000fe400078ec0ff */
[----:B------:R-:W-:Y:S02]  /*7460*/  SHF.L.U64.HI R30, R29, 0x4, R18 ;  /* 0x000000041d1e7819 */ /* 0x000fe40000010212 */
[----:B------:R-:W-:-:S02]  /*7470*/  LOP3.LUT R22, R22, 0xf00f00f0, RZ, 0xc0, !PT ;  /* 0xf00f00f016167812 */ /* 0x000fc400078ec0ff */
[----:B------:R-:W-:Y:S01]  /*7480*/  LOP3.LUT R24, R24, 0xf00f00f, R29, 0xf8, !PT ;  /* 0x0f00f00f18187812 */ /* 0x000fe200078ef81d */
[----:B------:R-:W-:Y:S01]  /*7490*/  IMAD.SHL.U32 R29, R31, 0x10, RZ ;  /* 0x000000101f1d7824 */ /* 0x000fe200078e00ff */
[----:B------:R-:W-:Y:S02]  /*74a0*/  LOP3.LUT R33, R30, 0xf00f00, RZ, 0xc0, !PT ;  /* 0x00f00f001e217812 */ /* 0x000fe400078ec0ff */
[----:B------:R-:W-:Y:S01]  /*74b0*/  LOP3.LUT R35, R22, 0xf00f00f, R3, 0xf8, !PT ;  /* 0x0f00f00f16237812 */ /* 0x000fe200078ef803 */
[C---:B------:R-:W-:Y:S01]  /*74c0*/  IMAD.SHL.U32 R3, R24.reuse, 0x8, RZ ;  /* 0x0000000818037824 */ /* 0x040fe200078e00ff */
[----:B------:R-:W-:Y:S01]  /*74d0*/  LOP3.LUT R33, R33, 0x100f00f0, R18, 0xf8, !PT ;  /* 0x100f00f021217812 */ /* 0x000fe200078ef812 */
[----:B------:R-:W-:Y:S01]  /*74e0*/  IMAD.SHL.U32 R22, R24, 0x2, RZ ;  /* 0x0000000218167824 */ /* 0x000fe200078e00ff */
[----:B------:R-:W-:Y:S02]  /*74f0*/  LOP3.LUT R18, R29, 0xf00f00f0, RZ, 0xc0, !PT ;  /* 0xf00f00f01d127812 */ /* 0x000fe400078ec0ff */
[----:B------:R-:W-:-:S02]  /*7500*/  LOP3.LUT R3, R3, 0x10410410, RZ, 0xc0, !PT ;  /* 0x1041041003037812 */ /* 0x000fc400078ec0ff */
[----:B------:R-:W-:Y:S01]  /*7510*/  LOP3.LUT R29, R18, 0xf00f00f, R31, 0xf8, !PT ;  /* 0x0f00f00f121d7812 */ /* 0x000fe200078ef81f */
[----:B------:R-:W-:Y:S01]  /*7520*/  IMAD.SHL.U32 R18, R35, 0x10, RZ ;  /* 0x0000001023127824 */ /* 0x000fe200078e00ff */
[----:B------:R-:W-:Y:S02]  /*7530*/  LOP3.LUT R3, R3, 0x82082082, R22, 0xf8, !PT ;  /* 0x8208208203037812 */ /* 0x000fe400078ef816 */
[----:B------:R-:W-:Y:S01]  /*7540*/  SHF.L.U64.HI R30, R31, 0x4, R20 ;  /* 0x000000041f1e7819 */ /* 0x000fe20000010214 */
[----:B------:R-:W-:Y:S01]  /*7550*/  IMAD.SHL.U32 R22, R29, 0x4, RZ ;  /* 0x000000041d167824 */ /* 0x000fe200078e00ff */
[----:B------:R-:W-:Y:S01]  /*7560*/  LOP3.LUT R18, R18, 0x20820820, RZ, 0xc0, !PT ;  /* 0x2082082012127812 */ /* 0x000fe200078ec0ff */
[----:B------:R-:W-:Y:S01]  /*7570*/  IMAD.SHL.U32 R31, R35, 0x4, RZ ;  /* 0x00000004231f7824 */ /* 0x000fe200078e00ff */
[----:B------:R-:W-:Y:S02]  /*7580*/  LOP3.LUT R16, R37, 0x100f00f0, R16, 0xf8, !PT ;  /* 0x100f00f025107812 */ /* 0x000fe400078ef810 */
[----:B------:R-:W-:-:S02]  /*7590*/  LOP3.LUT R32, R22, 0x8208208, RZ, 0xc0, !PT ;  /* 0x0820820816207812 */ /* 0x000fc400078ec0ff */
[----:B------:R-:W-:Y:S02]  /*75a0*/  LOP3.LUT R22, R18, 0x4104104, R31, 0xf8, !PT ;  /* 0x0410410412167812 */ /* 0x000fe400078ef81f */
[----:B------:R-:W-:Y:S02]  /*75b0*/  LOP3.LUT R32, R32, 0x41041041, R29, 0xf8, !PT ;  /* 0x4104104120207812 */ /* 0x000fe400078ef81d */
[----:B------:R-:W-:Y:S02]  /*75c0*/  LOP3.LUT R31, R30, 0xf00f00, RZ, 0xc0, !PT ;  /* 0x00f00f001e1f7812 */ /* 0x000fe400078ec0ff */
[----:B------:R-:W-:Y:S01]  /*75d0*/  LOP3.LUT R3, R22, R3, R32, 0xfe, !PT ;  /* 0x0000000316037212 */ /* 0x000fe200078efe20 */
[----:B------:R-:W-:Y:S01]  /*75e0*/  VIADD R22, R17, -UR8 ;  /* 0x8000000811167c36 */ /* 0x000fe20008000000 */
[----:B------:R-:W-:Y:S02]  /*75f0*/  LOP3.LUT R18, R31, 0x100f00f0, R20, 0xf8, !PT ;  /* 0x100f00f01f127812 */ /* 0x000fe400078ef814 */
[----:B------:R-:W-:-:S02]  /*7600*/  SHF.L.U64.HI R20, R35, 0x4, R16 ;  /* 0x0000000423147819 */ /* 0x000fc40000010210 */
[----:B------:R-:W-:Y:S01]  /*7610*/  SHF.L.U64.HI R35, R35, 0x2, R16 ;  /* 0x0000000223237819 */ /* 0x000fe20000010210 */
[----:B------:R-:W-:Y:S01]  /*7620*/  IMAD.U32 R16, R22, 0x10000, RZ ;  /* 0x0001000016107824 */ /* 0x000fe200078e00ff */
[----:B------:R-:W-:Y:S02]  /*7630*/  LOP3.LUT R20, R20, 0x8208208, RZ, 0xc0, !PT ;  /* 0x0820820814147812 */ /* 0x000fe400078ec0ff */
[C-C-:B------:R-:W-:Y:S02]  /*7640*/  SHF.L.U64.HI R30, R24.reuse, 0x3, R33.reuse ;  /* 0x00000003181e7819 */ /* 0x140fe40000010221 */
[----:B------:R-:W-:Y:S02]  /*7650*/  SHF.L.U64.HI R31, R24, 0x1, R33 ;  /* 0x00000001181f7819 */ /* 0x000fe40000010221 */
[----:B------:R-:W-:Y:S02]  /*7660*/  LOP3.LUT R33, R16, 0xffff0000, RZ, 0xc0, !PT ;  /* 0xffff000010217812 */ /* 0x000fe400078ec0ff */
[----:B------:R-:W-:-:S02]  /*7670*/  LOP3.LUT R16, R20, 0x41041041, R35, 0xf8, !PT ;  /* 0x4104104114107812 */ /* 0x000fc400078ef823 */
[----:B------:R-:W-:Y:S02]  /*7680*/  LOP3.LUT R20, R22, 0x1f0000, RZ, 0xc0, !PT ;  /* 0x001f000016147812 */ /* 0x000fe400078ec0ff */
[----:B------:R-:W-:Y:S02]  /*7690*/  LOP3.LUT R33, R33, 0xffff, R22, 0xf8, !PT ;  /* 0x0000ffff21217812 */ /* 0x000fe400078ef816 */
[----:B------:R-:W-:Y:S02]  /*76a0*/  SHF.L.U64.HI R24, R29, 0x2, R18 ;  /* 0x000000021d187819 */ /* 0x000fe40000010212 */
[----:B------:R-:W-:Y:S01]  /*76b0*/  SHF.L.U64.HI R29, R33, 0x8, R20 ;  /* 0x00000008211d7819 */ /* 0x000fe20000010214 */
[----:B------:R-:W-:Y:S01]  /*76c0*/  VIADD R20, R15, -UR5 ;  /* 0x800000050f147c36 */ /* 0x000fe20008000000 */
[----:B------:R-:W-:Y:S02]  /*76d0*/  LOP3.LUT R30, R30, 0x4104104, RZ, 0xc0, !PT ;  /* 0x041041041e1e7812 */ /* 0x000fe400078ec0ff */
[----:B------:R-:W-:Y:S01]  /*76e0*/  LOP3.LUT R35, R24, 0x2082082, RZ, 0xc0, !PT ;  /* 0x0208208218237812 */ /* 0x000fe200078ec0ff */
[----:B------:R-:W-:Y:S01]  /*76f0*/  IMAD.U32 R24, R20, 0x10000, RZ ;  /* 0x0001000014187824 */ /* 0x000fe200078e00ff */
[----:B------:R-:W-:-:S02]  /*7700*/  LOP3.LUT R29, R29, 0x1f0000ff, RZ, 0xc0, !PT ;  /* 0x1f0000ff1d1d7812 */ /* 0x000fc400078ec0ff */
[----:B------:R-:W-:Y:S02]  /*7710*/  LOP3.LUT R31, R30, 0x20820820, R31, 0xf8, !PT ;  /* 0x208208201e1f7812 */ /* 0x000fe400078ef81f */
[----:B------:R-:W-:Y:S02]  /*7720*/  LOP3.LUT R35, R35, 0x10410410, R18, 0xf8, !PT ;  /* 0x1041041023237812 */ /* 0x000fe400078ef812 */
[----:B------:R-:W-:Y:S02]  /*7730*/  LOP3.LUT R18, R29, 0x1f0000, R22, 0xf8, !PT ;  /* 0x001f00001d127812 */ /* 0x000fe400078ef816 */
[----:B------:R-:W-:Y:S01]  /*7740*/  LOP3.LUT R29, R16, R31, R35, 0xfe, !PT ;  /* 0x0000001f101d7212 */ /* 0x000fe200078efe23 */
[----:B------:R-:W-:Y:S01]  /*7750*/  VIADD R31, R13, -UR4 ;  /* 0x800000040d1f7c36 */ /* 0x000fe20008000000 */
[----:B------:R-:W-:Y:S01]  /*7760*/  LOP3.LUT R35, R24, 0xffff0000, RZ, 0xc0, !PT ;  /* 0xffff000018237812 */ /* 0x000fe200078ec0ff */
[----:B------:R-:W-:Y:S01]  /*7770*/  IMAD.SHL.U32 R24, R33, 0x100, RZ ;  /* 0x0000010021187824 */ /* 0x000fe200078e00ff */
[----:B------:R-:W-:Y:S01]  /*7780*/  LOP3.LUT R22, R20, 0x1f0000, RZ, 0xc0, !PT ;  /* 0x001f000014167812 */ /* 0x000fe200078ec0ff */
[----:B------:R-:W-:Y:S01]  /*7790*/  IMAD.U32 R16, R31, 0x10000, RZ ;  /* 0x000100001f107824 */ /* 0x000fe200078e00ff */
[----:B------:R-:W-:-:S02]  /*77a0*/  LOP3.LUT R35, R35, 0xffff, R20, 0xf8, !PT ;  /* 0x0000ffff23237812 */ /* 0x000fc400078ef814 */
[----:B------:R-:W-:Y:S02]  /*77b0*/  LOP3.LUT R37, R31, 0x1f0000, RZ, 0xc0, !PT ;  /* 0x001f00001f257812 */ /* 0x000fe400078ec0ff */
[----:B------:R-:W-:Y:S02]  /*77c0*/  SHF.L.U64.HI R22, R35, 0x8, R22 ;  /* 0x0000000823167819 */ /* 0x000fe40000010216 */
[----:B------:R-:W-:Y:S02]  /*77d0*/  LOP3.LUT R16, R16, 0xffff0000, RZ, 0xc0, !PT ;  /* 0xffff000010107812 */ /* 0x000fe400078ec0ff */
[----:B------:R-:W-:Y:S02]  /*77e0*/  LOP3.LUT R22, R22, 0x1f0000ff, RZ, 0xc0, !PT ;  /* 0x1f0000ff16167812 */ /* 0x000fe400078ec0ff */
[----:B------:R-:W-:Y:S02]  /*77f0*/  LOP3.LUT R16, R16, 0xffff, R31, 0xf8, !PT ;  /* 0x0000ffff10107812 */ /* 0x000fe400078ef81f */
[----:B------:R-:W-:-:S02]  /*7800*/  LOP3.LUT R24, R24, 0xff00, RZ, 0xc0, !PT ;  /* 0x0000ff0018187812 */ /* 0x000fc400078ec0ff */
[----:B------:R-:W-:Y:S02]  /*7810*/  LOP3.LUT R20, R22, 0x1f0000, R20, 0xf8, !PT ;  /* 0x001f000016147812 */ /* 0x000fe400078ef814 */
[C---:B------:R-:W-:Y:S01]  /*7820*/  SHF.L.U64.HI R22, R16.reuse, 0x8, R37 ;  /* 0x0000000810167819 */ /* 0x040fe20000010225 */
[----:B------:R-:W-:Y:S01]  /*7830*/  IMAD.SHL.U32 R37, R16, 0x100, RZ ;  /* 0x0000010010257824 */ /* 0x000fe200078e00ff */
[----:B------:R-:W-:Y:S01]  /*7840*/  LOP3.LUT R33, R24, 0xff0000ff, R33, 0xf8, !PT ;  /* 0xff0000ff18217812 */ /* 0x000fe200078ef821 */
[----:B------:R-:W-:Y:S01]  /*7850*/  IMAD.SHL.U32 R24, R35, 0x100, RZ ;  /* 0x0000010023187824 */ /* 0x000fe200078e00ff */
[----:B------:R-:W-:Y:S02]  /*7860*/  LOP3.LUT R22, R22, 0x1f0000ff, RZ, 0xc0, !PT ;  /* 0x1f0000ff16167812 */ /* 0x000fe400078ec0ff */
[----:B------:R-:W-:Y:S02]  /*7870*/  LOP3.LUT R37, R37, 0xff00, RZ, 0xc0, !PT ;  /* 0x0000ff0025257812 */ /* 0x000fe400078ec0ff */
[----:B------:R-:W-:-:S02]  /*7880*/  LOP3.LUT R31, R22, 0x1f0000, R31, 0xf8, !PT ;  /* 0x001f0000161f7812 */ /* 0x000fc400078ef81f */
[----:B------:R-:W-:Y:S02]  /*7890*/  LOP3.LUT R24, R24, 0xff00, RZ, 0xc0, !PT ;  /* 0x0000ff0018187812 */ /* 0x000fe400078ec0ff */
[C---:B------:R-:W-:Y:S02]  /*78a0*/  SHF.L.U64.HI R22, R33.reuse, 0x4, R18 ;  /* 0x0000000421167819 */ /* 0x040fe40000010212 */
[----:B------:R-:W-:Y:S01]  /*78b0*/  LOP3.LUT R35, R24, 0xff0000ff, R35, 0xf8, !PT ;  /* 0xff0000ff18237812 */ /* 0x000fe200078ef823 */
[----:B------:R-:W-:Y:S01]  /*78c0*/  IMAD.SHL.U32 R24, R33, 0x10, RZ ;  /* 0x0000001021187824 */ /* 0x000fe200078e00ff */
[----:B------:R-:W-:Y:S02]  /*78d0*/  LOP3.LUT R22, R22, 0xf00f00, RZ, 0xc0, !PT ;  /* 0x00f00f0016167812 */ /* 0x000fe400078ec0ff */
[----:B------:R-:W-:Y:S02]  /*78e0*/  LOP3.LUT R16, R37, 0xff0000ff, R16, 0xf8, !PT ;  /* 0xff0000ff25107812 */ /* 0x000fe400078ef810 */
[----:B------:R-:W-:Y:S01]  /*78f0*/  LOP3.LUT R18, R22, 0x100f00f0, R18, 0xf8, !PT ;  /* 0x100f00f016127812 */ /* 0x000fe200078ef812 */
[----:B------:R-:W-:Y:S01]  /*7900*/  IMAD.SHL.U32 R22, R35, 0x10, RZ ;  /* 0x0000001023167824 */ /* 0x000fe200078e00ff */
[----:B------:R-:W-:Y:S01]  /*7910*/  ISETP.GE.U32.AND P0, PT, R2, R3, PT ;  /* 0x000000030200720c */ /* 0x000fe20003f06070 */
[----:B------:R-:W-:Y:S01]  /*7920*/  IMAD.SHL.U32 R3, R16, 0x10, RZ ;  /* 0x0000001010037824 */ /* 0x000fe200078e00ff */
[----:B------:R-:W-:-:S02]  /*7930*/  LOP3.LUT R24, R24, 0xf00f00f0, RZ, 0xc0, !PT ;  /* 0xf00f00f018187812 */ /* 0x000fc400078ec0ff */
[----:B------:R-:W-:Y:S02]  /*7940*/  LOP3.LUT R22, R22, 0xf00f00f0, RZ, 0xc0, !PT ;  /* 0xf00f00f016167812 */ /* 0x000fe400078ec0ff */
[----:B------:R-:W-:Y:S02]  /*7950*/  LOP3.LUT R3, R3, 0xf00f00f0, RZ, 0xc0, !PT ;  /* 0xf00f00f003037812 */ /* 0x000fe400078ec0ff */
[----:B------:R-:W-:Y:S02]  /*7960*/  LOP3.LUT R2, R22, 0xf00f00f, R35, 0xf8, !PT ;  /* 0x0f00f00f16027812 */ /* 0x000fe400078ef823 */
[----:B------:R-:W-:Y:S02]  /*7970*/  SHF.L.U64.HI R22, R35, 0x4, R20 ;  /* 0x0000000423167819 */ /* 0x000fe40000010214 */
[----:B------:R-:W-:Y:S01]  /*7980*/  ISETP.GE.U32.AND.EX P0, PT, R14, R29, PT, P0 ;  /* 0x0000001d0e00720c */ /* 0x000fe20003f06100 */
[----:B------:R-:W-:Y:S01]  /*7990*/  IMAD.SHL.U32 R35, R2, 0x8, RZ ;  /* 0x0000000802237824 */ /* 0x000fe200078e00ff */
[----:B------:R-:W-:Y:S01]  /*79a0*/  LOP3.LUT R29, R22, 0xf00f00, RZ, 0xc0, !PT ;  /* 0x00f00f00161d7812 */ /* 0x000fe200078ec0ff */
[----:B------:R-:W-:Y:S01]  /*79b0*/  IMAD.SHL.U32 R22, R2, 0x2, RZ ;  /* 0x0000000202167824 */ /* 0x000fe200078e00ff */
[----:B------:R-:W-:-:S02]  /*79c0*/  LOP3.LUT R33, R24, 0xf00f00f, R33, 0xf8, !PT ;  /* 0x0f00f00f18217812 */ /* 0x000fc400078ef821 */
[----:B------:R-:W-:Y:S02]  /*79d0*/  LOP3.LUT R35, R35, 0x10410410, RZ, 0xc0, !PT ;  /* 0x1041041023237812 */ /* 0x000fe400078ec0ff */
[----:B------:R-:W-:Y:S01]  /*79e0*/  LOP3.LUT R14, R3, 0xf00f00f, R16, 0xf8, !PT ;  /* 0x0f00f00f030e7812 */ /* 0x000fe200078ef810 */
[----:B------:R-:W-:Y:S01]  /*79f0*/  IMAD.SHL.U32 R37, R33, 0x10, RZ ;  /* 0x0000001021257824 */ /* 0x000fe200078e00ff */
[----:B------:R-:W-:Y:S01]  /*7a00*/  LOP3.LUT R22, R35, 0x82082082, R22, 0xf8, !PT ;  /* 0x8208208223167812 */ /* 0x000fe200078ef816 */
[----:B------:R-:W-:Y:S01]  /*7a10*/  IMAD.SHL.U32 R24, R33, 0x4, RZ ;  /* 0x0000000421187824 */ /* 0x000fe200078e00ff */
[----:B------:R-:W-:Y:S01]  /*7a20*/  SHF.L.U64.HI R16, R16, 0x4, R31 ;  /* 0x0000000410107819 */ /* 0x000fe2000001021f */
[----:B------:R-:W-:Y:S01]  /*7a30*/  IMAD.SHL.U32 R35, R14, 0x4, RZ ;  /* 0x000000040e237824 */ /* 0x000fe200078e00ff */
[----:B------:R-:W-:Y:S01]  /*7a40*/  LOP3.LUT R37, R37, 0x20820820, RZ, 0xc0, !PT ;  /* 0x2082082025257812 */ /* 0x000fe200078ec0ff */
[----:B------:R-:W-:Y:S01]  /*7a50*/  IMAD.MOV.U32 R3, RZ, RZ, R26 ;  /* 0x000000ffff037224 */ /* 0x000fe200078e001a */
[----:B------:R-:W-:Y:S01]  /*7a60*/  LOP3.LUT R16, R16, 0xf00f00, RZ, 0xc0, !PT ;  /* 0x00f00f0010107812 */ /* 0x000fe200078ec0ff */
[----:B------:R-:W-:Y:S01]  /*7a70*/  @!P0 IMAD.MOV.U32 R3, RZ, RZ, R6 ;  /* 0x000000ffff038224 */ /* 0x000fe200078e0006 */
[----:B------:R-:W-:Y:S01]  /*7a80*/  LOP3.LUT R35, R35, 0x8208208, RZ, 0xc0, !PT ;  /* 0x0820820823237812 */ /* 0x000fe200078ec0ff */
[----:B------:R-:W-:Y:S01]  /*7a90*/  @!P0 IMAD.MOV.U32 R6, RZ, RZ, R26 ;  /* 0x000000ffff068224 */ /* 0x000fe200078e001a */
[----:B------:R-:W-:Y:S01]  /*7aa0*/  LOP3.LUT R29, R29, 0x100f00f0, R20, 0xf8, !PT ;  /* 0x100f00f01d1d7812 */ /* 0x000fe200078ef814 */
[----:B------:R-:W-:Y:S01]  /*7ab0*/  VIADD R20, R3, -UR8 ;  /* 0x8000000803147c36 */ /* 0x000fe20008000000 */
[----:B------:R-:W-:-:S02]  /*7ac0*/  LOP3.LUT R24, R37, 0x4104104, R24, 0xf8, !PT ;  /* 0x0410410425187812 */ /* 0x000fc400078ef818 */
[----:B------:R-:W-:Y:S02]  /*7ad0*/  LOP3.LUT R35, R35, 0x41041041, R14, 0xf8, !PT ;  /* 0x4104104123237812 */ /* 0x000fe400078ef80e */
[----:B------:R-:W-:Y:S02]  /*7ae0*/  LOP3.LUT R31, R16, 0x100f00f0, R31, 0xf8, !PT ;  /* 0x100f00f0101f7812 */ /* 0x000fe400078ef81f */
[----:B------:R-:W-:Y:S01]  /*7af0*/  LOP3.LUT R16, R24, R22, R35, 0xfe, !PT ;  /* 0x0000001618107212 */ /* 0x000fe200078efe23 */
[----:B------:R-:W-:Y:S01]  /*7b00*/  IMAD.U32 R24, R20, 0x10000, RZ ;  /* 0x0001000014187824 */ /* 0x000fe200078e00ff */
[C-C-:B------:R-:W-:Y:S02]  /*7b10*/  SHF.L.U64.HI R22, R2.reuse, 0x3, R29.reuse ;  /* 0x0000000302167819 */ /* 0x140fe4000001021d */
[----:B------:R-:W-:Y:S01]  /*7b20*/  SHF.L.U64.HI R29, R2, 0x1, R29 ;  /* 0x00000001021d7819 */ /* 0x000fe2000001021d */
[----:B------:R-:W-:Y:S01]  /*7b30*/  IMAD.MOV.U32 R2, RZ, RZ, R25 ;  /* 0x000000ffff027224 */ /* 0x000fe200078e0019 */
[C-C-:B------:R-:W-:Y:S01]  /*7b40*/  SHF.L.U64.HI R30, R33.reuse, 0x4, R18.reuse ;  /* 0x00000004211e7819 */ /* 0x140fe20000010212 */
[----:B------:R-:W-:Y:S01]  /*7b50*/  @!P0 IMAD.MOV.U32 R2, RZ, RZ, R7 ;  /* 0x000000ffff028224 */ /* 0x000fe200078e0007 */
[----:B------:R-:W-:Y:S01]  /*7b60*/  LOP3.LUT R37, R24, 0xffff0000, RZ, 0xc0, !PT ;  /* 0xffff000018257812 */ /* 0x000fe200078ec0ff */
[----:B------:R-:W-:Y:S01]  /*7b70*/  @!P0 IMAD.MOV.U32 R7, RZ, RZ, R25 ;  /* 0x000000ffff078224 */ /* 0x000fe200078e0019 */
[----:B------:R-:W-:Y:S01]  /*7b80*/  SHF.L.U64.HI R18, R33, 0x2, R18 ;  /* 0x0000000221127819 */ /* 0x000fe20000010212 */
[----:B------:R-:W-:Y:S01]  /*7b90*/  VIADD R35, R2, -UR5 ;  /* 0x8000000502237c36 */ /* 0x000fe20008000000 */
[----:B------:R-:W-:-:S02]  /*7ba0*/  LOP3.LUT R33, R30, 0x8208208, RZ, 0xc0, !PT ;  /* 0x082082081e217812 */ /* 0x000fc400078ec0ff */
[----:B------:R-:W-:Y:S02]  /*7bb0*/  LOP3.LUT R22, R22, 0x4104104, RZ, 0xc0, !PT ;  /* 0x0410410416167812 */ /* 0x000fe400078ec0ff */
[----:B------:R-:W-:Y:S02]  /*7bc0*/  LOP3.LUT R24, R20, 0x1f0000, RZ, 0xc0, !PT ;  /* 0x001f000014187812 */ /* 0x000fe400078ec0ff */
[----:B------:R-:W-:Y:S02]  /*7bd0*/  LOP3.LUT R37, R37, 0xffff, R20, 0xf8, !PT ;  /* 0x0000ffff25257812 */ /* 0x000fe400078ef814 */
[----:B------:R-:W-:Y:S02]  /*7be0*/  LOP3.LUT R18, R33, 0x41041041, R18, 0xf8, !PT ;  /* 0x4104104121127812 */ /* 0x000fe400078ef812 */
[----:B------:R-:W-:Y:S01]  /*7bf0*/  LOP3.LUT R29, R22, 0x20820820, R29, 0xf8, !PT ;  /* 0x20820820161d7812 */ /* 0x000fe200078ef81d */
[----:B------:R-:W-:Y:S01]  /*7c00*/  IMAD.U32 R22, R35, 0x10000, RZ ;  /* 0x0001000023167824 */ /* 0x000fe200078e00ff */
[C---:B------:R-:W-:Y:S01]  /*7c10*/  SHF.L.U64.HI R33, R37.reuse, 0x8, R24 ;  /* 0x0000000825217819 */ /* 0x040fe20000010218 */
[----:B------:R-:W-:-:S03]  /*7c20*/  IMAD.SHL.U32 R24, R37, 0x100, RZ ;  /* 0x0000010025187824 */ /* 0x000fc600078e00ff */
[----:B------:R-:W-:Y:S02]  /*7c30*/  LOP3.LUT R33, R33, 0x1f0000ff, RZ, 0xc0, !PT ;  /* 0x1f0000ff21217812 */ /* 0x000fe400078ec0ff */
[----:B------:R-:W-:Y:S02]  /*7c40*/  LOP3.LUT R22, R22, 0xffff0000, RZ, 0xc0, !PT ;  /* 0xffff000016167812 */ /* 0x000fe400078ec0ff */
[----:B------:R-:W-:Y:S02]  /*7c50*/  LOP3.LUT R20, R33, 0x1f0000, R20, 0xf8, !PT ;  /* 0x001f000021147812 */ /* 0x000fe400078ef814 */
[----:B------:R-:W-:Y:S02]  /*7c60*/  LOP3.LUT R33, R22, 0xffff, R35, 0xf8, !PT ;  /* 0x0000ffff16217812 */ /* 0x000fe400078ef823 */
[----:B------:R-:W-:Y:S02]  /*7c70*/  LOP3.LUT R22, R35, 0x1f0000, RZ, 0xc0, !PT ;  /* 0x001f000023167812 */ /* 0x000fe400078ec0ff */
[----:B------:R-:W-:Y:S01]  /*7c80*/  LOP3.LUT R24, R24, 0xff00, RZ, 0xc0, !PT ;  /* 0x0000ff0018187812 */ /* 0x000fe200078ec0ff */
[C---:B------:R-:W-:Y:S01]  /*7c90*/  IMAD.SHL.U32 R30, R33.reuse, 0x100, RZ ;  /* 0x00000100211e7824 */ /* 0x040fe200078e00ff */
[----:B------:R-:W-:-:S02]  /*7ca0*/  SHF.L.U64.HI R22, R33, 0x8, R22 ;  /* 0x0000000821167819 */ /* 0x000fc40000010216 */
[----:B------:R-:W-:Y:S02]  /*7cb0*/  LOP3.LUT R37, R24, 0xff0000ff, R37, 0xf8, !PT ;  /* 0xff0000ff18257812 */ /* 0x000fe400078ef825 */
[----:B------:R-:W-:Y:S02]  /*7cc0*/  LOP3.LUT R22, R22, 0x1f0000ff, RZ, 0xc0, !PT ;  /* 0x1f0000ff16167812 */ /* 0x000fe400078ec0ff */
[----:B------:R-:W-:Y:S02]  /*7cd0*/  LOP3.LUT R30, R30, 0xff00, RZ, 0xc0, !PT ;  /* 0x0000ff001e1e7812 */ /* 0x000fe400078ec0ff */
[----:B------:R-:W-:Y:S01]  /*7ce0*/  LOP3.LUT R35, R22, 0x1f0000, R35, 0xf8, !PT ;  /* 0x001f000016237812 */ /* 0x000fe200078ef823 */
[C---:B------:R-:W-:Y:S01]  /*7cf0*/  IMAD.SHL.U32 R22, R37.reuse, 0x10, RZ ;  /* 0x0000001025167824 */ /* 0x040fe200078e00ff */
[----:B------:R-:W-:Y:S02]  /*7d00*/  LOP3.LUT R30, R30, 0xff0000ff, R33, 0xf8, !PT ;  /* 0xff0000ff1e1e7812 */ /* 0x000fe400078ef821 */
[----:B------:R-:W-:-:S02]  /*7d10*/  SHF.L.U64.HI R33, R37, 0x4, R20 ;  /* 0x0000000425217819 */ /* 0x000fc40000010214 */
[----:B------:R-:W-:Y:S02]  /*7d20*/  LOP3.LUT R22, R22, 0xf00f00f0, RZ, 0xc0, !PT ;  /* 0xf00f00f016167812 */ /* 0x000fe400078ec0ff */
[----:B------:R-:W-:-:S04]  /*7d30*/  LOP3.LUT R33, R33, 0xf00f00, RZ, 0xc0, !PT ;  /* 0x00f00f0021217812 */ /* 0x000fc800078ec0ff */
[----:B------:R-:W-:Y:S02]  /*7d40*/  LOP3.LUT R33, R33, 0x100f00f0, R20, 0xf8, !PT ;  /* 0x100f00f021217812 */ /* 0x000fe400078ef814 */
[----:B------:R-:W-:Y:S01]  /*7d50*/  LOP3.LUT R20, R22, 0xf00f00f, R37, 0xf8, !PT ;  /* 0x0f00f00f16147812 */ /* 0x000fe200078ef825 */
[C---:B------:R-:W-:Y:S01]  /*7d60*/  IMAD.SHL.U32 R37, R30.reuse, 0x10, RZ ;  /* 0x000000101e257824 */ /* 0x040fe200078e00ff */
[----:B------:R-:W-:Y:S02]  /*7d70*/  SHF.L.U64.HI R22, R30, 0x4, R35 ;  /* 0x000000041e167819 */ /* 0x000fe40000010223 */
[----:B------:R-:W-:Y:S02]  /*7d80*/  SHF.L.U64.HI R24, R20, 0x2, R33 ;  /* 0x0000000214187819 */ /* 0x000fe40000010221 */
[----:B------:R-:W-:Y:S02]  /*7d90*/  LOP3.LUT R22, R22, 0xf00f00, RZ, 0xc0, !PT ;  /* 0x00f00f0016167812 */ /* 0x000fe400078ec0ff */
[----:B------:R-:W-:-:S02]  /*7da0*/  LOP3.LUT R37, R37, 0xf00f00f0, RZ, 0xc0, !PT ;  /* 0xf00f00f025257812 */ /* 0x000fc400078ec0ff */
[----:B------:R-:W-:Y:S02]  /*7db0*/  LOP3.LUT R35, R22, 0x100f00f0, R35, 0xf8, !PT ;  /* 0x100f00f016237812 */ /* 0x000fe400078ef823 */
[----:B------:R-:W-:Y:S02]  /*7dc0*/  SHF.L.U64.HI R22, R14, 0x2, R31 ;  /* 0x000000020e167819 */ /* 0x000fe4000001021f */
[C---:B------:R-:W-:Y:S02]  /*7dd0*/  SHF.L.U64.HI R14, R20.reuse, 0x4, R33 ;  /* 0x00000004140e7819 */ /* 0x040fe40000010221 */
[----:B------:R-:W-:Y:S01]  /*7de0*/  LOP3.LUT R30, R37, 0xf00f00f, R30, 0xf8, !PT ;  /* 0x0f00f00f251e7812 */ /* 0x000fe200078ef81e */
[----:B------:R-:W-:Y:S01]  /*7df0*/  IMAD.SHL.U32 R37, R20, 0x10, RZ ;  /* 0x0000001014257824 */ /* 0x000fe200078e00ff */
[----:B------:R-:W-:Y:S01]  /*7e00*/  LOP3.LUT R22, R22, 0x2082082, RZ, 0xc0, !PT ;  /* 0x0208208216167812 */ /* 0x000fe200078ec0ff */
[----:B------:R-:W-:Y:S01]  /*7e10*/  IMAD.SHL.U32 R20, R20, 0x4, RZ ;  /* 0x0000000414147824 */ /* 0x000fe200078e00ff */
[----:B------:R-:W-:Y:S01]  /*7e20*/  LOP3.LUT R33, R14, 0x8208208, RZ, 0xc0, !PT ;  /* 0x082082080e217812 */ /* 0x000fe200078ec0ff */
[----:B------:R-:W-:Y:S01]  /*7e30*/  IMAD.MOV.U32 R14, RZ, RZ, R23 ;  /* 0x000000ffff0e7224 */ /* 0x000fe200078e0017 */
[----:B------:R-:W-:Y:S01]  /*7e40*/  SHF.L.U64.HI R32, R30, 0x3, R35 ;  /* 0x000000031e207819 */ /* 0x000fe20000010223 */
[----:B------:R-:W-:Y:S01]  /*7e50*/  @!P0 IMAD.MOV.U32 R14, RZ, RZ, R8 ;  /* 0x000000ffff0e8224 */ /* 0x000fe200078e0008 */
[----:B------:R-:W-:Y:S01]  /*7e60*/  LOP3.LUT R22, R22, 0x10410410, R31, 0xf8, !PT ;  /* 0x1041041016167812 */ /* 0x000fe200078ef81f */
[----:B------:R-:W-:Y:S01]  /*7e70*/  @!P0 IMAD.MOV.U32 R8, RZ, RZ, R23 ;  /* 0x000000ffff088224 */ /* 0x000fe200078e0017 */
[----:B------:R-:W-:Y:S01]  /*7e80*/  LOP3.LUT R24, R33, 0x41041041, R24, 0xf8, !PT ;  /* 0x4104104121187812 */ /* 0x000fe200078ef818 */
[----:B------:R-:W-:Y:S01]  /*7e90*/  VIADD R33, R14, -UR4 ;  /* 0x800000040e217c36 */ /* 0x000fe20008000000 */
[C---:B------:R-:W-:Y:S01]  /*7ea0*/  SHF.L.U64.HI R31, R30.reuse, 0x1, R35 ;  /* 0x000000011e1f7819 */ /* 0x040fe20000010223 */
[----:B------:R-:W-:Y:S01]  /*7eb0*/  IMAD.SHL.U32 R35, R30, 0x8, RZ ;  /* 0x000000081e237824 */ /* 0x000fe200078e00ff */
[----:B------:R-:W-:Y:S01]  /*7ec0*/  LOP3.LUT R32, R32, 0x4104104, RZ, 0xc0, !PT ;  /* 0x0410410420207812 */ /* 0x000fe200078ec0ff */
[----:B------:R-:W-:Y:S01]  /*7ed0*/  IMAD.SHL.U32 R30, R30, 0x2, RZ ;  /* 0x000000021e1e7824 */ /* 0x000fe200078e00ff */
[----:B------:R-:W-:-:S02]  /*7ee0*/  LOP3.LUT R37, R37, 0x20820820, RZ, 0xc0, !PT ;  /* 0x2082082025257812 */ /* 0x000fc400078ec0ff */
[----:B------:R-:W-:Y:S01]  /*7ef0*/  LOP3.LUT R31, R32, 0x20820820, R31, 0xf8, !PT ;  /* 0x20820820201f7812 */ /* 0x000fe200078ef81f */
[----:B------:R-:W-:Y:S01]  /*7f00*/  IMAD.U32 R32, R33, 0x10000, RZ ;  /* 0x0001000021207824 */ /* 0x000fe200078e00ff */
[----:B------:R-:W-:Y:S02]  /*7f10*/  LOP3.LUT R35, R35, 0x10410410, RZ, 0xc0, !PT ;  /* 0x1041041023237812 */ /* 0x000fe400078ec0ff */
[----:B------:R-:W-:Y:S02]  /*7f20*/  LOP3.LUT R20, R37, 0x4104104, R20, 0xf8, !PT ;  /* 0x0410410425147812 */ /* 0x000fe400078ef814 */
[----:B------:R-:W-:Y:S02]  /*7f30*/  LOP3.LUT R32, R32, 0xffff0000, RZ, 0xc0, !PT ;  /* 0xffff000020207812 */ /* 0x000fe400078ec0ff */
[----:B------:R-:W-:Y:S02]  /*7f40*/  LOP3.LUT R30, R35, 0x82082082, R30, 0xf8, !PT ;  /* 0x82082082231e7812 */ /* 0x000fe400078ef81e */
[----:B------:R-:W-:-:S02]  /*7f50*/  LOP3.LUT R32, R32, 0xffff, R33, 0xf8, !PT ;  /* 0x0000ffff20207812 */ /* 0x000fc400078ef821 */
[----:B------:R-:W-:Y:S02]  /*7f60*/  LOP3.LUT R35, R33, 0x1f0000, RZ, 0xc0, !PT ;  /* 0x001f000021237812 */ /* 0x000fe400078ec0ff */
[----:B------:R-:W-:Y:S02]  /*7f70*/  LOP3.LUT R29, R18, R29, R22, 0xfe, !PT ;  /* 0x0000001d121d7212 */ /* 0x000fe400078efe16 */
        /* <DEDUP_REMOVED lines=17> */
[----:B------:R-:W-:Y:S02]  /*8090*/  LOP3.LUT R35, R35, 0x41041041, R32, 0xf8, !PT ;  /* 0x4104104123237812 */ /* 0x000fe400078ef820 */
[----:B------:R-:W-:Y:S02]  /*80a0*/  LOP3.LUT R24, R24, R31, R33, 0xfe, !PT ;  /* 0x0000001f18187212 */ /* 0x000fe400078efe21 */
[----:B------:R-:W-:-:S04]  /*80b0*/  LOP3.LUT R35, R20, R30, R35, 0xfe, !PT ;  /* 0x0000001e14237212 */ /* 0x000fc800078efe23 */
[----:B------:R-:W-:-:S04]  /*80c0*/  ISETP.GE.U32.AND P1, PT, R16, R35, PT ;  /* 0x000000231000720c */ /* 0x000fc80003f26070 */
[----:B------:R-:W-:-:S13]  /*80d0*/  ISETP.GE.U32.AND.EX P1, PT, R29, R24, PT, P1 ;  /* 0x000000181d00720c */ /* 0x000fda0003f26110 */
[----:B------:R-:W-:Y:S02]  /*80e0*/  @!P1 IMAD.MOV.U32 R22, RZ, RZ, R3 ;  /* 0x000000ffff169224 */ /* 0x000fe400078e0003 */
[----:B------:R-:W-:Y:S02]  /*80f0*/  @!P1 IMAD.MOV.U32 R3, RZ, RZ, R17 ;  /* 0x000000ffff039224 */ /* 0x000fe400078e0011 */
[----:B------:R-:W-:Y:S02]  /*8100*/  @!P1 IMAD.MOV.U32 R20, RZ, RZ, R14 ;  /* 0x000000ffff149224 */ /* 0x000fe400078e000e */
[----:B------:R-:W-:Y:S02]  /*8110*/  VIADD R30, R3, -UR8 ;  /* 0x80000008031e7c36 */ /* 0x000fe40008000000 */
[----:B------:R-:W-:Y:S02]  /*8120*/  @!P1 IMAD.MOV.U32 R14, RZ, RZ, R13 ;  /* 0x000000ffff0e9224 */ /* 0x000fe400078e000d */
[C---:B------:R-:W-:Y:S01]  /*8130*/  IMAD.U32 R16, R30.reuse, 0x10000, RZ ;  /* 0x000100001e107824 */ /* 0x040fe200078e00ff */
[----:B------:R-:W-:Y:S01]  /*8140*/  LOP3.LUT R31, R30, 0x1f0000, RZ, 0xc0, !PT ;  /* 0x001f00001e1f7812 */ /* 0x000fe200078ec0ff */
[----:B------:R-:W-:-:S02]  /*8150*/  @!P1 IMAD.MOV.U32 R17, RZ, RZ, R22 ;  /* 0x000000ffff119224 */ /* 0x000fc400078e0016 */
[----:B------:R-:W-:Y:S01]  /*8160*/  @!P1 IMAD.MOV.U32 R13, RZ, RZ, R20 ;  /* 0x000000ffff0d9224 */ /* 0x000fe200078e0014 */
[----:B------:R-:W-:Y:S01]  /*8170*/  LOP3.LUT R29, R16, 0xffff0000, RZ, 0xc0, !PT ;  /* 0xffff0000101d7812 */ /* 0x000fe200078ec0ff */
[----:B------:R-:W-:Y:S02]  /*8180*/  @!P1 IMAD.MOV.U32 R16, RZ, RZ, R2 ;  /* 0x000000ffff109224 */ /* 0x000fe400078e0002 */
[----:B------:R-:W-:Y:S01]  /*8190*/  @!P1 IMAD.MOV.U32 R2, RZ, RZ, R15 ;  /* 0x000000ffff029224 */ /* 0x000fe200078e000f */
[----:B------:R-:W-:Y:S01]  /*81a0*/  LOP3.LUT R24, R29, 0xffff, R30, 0xf8, !PT ;  /* 0x0000ffff1d187812 */ /* 0x000fe200078ef81e */
[----:B------:R-:W-:Y:S02]  /*81b0*/  @!P1 IMAD.MOV.U32 R15, RZ, RZ, R16 ;  /* 0x000000ffff0f9224 */ /* 0x000fe400078e0010 */
[----:B------:R-:W-:Y:S01]  /*81c0*/  VIADD R33, R2, -UR5 ;  /* 0x8000000502217c36 */ /* 0x000fe20008000000 */
[C---:B------:R-:W-:Y:S01]  /*81d0*/  SHF.L.U64.HI R31, R24.reuse, 0x8, R31 ;  /* 0x00000008181f7819 */ /* 0x040fe2000001021f */
[----:B------:R-:W-:-:S02]  /*81e0*/  IMAD.SHL.U32 R29, R24, 0x100, RZ ;  /* 0x00000100181d7824 */ /* 0x000fc400078e00ff */
[----:B------:R-:W-:Y:S01]  /*81f0*/  IMAD.U32 R18, R33, 0x10000, RZ ;  /* 0x0001000021127824 */ /* 0x000fe200078e00ff */
[----:B------:R-:W-:Y:S02]  /*8200*/  LOP3.LUT R31, R31, 0x1f0000ff, RZ, 0xc0, !PT ;  /* 0x1f0000ff1f1f7812 */ /* 0x000fe400078ec0ff */
[----:B------:R-:W-:Y:S02]  /*8210*/  LOP3.LUT R29, R29, 0xff00, RZ, 0xc0, !PT ;  /* 0x0000ff001d1d7812 */ /* 0x000fe400078ec0ff */
[----:B------:R-:W-:Y:S01]  /*8220*/  LOP3.LUT R30, R31, 0x1f0000, R30, 0xf8, !PT ;  /* 0x001f00001f1e7812 */ /* 0x000fe200078ef81e */
[----:B------:R-:W-:Y:S01]  /*8230*/  VIADD R31, R14, -UR4 ;  /* 0x800000040e1f7c36 */ /* 0x000fe20008000000 */
[----:B------:R-:W-:Y:S02]  /*8240*/  LOP3.LUT R18, R18, 0xffff0000, RZ, 0xc0, !PT ;  /* 0xffff000012127812 */ /* 0x000fe400078ec0ff */
[----:B------:R-:W-:Y:S02]  /*8250*/  LOP3.LUT R29, R29, 0xff0000ff, R24, 0xf8, !PT ;  /* 0xff0000ff1d1d7812 */ /* 0x000fe400078ef818 */
[----:B------:R-:W-:Y:S01]  /*8260*/  LOP3.LUT R24, R18, 0xffff, R33, 0xf8, !PT ;  /* 0x0000ffff12187812 */ /* 0x000fe200078ef821 */
[----:B------:R-:W-:Y:S01]  /*8270*/  IMAD.U32 R18, R31, 0x10000, RZ ;  /* 0x000100001f127824 */ /* 0x000fe200078e00ff */
[----:B------:R-:W-:-:S02]  /*8280*/  LOP3.LUT R35, R33, 0x1f0000, RZ, 0xc0, !PT ;  /* 0x001f000021237812 */ /* 0x000fc400078ec0ff */
[----:B------:R-:W-:Y:S02]  /*8290*/  SHF.L.U64.HI R37, R29, 0x4, R30 ;  /* 0x000000041d257819 */ /* 0x000fe4000001021e */
[----:B------:R-:W-:Y:S02]  /*82a0*/  SHF.L.U64.HI R32, R24, 0x8, R35 ;  /* 0x0000000818207819 */ /* 0x000fe40000010223 */
[----:B------:R-:W-:Y:S02]  /*82b0*/  LOP3.LUT R18, R18, 0xffff0000, RZ, 0xc0, !PT ;  /* 0xffff000012127812 */ /* 0x000fe400078ec0ff */
[----:B------:R-:W-:Y:S02]  /*82c0*/  LOP3.LUT R32, R32, 0x1f0000ff, RZ, 0xc0, !PT ;  /* 0x1f0000ff20207812 */ /* 0x000fe400078ec0ff */
[----:B------:R-:W-:Y:S02]  /*82d0*/  LOP3.LUT R18, R18, 0xffff, R31, 0xf8, !PT ;  /* 0x0000ffff12127812 */ /* 0x000fe400078ef81f */
[----:B------:R-:W-:-:S02]  /*82e0*/  LOP3.LUT R35, R31, 0x1f0000, RZ, 0xc0, !PT ;  /* 0x001f00001f237812 */ /* 0x000fc400078ec0ff */
[----:B------:R-:W-:Y:S02]  /*82f0*/  LOP3.LUT R33, R32, 0x1f0000, R33, 0xf8, !PT ;  /* 0x001f000020217812 */ /* 0x000fe400078ef821 */
[----:B------:R-:W-:Y:S01]  /*8300*/  SHF.L.U64.HI R32, R18, 0x8, R35 ;  /* 0x0000000812207819 */ /* 0x000fe20000010223 */
[----:B------:R-:W-:Y:S01]  /*8310*/  IMAD.SHL.U32 R35, R24, 0x100, RZ ;  /* 0x0000010018237824 */ /* 0x000fe200078e00ff */
[----:B------:R-:W-:Y:S02]  /*8320*/  LOP3.LUT R37, R37, 0xf00f00, RZ, 0xc0, !PT ;  /* 0x00f00f0025257812 */ /* 0x000fe400078ec0ff */
[----:B------:R-:W-:Y:S02]  /*8330*/  LOP3.LUT R32, R32, 0x1f0000ff, RZ, 0xc0, !PT ;  /* 0x1f0000ff20207812 */ /* 0x000fe400078ec0ff */
[----:B------:R-:W-:Y:S02]  /*8340*/  LOP3.LUT R35, R35, 0xff00, RZ, 0xc0, !PT ;  /* 0x0000ff0023237812 */ /* 0x000fe400078ec0ff */
[----:B------:R-:W-:-:S02]  /*8350*/  LOP3.LUT R31, R32, 0x1f0000, R31, 0xf8, !PT ;  /* 0x001f0000201f7812 */ /* 0x000fc400078ef81f */
[----:B------:R-:W-:Y:S01]  /*8360*/  LOP3.LUT R24, R35, 0xff0000ff, R24, 0xf8, !PT ;  /* 0xff0000ff23187812 */ /* 0x000fe200078ef818 */
[----:B------:R-:W-:Y:S01]  /*8370*/  IMAD.SHL.U32 R35, R18, 0x100, RZ ;  /* 0x0000010012237824 */ /* 0x000fe200078e00ff */
[----:B------:R-:W-:Y:S02]  /*8380*/  LOP3.LUT R30, R37, 0x100f00f0, R30, 0xf8, !PT ;  /* 0x100f00f0251e7812 */ /* 0x000fe400078ef81e */
[--C-:B------:R-:W-:Y:S02]  /*8390*/  SHF.L.U64.HI R32, R24, 0x4, R33.reuse ;  /* 0x0000000418207819 */ /* 0x100fe40000010221 */
[----:B------:R-:W-:Y:S02]  /*83a0*/  LOP3.LUT R35, R35, 0xff00, RZ, 0xc0, !PT ;  /* 0x0000ff0023237812 */ /* 0x000fe400078ec0ff */
[----:B------:R-:W-:Y:S02]  /*83b0*/  LOP3.LUT R32, R32, 0xf00f00, RZ, 0xc0, !PT ;  /* 0x00f00f0020207812 */ /* 0x000fe400078ec0ff */
[----:B------:R-:W-:Y:S01]  /*83c0*/  LOP3.LUT R18, R35, 0xff0000ff, R18, 0xf8, !PT ;  /* 0xff0000ff23127812 */ /* 0x000fe200078ef812 */
[----:B------:R-:W-:Y:S01]  /*83d0*/  IMAD.SHL.U32 R35, R24, 0x10, RZ ;  /* 0x0000001018237824 */ /* 0x000fe200078e00ff */
[----:B------:R-:W-:-:S02]  /*83e0*/  LOP3.LUT R33, R32, 0x100f00f0, R33, 0xf8, !PT ;  /* 0x100f00f020217812 */ /* 0x000fc400078ef821 */
[--C-:B------:R-:W-:Y:S02]  /*83f0*/  SHF.L.U64.HI R32, R18, 0x4, R31.reuse ;  /* 0x0000000412207819 */ /* 0x100fe4000001021f */
[----:B------:R-:W-:Y:S02]  /*8400*/  LOP3.LUT R35, R35, 0xf00f00f0, RZ, 0xc0, !PT ;  /* 0xf00f00f023237812 */ /* 0x000fe400078ec0ff */
[----:B------:R-:W-:Y:S02]  /*8410*/  LOP3.LUT R32, R32, 0xf00f00, RZ, 0xc0, !PT ;  /* 0x00f00f0020207812 */ /* 0x000fe400078ec0ff */
[----:B------:R-:W-:Y:S01]  /*8420*/  LOP3.LUT R24, R35, 0xf00f00f, R24, 0xf8, !PT ;  /* 0x0f00f00f23187812 */ /* 0x000fe200078ef818 */
[----:B------:R-:W-:Y:S01]  /*8430*/  IMAD.SHL.U32 R35, R18, 0x10, RZ ;  /* 0x0000001012237824 */ /* 0x000fe200078e00ff */
[----:B------:R-:W-:Y:S01]  /*8440*/  LOP3.LUT R31, R32, 0x100f00f0, R31, 0xf8, !PT ;  /* 0x100f00f0201f7812 */ /* 0x000fe200078ef81f */
[----:B------:R-:W-:-:S03]  /*8450*/  IMAD.SHL.U32 R32, R29, 0x10, RZ ;  /* 0x000000101d207824 */ /* 0x000fc600078e00ff */
[----:B------:R-:W-:Y:S02]  /*8460*/  LOP3.LUT R35, R35, 0xf00f00f0, RZ, 0xc0, !PT ;  /* 0xf00f00f023237812 */ /* 0x000fe400078ec0ff */
[----:B------:R-:W-:Y:S02]  /*8470*/  LOP3.LUT R32, R32, 0xf00f00f0, RZ, 0xc0, !PT ;  /* 0xf00f00f020207812 */ /* 0x000fe400078ec0ff */
[----:B------:R-:W-:Y:S02]  /*8480*/  LOP3.LUT R18, R35, 0xf00f00f, R18, 0xf8, !PT ;  /* 0x0f00f00f23127812 */ /* 0x000fe400078ef812 */
[----:B------:R-:W-:Y:S02]  /*8490*/  LOP3.LUT R29, R32, 0xf00f00f, R29, 0xf8, !PT ;  /* 0x0f00f00f201d7812 */ /* 0x000fe400078ef81d */
[C-C-:B------:R-:W-:Y:S02]  /*84a0*/  SHF.L.U64.HI R32, R24.reuse, 0x3, R33.reuse ;  /* 0x0000000318207819 */ /* 0x140fe40000010221 */
[----:B------:R-:W-:-:S02]  /*84b0*/  SHF.L.U64.HI R33, R24, 0x1, R33 ;  /* 0x0000000118217819 */ /* 0x000fc40000010221 */
[----:B------:R-:W-:Y:S02]  /*84c0*/  LOP3.LUT R32, R32, 0x4104104, RZ, 0xc0, !PT ;  /* 0x0410410420207812 */ /* 0x000fe400078ec0ff */
[C-C-:B------:R-:W-:Y:S02]  /*84d0*/  SHF.L.U64.HI R34, R29.reuse, 0x4, R30.reuse ;  /* 0x000000041d227819 */ /* 0x140fe4000001021e */
[----:B------:R-:W-:Y:S02]  /*84e0*/  LOP3.LUT R26, R32, 0x20820820, R33, 0xf8, !PT ;  /* 0x20820820201a7812 */ /* 0x000fe400078ef821 */
[----:B------:R-:W-:Y:S02]  /*84f0*/  SHF.L.U64.HI R32, R18, 0x2, R31 ;  /* 0x0000000212207819 */ /* 0x000fe4000001021f */
[----:B------:R-:W-:Y:S02]  /*8500*/  SHF.L.U64.HI R33, R29, 0x2, R30 ;  /* 0x000000021d217819 */ /* 0x000fe4000001021e */
[----:B------:R-:W-:-:S02]  /*8510*/  LOP3.LUT R30, R32, 0x2082082, RZ, 0xc0, !PT ;  /* 0x02082082201e7812 */ /* 0x000fc400078ec0ff */
[----:B------:R-:W-:Y:S02]  /*8520*/  LOP3.LUT R32, R34, 0x8208208, RZ, 0xc0, !PT ;  /* 0x0820820822207812 */ /* 0x000fe400078ec0ff */
[----:B------:R-:W-:Y:S01]  /*8530*/  LOP3.LUT R31, R30, 0x10410410, R31, 0xf8, !PT ;  /* 0x104104101e1f7812 */ /* 0x000fe200078ef81f */
[----:B------:R-:W-:Y:S01]  /*8540*/  VIADD R30, R6, -UR8 ;  /* 0x80000008061e7c36 */ /* 0x000fe20008000000 */
[----:B------:R-:W-:-:S04]  /*8550*/  LOP3.LUT R32, R32, 0x41041041, R33, 0xf8, !PT ;  /* 0x4104104120207812 */ /* 0x000fc800078ef821 */
[----:B------:R-:W-:Y:S01]  /*8560*/  LOP3.LUT R26, R32, R26, R31, 0xfe, !PT ;  /* 0x0000001a201a7212 */ /* 0x000fe200078efe1f */
[C---:B------:R-:W-:Y:S01]  /*8570*/  IMAD.U32 R31, R30.reuse, 0x10000, RZ ;  /* 0x000100001e1f7824 */ /* 0x040fe200078e00ff */
[----:B------:R-:W-:-:S04]  /*8580*/  LOP3.LUT R32, R30, 0x1f0000, RZ, 0xc0, !PT ;  /* 0x001f00001e207812 */ /* 0x000fc800078ec0ff */
[----:B------:R-:W-:-:S04]  /*8590*/  LOP3.LUT R31, R31, 0xffff0000, RZ, 0xc0, !PT ;  /* 0xffff00001f1f7812 */ /* 0x000fc800078ec0ff */
[----:B------:R-:W-:Y:S01]  /*85a0*/  LOP3.LUT R25, R31, 0xffff, R30, 0xf8, !PT ;  /* 0x0000ffff1f197812 */ /* 0x000fe200078ef81e */
[----:B------:R-:W-:-:S03]  /*85b0*/  VIADD R31, R7, -UR5 ;  /* 0x80000005071f7c36 */ /* 0x000fc60008000000 */
[----:B------:R-:W-:Y:S01]  /*85c0*/  SHF.L.U64.HI R32, R25, 0x8, R32 ;  /* 0x0000000819207819 */ /* 0x000fe20000010220 */
[----:B------:R-:W-:-:S03]  /*85d0*/  IMAD.U32 R34, R31, 0x10000, RZ ;  /* 0x000100001f227824 */ /* 0x000fc600078e00ff */
[----:B------:R-:W-:Y:S02]  /*85e0*/  LOP3.LUT R33, R32, 0x1f0000ff, RZ, 0xc0, !PT ;  /* 0x1f0000ff20217812 */ /* 0x000fe400078ec0ff */
[----:B------:R-:W-:Y:S02]  /*85f0*/  LOP3.LUT R34, R34, 0xffff0000, RZ, 0xc0, !PT ;  /* 0xffff000022227812 */ /* 0x000fe400078ec0ff */
[----:B------:R-:W-:Y:S02]  /*8600*/  LOP3.LUT R32, R33, 0x1f0000, R30, 0xf8, !PT ;  /* 0x001f000021207812 */ /* 0x000fe400078ef81e */
[----:B------:R-:W-:Y:S02]  /*8610*/  LOP3.LUT R30, R34, 0xffff, R31, 0xf8, !PT ;  /* 0x0000ffff221e7812 */ /* 0x000fe400078ef81f */
[----:B------:R-:W-:-:S03]  /*8620*/  LOP3.LUT R33, R31, 0x1f0000, RZ, 0xc0, !PT ;  /* 0x001f00001f217812 */ /* 0x000fc600078ec0ff */
[C---:B------:R-:W-:Y:S01]  /*8630*/  IMAD.SHL.U32 R34, R30.reuse, 0x100, RZ ;  /* 0x000001001e227824 */ /* 0x040fe200078e00ff */
[----:B------:R-:W-:-:S04]  /*8640*/  SHF.L.U64.HI R33, R30, 0x8, R33 ;  /* 0x000000081e217819 */ /* 0x000fc80000010221 */
[----:B------:R-:W-:Y:S02]  /*8650*/  LOP3.LUT R36, R33, 0x1f0000ff, RZ, 0xc0, !PT ;  /* 0x1f0000ff21247812 */ /* 0x000fe400078ec0ff */
[----:B------:R-:W-:Y:S02]  /*8660*/  LOP3.LUT R33, R34, 0xff00, RZ, 0xc0, !PT ;  /* 0x0000ff0022217812 */ /* 0x000fe400078ec0ff */
[----:B------:R-:W-:Y:S02]  /*8670*/  LOP3.LUT R31, R36, 0x1f0000, R31, 0xf8, !PT ;  /* 0x001f0000241f7812 */ /* 0x000fe400078ef81f */
[----:B------:R-:W-:Y:S01]  /*8680*/  LOP3.LUT R30, R33, 0xff0000ff, R30, 0xf8, !PT ;  /* 0xff0000ff211e7812 */ /* 0x000fe200078ef81e */
[----:B------:R-:W-:-:S05]  /*8690*/  IMAD.SHL.U32 R33, R25, 0x100, RZ ;  /* 0x0000010019217824 */ /* 0x000fca00078e00ff */
[----:B------:R-:W-:Y:S02]  /*86a0*/  LOP3.LUT R34, R33, 0xff00, RZ, 0xc0, !PT ;  /* 0x0000ff0021227812 */ /* 0x000fe400078ec0ff */
[----:B------:R-:W-:Y:S02]  /*86b0*/  SHF.L.U64.HI R33, R30, 0x4, R31 ;  /* 0x000000041e217819 */ /* 0x000fe4000001021f */
[----:B------:R-:W-:Y:S01]  /*86c0*/  LOP3.LUT R25, R34, 0xff0000ff, R25, 0xf8, !PT ;  /* 0xff0000ff22197812 */ /* 0x000fe200078ef819 */
[----:B------:R-:W-:Y:S01]  /*86d0*/  IMAD.SHL.U32 R34, R30, 0x10, RZ ;  /* 0x000000101e227824 */ /* 0x000fe200078e00ff */
[----:B------:R-:W-:Y:S02]  /*86e0*/  LOP3.LUT R36, R33, 0xf00f00, RZ, 0xc0, !PT ;  /* 0x00f00f0021247812 */ /* 0x000fe400078ec0ff */
[----:B------:R-:W-:Y:S02]  /*86f0*/  SHF.L.U64.HI R23, R25, 0x4, R32 ;  /* 0x0000000419177819 */ /* 0x000fe40000010220 */
[----:B------:R-:W-:-:S02]  /*8700*/  LOP3.LUT R33, R34, 0xf00f00f0, RZ, 0xc0, !PT ;  /* 0xf00f00f022217812 */ /* 0x000fc400078ec0ff */
[----:B------:R-:W-:Y:S02]  /*8710*/  LOP3.LUT R31, R36, 0x100f00f0, R31, 0xf8, !PT ;  /* 0x100f00f0241f7812 */ /* 0x000fe400078ef81f */
[----:B------:R-:W-:Y:S02]  /*8720*/  LOP3.LUT R30, R33, 0xf00f00f, R30, 0xf8, !PT ;  /* 0x0f00f00f211e7812 */ /* 0x000fe400078ef81e */
[----:B------:R-:W-:Y:S02]  /*8730*/  LOP3.LUT R23, R23, 0xf00f00, RZ, 0xc0, !PT ;  /* 0x00f00f0017177812 */ /* 0x000fe400078ec0ff */
[C-C-:B------:R-:W-:Y:S02]  /*8740*/  SHF.L.U64.HI R33, R30.reuse, 0x3, R31.reuse ;  /* 0x000000031e217819 */ /* 0x140fe4000001021f */
[----:B------:R-:W-:Y:S02]  /*8750*/  SHF.L.U64.HI R34, R30, 0x1, R31 ;  /* 0x000000011e227819 */ /* 0x000fe4000001021f */
[----:B------:R-:W-:-:S02]  /*8760*/  LOP3.LUT R33, R33, 0x4104104, RZ, 0xc0, !PT ;  /* 0x0410410421217812 */ /* 0x000fc400078ec0ff */
[----:B------:R-:W-:Y:S01]  /*8770*/  LOP3.LUT R31, R23, 0x100f00f0, R32, 0xf8, !PT ;  /* 0x100f00f0171f7812 */ /* 0x000fe200078ef820 */
[----:B------:R-:W-:Y:S01]  /*8780*/  IMAD.SHL.U32 R32, R24, 0x8, RZ ;  /* 0x0000000818207824 */ /* 0x000fe200078e00ff */
[----:B------:R-:W-:Y:S01]  /*8790*/  LOP3.LUT R23, R33, 0x20820820, R34, 0xf8, !PT ;  /* 0x2082082021177812 */ /* 0x000fe200078ef822 */
[C---:B------:R-:W-:Y:S02]  /*87a0*/  IMAD.SHL.U32 R34, R29.reuse, 0x10, RZ ;  /* 0x000000101d227824 */ /* 0x040fe400078e00ff */
[----:B------:R-:W-:Y:S01]  /*87b0*/  IMAD.SHL.U32 R33, R29, 0x4, RZ ;  /* 0x000000041d217824 */ /* 0x000fe200078e00ff */
[----:B------:R-:W-:Y:S01]  /*87c0*/  LOP3.LUT R32, R32, 0x10410410, RZ, 0xc0, !PT ;  /* 0x1041041020207812 */ /* 0x000fe200078ec0ff */
[----:B------:R-:W-:Y:S01]  /*87d0*/  IMAD.SHL.U32 R29, R24, 0x2, RZ ;  /* 0x00000002181d7824 */ /* 0x000fe200078e00ff */
[----:B------:R-:W-:-:S04]  /*87e0*/  LOP3.LUT R24, R34, 0x20820820, RZ, 0xc0, !PT ;  /* 0x2082082022187812 */ /* 0x000fc800078ec0ff */
[----:B------:R-:W-:Y:S01]  /*87f0*/  LOP3.LUT R29, R32, 0x82082082, R29, 0xf8, !PT ;  /* 0x82082082201d7812 */ /* 0x000fe200078ef81d */
[----:B------:R-:W-:Y:S01]  /*8800*/  VIADD R32, R8, -UR4 ;  /* 0x8000000408207c36 */ /* 0x000fe20008000000 */
[----:B------:R-:W-:Y:S01]  /*8810*/  LOP3.LUT R24, R24, 0x4104104, R33, 0xf8, !PT ;  /* 0x0410410418187812 */ /* 0x000fe200078ef821 */
[----:B------:R-:W-:Y:S02]  /*8820*/  IMAD.SHL.U32 R33, R18, 0x4, RZ ;  /* 0x0000000412217824 */ /* 0x000fe400078e00ff */
[----:B------:R-:W-:-:S03]  /*8830*/  IMAD.U32 R34, R32, 0x10000, RZ ;  /* 0x0001000020227824 */ /* 0x000fc600078e00ff */
[----:B------:R-:W-:Y:S02]  /*8840*/  LOP3.LUT R33, R33, 0x8208208, RZ, 0xc0, !PT ;  /* 0x0820820821217812 */ /* 0x000fe400078ec0ff */
[----:B------:R-:W-:Y:S02]  /*8850*/  LOP3.LUT R35, R34, 0xffff0000, RZ, 0xc0, !PT ;  /* 0xffff000022237812 */ /* 0x000fe400078ec0ff */
[----:B------:R-:W-:Y:S02]  /*8860*/  LOP3.LUT R18, R33, 0x41041041, R18, 0xf8, !PT ;  /* 0x4104104121127812 */ /* 0x000fe400078ef812 */
[----:B------:R-:W-:Y:S02]  /*8870*/  LOP3.LUT R33, R35, 0xffff, R32, 0xf8, !PT ;  /* 0x0000ffff23217812 */ /* 0x000fe400078ef820 */
[----:B------:R-:W-:Y:S02]  /*8880*/  LOP3.LUT R34, R32, 0x1f0000, RZ, 0xc0, !PT ;  /* 0x001f000020227812 */ /* 0x000fe400078ec0ff */
[----:B------:R-:W-:Y:S01]  /*8890*/  LOP3.LUT R24, R24, R29, R18, 0xfe, !PT ;  /* 0x0000001d18187212 */ /* 0x000fe200078efe12 */
[----:B------:R-:W-:Y:S01]  /*88a0*/  IMAD.MOV.U32 R18, RZ, RZ, R28 ;  /* 0x000000ffff127224 */ /* 0x000fe200078e001c */
[----:B------:R-:W-:Y:S01]  /*88b0*/  SHF.L.U64.HI R34, R33, 0x8, R34 ;  /* 0x0000000821227819 */ /* 0x000fe20000010222 */
[----:B------:R-:W-:-:S02]  /*88c0*/  @!P0 IMAD.MOV.U32 R18, RZ, RZ, R4 ;  /* 0x000000ffff128224 */ /* 0x000fc400078e0004 */
[----:B------:R-:W-:Y:S01]  /*88d0*/  @!P0 IMAD.MOV.U32 R4, RZ, RZ, R28 ;  /* 0x000000ffff048224 */ /* 0x000fe200078e001c */
[----:B------:R-:W-:Y:S01]  /*88e0*/  LOP3.LUT R35, R34, 0x1f0000ff, RZ, 0xc0, !PT ;  /* 0x1f0000ff22237812 */ /* 0x000fe200078ec0ff */
[----:B------:R-:W-:-:S03]  /*88f0*/  IMAD.SHL.U32 R34, R33, 0x100, RZ ;  /* 0x0000010021227824 */ /* 0x000fc600078e00ff */
[----:B------:R-:W-:Y:S02]  /*8900*/  LOP3.LUT R32, R35, 0x1f0000, R32, 0xf8, !PT ;  /* 0x001f000023207812 */ /* 0x000fe400078ef820 */
        /* <DEDUP_REMOVED lines=24> */
[----:B------:R-:W-:Y:S02]  /*8a90*/  IMAD.MOV.U32 R23, RZ, RZ, R27 ;  /* 0x000000ffff177224 */ /* 0x000fe400078e001b */
[----:B------:R-:W-:Y:S01]  /*8aa0*/  @!P0 IMAD.MOV.U32 R23, RZ, RZ, R5 ;  /* 0x000000ffff178224 */ /* 0x000fe200078e0005 */
[----:B------:R-:W-:Y:S01]  /*8ab0*/  LOP3.LUT R34, R34, 0x8208208, RZ, 0xc0, !PT ;  /* 0x0820820822227812 */ /* 0x000fe200078ec0ff */
[----:B------:R-:W-:-:S03]  /*8ac0*/  @!P0 IMAD.MOV.U32 R5, RZ, RZ, R27 ;  /* 0x000000ffff058224 */ /* 0x000fc600078e001b */
[----:B------:R-:W-:Y:S01]  /*8ad0*/  LOP3.LUT R34, R34, 0x41041041, R33, 0xf8, !PT ;  /* 0x4104104122227812 */ /* 0x000fe200078ef821 */
[C---:B------:R-:W-:Y:S02]  /*8ae0*/  IMAD.SHL.U32 R33, R30.reuse, 0x8, RZ ;  /* 0x000000081e217824 */ /* 0x040fe400078e00ff */
[----:B------:R-:W-:-:S03]  /*8af0*/  IMAD.SHL.U32 R30, R30, 0x2, RZ ;  /* 0x000000021e1e7824 */ /* 0x000fc600078e00ff */
[----:B------:R-:W-:-:S04]  /*8b00*/  LOP3.LUT R33, R33, 0x10410410, RZ, 0xc0, !PT ;  /* 0x1041041021217812 */ /* 0x000fc800078ec0ff */
[----:B------:R-:W-:-:S04]  /*8b10*/  LOP3.LUT R30, R33, 0x82082082, R30, 0xf8, !PT ;  /* 0x82082082211e7812 */ /* 0x000fc800078ef81e */
[----:B------:R-:W-:-:S04]  /*8b20*/  LOP3.LUT R31, R31, R30, R34, 0xfe, !PT ;  /* 0x0000001e1f1f7212 */ /* 0x000fc800078efe22 */
[----:B------:R-:W-:Y:S01]  /*8b30*/  ISETP.GE.U32.AND P2, PT, R24, R31, PT ;  /* 0x0000001f1800720c */ /* 0x000fe20003f46070 */
[----:B------:R-:W-:Y:S02]  /*8b40*/  @!P1 IMAD.MOV.U32 R24, RZ, RZ, R18 ;  /* 0x000000ffff189224 */ /* 0x000fe400078e0012 */
[----:B------:R-:W-:Y:S01]  /*8b50*/  @!P1 IMAD.MOV.U32 R18, RZ, RZ, R21 ;  /* 0x000000ffff129224 */ /* 0x000fe200078e0015 */
[----:B------:R-:W-:Y:S01]  /*8b60*/  ISETP.GE.U32.AND.EX P2, PT, R26, R25, PT, P2 ;  /* 0x000000191a00720c */ /* 0x000fe20003f46120 */
[----:B------:R-:W-:Y:S02]  /*8b70*/  @!P1 IMAD.MOV.U32 R25, RZ, RZ, R23 ;  /* 0x000000ffff199224 */ /* 0x000fe400078e0017 */
[----:B------:R-:W-:Y:S02]  /*8b80*/  @!P1 IMAD.MOV.U32 R23, RZ, RZ, R19 ;  /* 0x000000ffff179224 */ /* 0x000fe400078e0013 */
[----:B------:R-:W-:Y:S02]  /*8b90*/  @!P1 IMAD.MOV.U32 R19, RZ, RZ, R25 ;  /* 0x000000ffff139224 */ /* 0x000fe400078e0019 */
[----:B------:R-:W-:-:S02]  /*8ba0*/  IMAD.MOV.U32 R27, RZ, RZ, R23 ;  /* 0x000000ffff1b7224 */ /* 0x000fc400078e0017 */
[----:B------:R-:W-:Y:S02]  /*8bb0*/  IMAD.MOV.U32 R28, RZ, RZ, R18 ;  /* 0x000000ffff1c7224 */ /* 0x000fe400078e0012 */
[----:B------:R-:W-:Y:S02]  /*8bc0*/  IMAD.MOV.U32 R26, RZ, RZ, R3 ;  /* 0x000000ffff1a7224 */ /* 0x000fe400078e0003 */
[----:B------:R-:W-:Y:S02]  /*8bd0*/  @!P2 IMAD.MOV.U32 R27, RZ, RZ, R5 ;  /* 0x000000ffff1ba224 */ /* 0x000fe400078e0005 */
[----:B------:R-:W-:Y:S02]  /*8be0*/  @!P2 IMAD.MOV.U32 R5, RZ, RZ, R23 ;  /* 0x000000ffff05a224 */ /* 0x000fe400078e0017 */
[----:B------:R-:W-:Y:S02]  /*8bf0*/  IMAD.MOV.U32 R25, RZ, RZ, R2 ;  /* 0x000000ffff197224 */ /* 0x000fe400078e0002 */
[----:B------:R-:W-:-:S02]  /*8c00*/  IMAD.MOV.U32 R23, RZ, RZ, R14 ;  /* 0x000000ffff177224 */ /* 0x000fc400078e000e */
[----:B------:R-:W-:Y:S02]  /*8c10*/  @!P2 IMAD.MOV.U32 R28, RZ, RZ, R4 ;  /* 0x000000ffff1ca224 */ /* 0x000fe400078e0004 */
[----:B------:R-:W-:Y:S02]  /*8c20*/  @!P2 IMAD.MOV.U32 R26, RZ, RZ, R6 ;  /* 0x000000ffff1aa224 */ /* 0x000fe400078e0006 */
[----:B------:R-:W-:Y:S02]  /*8c30*/  @!P2 IMAD.MOV.U32 R25, RZ, RZ, R7 ;  /* 0x000000ffff19a224 */ /* 0x000fe400078e0007 */
[----:B------:R-:W-:Y:S02]  /*8c40*/  @!P2 IMAD.MOV.U32 R23, RZ, RZ, R8 ;  /* 0x000000ffff17a224 */ /* 0x000fe400078e0008 */
[----:B------:R-:W-:Y:S02]  /*8c50*/  @!P1 IMAD.MOV.U32 R21, RZ, RZ, R24 ;  /* 0x000000ffff159224 */ /* 0x000fe400078e0018 */
[----:B------:R-:W-:-:S02]  /*8c60*/  @!P2 IMAD.MOV.U32 R4, RZ, RZ, R18 ;  /* 0x000000ffff04a224 */ /* 0x000fc400078e0012 */
[----:B------:R-:W-:Y:S02]  /*8c70*/  @!P2 IMAD.MOV.U32 R6, RZ, RZ, R3 ;  /* 0x000000ffff06a224 */ /* 0x000fe400078e0003 */
[----:B------:R-:W-:Y:S02]  /*8c80*/  @!P2 IMAD.MOV.U32 R7, RZ, RZ, R2 ;  /* 0x000000ffff07a224 */ /* 0x000fe400078e0002 */
[----:B------:R-:W-:-:S07]  /*8c90*/  @!P2 IMAD.MOV.U32 R8, RZ, RZ, R14 ;  /* 0x000000ffff08a224 */ /* 0x000fce00078e000e */
.L_x_324:
[----:B------:R-:W-:Y:S05]  /*8ca0*/  BSYNC.RECONVERGENT B0 ;  /* 0x0000000000007941 */ /* 0x000fea0003800200 */
.L_x_323:
[----:B------:R-:W-:-:S05]  /*8cb0*/  UMOV UR4, 0x2 ;  /* 0x0000000200047882 */ /* 0x000fca0000000000 */
.L_x_334:
[----:B------:R-:W0:Y:S01]  /*8cc0*/  S2R R3, SR_CgaCtaId ;  /* 0x0000000000037919 */ /* 0x000e220000008800 */
[----:B------:R-:W-:Y:S01]  /*8cd0*/  UIADD3 UR5, UPT, UPT, -UR4, URZ, URZ ;  /* 0x000000ff04057290 */ /* 0x000fe2000fffe1ff */
[----:B------:R-:W-:Y:S01]  /*8ce0*/  MOV R14, 0x400 ;  /* 0x00000400000e7802 */ /* 0x000fe20000000f00 */
[----:B------:R-:W-:Y:S01]  /*8cf0*/  ULEA.HI UR8, UR4, UR4, URZ, 0x1f ;  /* 0x0000000404087291 */ /* 0x000fe2000f8ff8ff */
[----:B------:R-:W-:Y:S03]  /*8d00*/  BAR.SYNC.DEFER_BLOCKING 0x0 ;  /* 0x0000000000007b1d */ /* 0x000fe60000010000 */
[----:B------:R-:W-:Y:S01]  /*8d10*/  LOP3.LUT R2, R12, UR5, RZ, 0xc0, !PT ;  /* 0x000000050c027c12 */ /* 0x000fe2000f8ec0ff */
[----:B------:R-:W-:Y:S02]  /*8d20*/  UIADD3 UR5, UPT, UPT, UR4, -0x1, URZ ;  /* 0xffffffff04057890 */ /* 0x000fe4000fffe0ff */
[----:B------:R-:W-:Y:S02]  /*8d30*/  BSSY.RECONVERGENT B0, `(.L_x_325) ;  /* 0x00000cf000007945 */ /* 0x000fe40003800200 */
[----:B------:R-:W-:-:S05]  /*8d40*/  IMAD R2, R2, 0x3, RZ ;  /* 0x0000000302027824 */ /* 0x000fca00078e02ff */
[----:B------:R-:W-:-:S04]  /*8d50*/  VIMNMX R16, PT, PT, R11, R2, PT ;  /* 0x000000020b107248 */ /* 0x000fc80003fe0100 */
[--C-:B------:R-:W-:Y:S02]  /*8d60*/  VIADDMNMX R2, R16, UR8, R11.reuse, PT ;  /* 0x0000000810027c46 */ /* 0x100fe4000b80010b */
[----:B0-----:R-:W-:Y:S02]  /*8d70*/  LEA R14, R3, R14, 0x18 ;  /* 0x0000000e030e7211 */ /* 0x001fe400078ec0ff */
[C---:B------:R-:W-:Y:S01]  /*8d80*/  LOP3.LUT R3, R12.reuse, UR5, RZ, 0xc0, !PT ;  /* 0x000000050c037c12 */ /* 0x040fe2000f8ec0ff */
[----:B------:R-:W0:Y:S02]  /*8d90*/  LDCU UR5, c[0x0][0x3c8] ;  /* 0x00007900ff0577ac */ /* 0x000e240008000800 */
[----:B------:R-:W-:Y:S02]  /*8da0*/  IMAD R20, R12, 0x3c, R14 ;  /* 0x0000003c0c147824 */ /* 0x000fe400078e020e */
[----:B------:R-:W-:Y:S01]  /*8db0*/  IMAD R18, R3, 0x3, RZ ;  /* 0x0000000303127824 */ /* 0x000fe200078e02ff */
[C---:B------:R-:W-:Y:S01]  /*8dc0*/  VIADDMNMX R3, R2.reuse, UR8, R11, PT ;  /* 0x0000000802037c46 */ /* 0x040fe2000b80010b */
[----:B------:R-:W1:Y:S01]  /*8dd0*/  LDCU.64 UR8, c[0x0][0x3c0] ;  /* 0x00007800ff0877ac */ /* 0x000e620008000a00 */
[----:B------:R2:W-:Y:S02]  /*8de0*/  STS [R20], R8 ;  /* 0x0000000814007388 */ /* 0x0005e40000000800 */
[----:B------:R-:W-:Y:S01]  /*8df0*/  VIMNMX R29, PT, PT, R11, R18, PT ;  /* 0x000000120b1d7248 */ /* 0x000fe20003fe0100 */
[----:B------:R-:W-:Y:S01]  /*8e00*/  IMAD.IADD R18, R3, 0x1, -R2 ;  /* 0x0000000103127824 */ /* 0x000fe200078e0a02 */
[----:B------:R3:W-:Y:S04]  /*8e10*/  STS [R20+0x4], R7 ;  /* 0x0000040714007388 */ /* 0x0007e80000000800 */
[C---:B------:R-:W-:Y:S01]  /*8e20*/  ISETP.GE.AND P0, PT, R29.reuse, R18, PT ;  /* 0x000000121d00720c */ /* 0x040fe20003f06270 */
[----:B------:R-:W-:Y:S01]  /*8e30*/  IMAD.IADD R18, R29, 0x1, -R18 ;  /* 0x000000011d127824 */ /* 0x000fe200078e0a12 */
[----:B--2---:R-:W-:Y:S01]  /*8e40*/  VIADDMNMX R8, R2, -R16, R29, PT ;  /* 0x8000001002087246 */ /* 0x004fe2000380011d */
[----:B------:R2:W-:Y:S03]  /*8e50*/  STS [R20+0x8], R6 ;  /* 0x0000080614007388 */ /* 0x0005e60000000800 */
[----:B---3--:R-:W-:Y:S01]  /*8e60*/  SEL R7, R18, RZ, P0 ;  /* 0x000000ff12077207 */ /* 0x008fe20000000000 */
        /* <DEDUP_REMOVED lines=15> */
[----:B--2---:R-:W-:Y:S02]  /*8f60*/  IMAD.MOV.U32 R6, RZ, RZ, R8 ;  /* 0x000000ffff067224 */ /* 0x004fe400078e0008 */
[----:B------:R-:W-:-:S07]  /*8f70*/  IMAD.IADD R4, R29, 0x1, R2 ;  /* 0x000000011d047824 */ /* 0x000fce00078e0202 */
.L_x_327:
        /* <DEDUP_REMOVED lines=10> */
[----:B------:R-:W-:Y:S01]  /*9020*/  LOP3.LUT R22, R15, 0x1f0000, RZ, 0xc0, !PT ;  /* 0x001f00000f167812 */ /* 0x000fe200078ec0ff */
[----:B-1----:R-:W-:-:S03]  /*9030*/  VIADD R18, R18, -UR9 ;  /* 0x8000000912127c36 */ /* 0x002fc60008000000 */
[----:B------:R-:W-:Y:S01]  /*9040*/  LOP3.LUT R20, R17, 0xffff0000, RZ, 0xc0, !PT ;  /* 0xffff000011147812 */ /* 0x000fe200078ec0ff */
[----:B------:R-:W-:Y:S01]  /*9050*/  IMAD.U32 R19, R18, 0x10000, RZ ;  /* 0x0001000012137824 */ /* 0x000fe200078e00ff */
[----:B0-----:R-:W-:Y:S02]  /*9060*/  LOP3.LUT R13, RZ, R5, RZ, 0x33, !PT ;  /* 0x00000005ff0d7212 */ /* 0x001fe400078e33ff */
[----:B------:R-:W-:Y:S02]  /*9070*/  LOP3.LUT R17, R20, 0xffff, R15, 0xf8, !PT ;  /* 0x0000ffff14117812 */ /* 0x000fe400078ef80f */
[----:B------:R-:W-:Y:S01]  /*9080*/  LOP3.LUT R23, R19, 0xffff0000, RZ, 0xc0, !PT ;  /* 0xffff000013177812 */ /* 0x000fe200078ec0ff */
[----:B------:R-:W-:Y:S01]  /*9090*/  IMAD.IADD R13, R4, 0x1, R13 ;  /* 0x00000001040d7824 */ /* 0x000fe200078e020d */
[C---:B------:R-:W-:Y:S01]  /*90a0*/  SHF.L.U64.HI R22, R17.reuse, 0x8, R22 ;  /* 0x0000000811167819 */ /* 0x040fe20000010216 */
[----:B------:R-:W-:Y:S01]  /*90b0*/  IMAD.SHL.U32 R20, R17, 0x100, RZ ;  /* 0x0000010011147824 */ /* 0x000fe200078e00ff */
[----:B------:R-:W-:-:S02]  /*90c0*/  LOP3.LUT R24, R23, 0xffff, R18, 0xf8, !PT ;  /* 0x0000ffff17187812 */ /* 0x000fc400078ef812 */
[----:B------:R-:W-:Y:S02]  /*90d0*/  LOP3.LUT R22, R22, 0x1f0000ff, RZ, 0xc0, !PT ;  /* 0x1f0000ff16167812 */ /* 0x000fe400078ec0ff */
[----:B------:R-:W-:Y:S01]  /*90e0*/  LOP3.LUT R20, R20, 0xff00, RZ, 0xc0, !PT ;  /* 0x0000ff0014147812 */ /* 0x000fe200078ec0ff */
[----:B------:R-:W-:Y:S01]  /*90f0*/  IMAD.SHL.U32 R23, R24, 0x100, RZ ;  /* 0x0000010018177824 */ /* 0x000fe200078e00ff */
[----:B------:R-:W-:Y:S02]  /*9100*/  LOP3.LUT R15, R22, 0x1f0000, R15, 0xf8, !PT ;  /* 0x001f0000160f7812 */ /* 0x000fe400078ef80f */
        /* <DEDUP_REMOVED lines=8> */
[----:B------:R-:W-:Y:S01]  /*9190*/  LOP3.LUT R17, R17, 0xf00f00f, R20, 0xf8, !PT ;  /* 0x0f00f00f11117812 */ /* 0x000fe200078ef814 */
[----:B--2---:R-:W-:Y:S02]  /*91a0*/  VIADD R15, R8, -UR5 ;  /* 0x80000005080f7c36 */ /* 0x004fe40008000000 */
[----:B------:R-:W-:Y:S01]  /*91b0*/  IMAD R20, R13, 0x14, R14 ;  /* 0x000000140d147824 */ /* 0x000fe200078e020e */
[----:B------:R-:W-:Y:S01]  /*91c0*/  SHF.L.U64.HI R21, R17, 0x2, R22 ;  /* 0x0000000211157819 */ /* 0x000fe20000010216 */
[C---:B------:R-:W-:Y:S01]  /*91d0*/  IMAD.U32 R19, R15.reuse, 0x10000, RZ ;  /* 0x000100000f137824 */ /* 0x040fe200078e00ff */
[----:B------:R-:W-:-:S02]  /*91e0*/  LOP3.LUT R28, R15, 0x1f0000, RZ, 0xc0, !PT ;  /* 0x001f00000f1c7812 */ /* 0x000fc400078ec0ff */
[----:B------:R-:W-:Y:S01]  /*91f0*/  LOP3.LUT R8, R21, 0x2082082, RZ, 0xc0, !PT ;  /* 0x0208208215087812 */ /* 0x000fe200078ec0ff */
[----:B------:R-:W0:Y:S01]  /*9200*/  LDS R13, [R20] ;  /* 0x00000000140d7984 */ /* 0x000e220000000800 */
[----:B------:R-:W-:Y:S02]  /*9210*/  LOP3.LUT R21, R18, 0x1f0000, RZ, 0xc0, !PT ;  /* 0x001f000012157812 */ /* 0x000fe400078ec0ff */
[----:B------:R-:W-:Y:S01]  /*9220*/  LOP3.LUT R8, R8, 0x10410410, R22, 0xf8, !PT ;  /* 0x1041041008087812 */ /* 0x000fe200078ef816 */
[----:B------:R-:W-:Y:S01]  /*9230*/  IMAD.SHL.U32 R22, R17, 0x4, RZ ;  /* 0x0000000411167824 */ /* 0x000fe200078e00ff */
[----:B------:R-:W-:Y:S02]  /*9240*/  LOP3.LUT R26, R19, 0xffff0000, RZ, 0xc0, !PT ;  /* 0xffff0000131a7812 */ /* 0x000fe400078ec0ff */
[----:B------:R-:W-:Y:S01]  /*9250*/  SHF.L.U64.HI R21, R24, 0x8, R21 ;  /* 0x0000000818157819 */ /* 0x000fe20000010215 */
[----:B------:R-:W-:Y:S01]  /*9260*/  IMAD.SHL.U32 R24, R23, 0x10, RZ ;  /* 0x0000001017187824 */ /* 0x000fe200078e00ff */
[----:B------:R-:W-:Y:S01]  /*9270*/  LOP3.LUT R22, R22, 0x8208208, RZ, 0xc0, !PT ;  /* 0x0820820816167812 */ /* 0x000fe200078ec0ff */
[----:B------:R-:W1:Y:S01]  /*9280*/  LDS R19, [R20+0x8] ;  /* 0x0000080014137984 */ /* 0x000e620000000800 */
[----:B------:R-:W-:-:S02]  /*9290*/  LOP3.LUT R25, R26, 0xffff, R15, 0xf8, !PT ;  /* 0x0000ffff1a197812 */ /* 0x000fc400078ef80f */
[----:B------:R-:W-:Y:S02]  /*92a0*/  LOP3.LUT R21, R21, 0x1f0000ff, RZ, 0xc0, !PT ;  /* 0x1f0000ff15157812 */ /* 0x000fe400078ec0ff */
[----:B------:R-:W-:Y:S01]  /*92b0*/  LOP3.LUT R17, R22, 0x41041041, R17, 0xf8, !PT ;  /* 0x4104104116117812 */ /* 0x000fe200078ef811 */
[----:B------:R-:W-:Y:S01]  /*92c0*/  IMAD.SHL.U32 R22, R25, 0x100, RZ ;  /* 0x0000010019167824 */ /* 0x000fe200078e00ff */
[----:B------:R-:W-:Y:S02]  /*92d0*/  LOP3.LUT R21, R21, 0x1f0000, R18, 0xf8, !PT ;  /* 0x001f000015157812 */ /* 0x000fe400078ef812 */
[----:B------:R0:W2:Y:S01]  /*92e0*/  LDS R18, [R20+0x4] ;  /* 0x0000040014127984 */ /* 0x0000a20000000800 */
[----:B------:R-:W-:Y:S02]  /*92f0*/  SHF.L.U64.HI R28, R25, 0x8, R28 ;  /* 0x00000008191c7819 */ /* 0x000fe4000001021c */
[----:B------:R-:W-:Y:S02]  /*9300*/  LOP3.LUT R22, R22, 0xff00, RZ, 0xc0, !PT ;  /* 0x0000ff0016167812 */ /* 0x000fe400078ec0ff */
[----:B------:R-:W-:-:S02]  /*9310*/  LOP3.LUT R24, R24, 0xf00f00f0, RZ, 0xc0, !PT ;  /* 0xf00f00f018187812 */ /* 0x000fc400078ec0ff */
[----:B------:R-:W-:Y:S02]  /*9320*/  LOP3.LUT R22, R22, 0xff0000ff, R25, 0xf8, !PT ;  /* 0xff0000ff16167812 */ /* 0x000fe400078ef819 */
[----:B------:R-:W-:Y:S02]  /*9330*/  SHF.L.U64.HI R26, R23, 0x4, R21 ;  /* 0x00000004171a7819 */ /* 0x000fe40000010215 */
[----:B------:R-:W-:Y:S01]  /*9340*/  LOP3.LUT R28, R28, 0x1f0000ff, RZ, 0xc0, !PT ;  /* 0x1f0000ff1c1c7812 */ /* 0x000fe200078ec0ff */
[----:B------:R-:W-:Y:S01]  /*9350*/  IMAD.SHL.U32 R25, R22, 0x10, RZ ;  /* 0x0000001016197824 */ /* 0x000fe200078e00ff */
[----:B------:R-:W-:Y:S02]  /*9360*/  LOP3.LUT R24, R24, 0xf00f00f, R23, 0xf8, !PT ;  /* 0x0f00f00f18187812 */ /* 0x000fe400078ef817 */
[----:B------:R-:W-:Y:S02]  /*9370*/  LOP3.LUT R26, R26, 0xf00f00, RZ, 0xc0, !PT ;  /* 0x00f00f001a1a7812 */ /* 0x000fe400078ec0ff */
[----:B------:R-:W-:Y:S01]  /*9380*/  LOP3.LUT R23, R25, 0xf00f00f0, RZ, 0xc0, !PT ;  /* 0xf00f00f019177812 */ /* 0x000fe200078ec0ff */
[----:B------:R-:W-:Y:S01]  /*9390*/  IMAD.SHL.U32 R25, R24, 0x8, RZ ;  /* 0x0000000818197824 */ /* 0x000fe200078e00ff */
[----:B------:R-:W-:-:S02]  /*93a0*/  LOP3.LUT R27, R28, 0x1f0000, R15, 0xf8, !PT ;  /* 0x001f00001c1b7812 */ /* 0x000fc400078ef80f */
[----:B------:R-:W-:Y:S01]  /*93b0*/  LOP3.LUT R15, R26, 0x100f00f0, R21, 0xf8, !PT ;  /* 0x100f00f01a0f7812 */ /* 0x000fe200078ef815 */
[----:B0-----:R-:W-:Y:S01]  /*93c0*/  VIADD R20, R13, -UR8 ;  /* 0x800000080d147c36 */ /* 0x001fe20008000000 */
[----:B------:R-:W-:Y:S02]  /*93d0*/  LOP3.LUT R21, R23, 0xf00f00f, R22, 0xf8, !PT ;  /* 0x0f00f00f17157812 */ /* 0x000fe400078ef816 */
[----:B------:R-:W-:Y:S01]  /*93e0*/  SHF.L.U64.HI R26, R22, 0x4, R27 ;  /* 0x00000004161a7819 */ /* 0x000fe2000001021b */
[C---:B------:R-:W-:Y:S01]  /*93f0*/  IMAD.SHL.U32 R22, R24.reuse, 0x2, RZ ;  /* 0x0000000218167824 */ /* 0x040fe200078e00ff */
[--C-:B------:R-:W-:Y:S01]  /*9400*/  SHF.L.U64.HI R23, R24, 0x3, R15.reuse ;  /* 0x0000000318177819 */ /* 0x100fe2000001020f */
[----:B------:R-:W-:Y:S01]  /*9410*/  IMAD.U32 R13, R20, 0x10000, RZ ;  /* 0x00010000140d7824 */ /* 0x000fe200078e00ff */
[----:B------:R-:W-:Y:S02]  /*9420*/  LOP3.LUT R25, R25, 0x10410410, RZ, 0xc0, !PT ;  /* 0x1041041019197812 */ /* 0x000fe400078ec0ff */
[----:B------:R-:W-:Y:S01]  /*9430*/  SHF.L.U64.HI R15, R24, 0x1, R15 ;  /* 0x00000001180f7819 */ /* 0x000fe2000001020f */
[----:B------:R-:W-:Y:S01]  /*9440*/  IMAD.SHL.U32 R24, R21, 0x10, RZ ;  /* 0x0000001015187824 */ /* 0x000fe200078e00ff */
[----:B------:R-:W-:Y:S01]  /*9450*/  LOP3.LUT R26, R26, 0xf00f00, RZ, 0xc0, !PT ;  /* 0x00f00f001a1a7812 */ /* 0x000fe200078ec0ff */
[----:B-1----:R-:W-:Y:S01]  /*9460*/  VIADD R19, R19, -UR5 ;  /* 0x8000000513137c36 */ /* 0x002fe20008000000 */
[----:B------:R-:W-:Y:S01]  /*9470*/  LOP3.LUT R22, R25, 0x82082082, R22, 0xf8, !PT ;  /* 0x8208208219167812 */ /* 0x000fe200078ef816 */
[----:B------:R-:W-:Y:S01]  /*9480*/  IMAD.SHL.U32 R25, R21, 0x4, RZ ;  /* 0x0000000415197824 */ /* 0x000fe200078e00ff */
[----:B------:R-:W-:-:S02]  /*9490*/  LOP3.LUT R24, R24, 0x20820820, RZ, 0xc0, !PT ;  /* 0x2082082018187812 */ /* 0x000fc400078ec0ff */
[----:B------:R-:W-:Y:S02]  /*94a0*/  LOP3.LUT R26, R26, 0x100f00f0, R27, 0xf8, !PT ;  /* 0x100f00f01a1a7812 */ /* 0x000fe400078ef81b */
[----:B------:R-:W-:Y:S02]  /*94b0*/  LOP3.LUT R25, R24, 0x4104104, R25, 0xf8, !PT ;  /* 0x0410410418197812 */ /* 0x000fe400078ef819 */
[C-C-:B------:R-:W-:Y:S02]  /*94c0*/  SHF.L.U64.HI R27, R21.reuse, 0x4, R26.reuse ;  /* 0x00000004151b7819 */ /* 0x140fe4000001021a */
[----:B------:R-:W-:Y:S02]  /*94d0*/  SHF.L.U64.HI R26, R21, 0x2, R26 ;  /* 0x00000002151a7819 */ /* 0x000fe4000001021a */
[----:B------:R-:W-:Y:S02]  /*94e0*/  LOP3.LUT R21, R13, 0xffff0000, RZ, 0xc0, !PT ;  /* 0xffff00000d157812 */ /* 0x000fe400078ec0ff */
[----:B------:R-:W-:Y:S01]  /*94f0*/  LOP3.LUT R24, R23, 0x4104104, RZ, 0xc0, !PT ;  /* 0x0410410417187812 */ /* 0x000fe200078ec0ff */
[----:B------:R-:W-:Y:S01]  /*9500*/  IMAD.U32 R23, R19, 0x10000, RZ ;  /* 0x0001000013177824 */ /* 0x000fe200078e00ff */
[----:B------:R-:W-:Y:S01]  /*9510*/  LOP3.LUT R17, R25, R22, R17, 0xfe, !PT ;  /* 0x0000001619117212 */ /* 0x000fe200078efe11 */
[----:B--2---:R-:W-:Y:S01]  /*9520*/  VIADD R22, R18, -UR9 ;  /* 0x8000000912167c36 */ /* 0x004fe20008000000 */
[----:B------:R-:W-:-:S02]  /*9530*/  LOP3.LUT R13, R27, 0x8208208, RZ, 0xc0, !PT ;  /* 0x082082081b0d7812 */ /* 0x000fc400078ec0ff */
[----:B------:R-:W-:Y:S02]  /*9540*/  LOP3.LUT R21, R21, 0xffff, R20, 0xf8, !PT ;  /* 0x0000ffff15157812 */ /* 0x000fe400078ef814 */
[----:B------:R-:W-:Y:S01]  /*9550*/  LOP3.LUT R15, R24, 0x20820820, R15, 0xf8, !PT ;  /* 0x20820820180f7812 */ /* 0x000fe200078ef80f */
[----:B------:R-:W-:Y:S01]  /*9560*/  IMAD.U32 R24, R22, 0x10000, RZ ;  /* 0x0001000016187824 */ /* 0x000fe200078e00ff */
[----:B------:R-:W-:Y:S02]  /*9570*/  LOP3.LUT R28, R20, 0x1f0000, RZ, 0xc0, !PT ;  /* 0x001f0000141c7812 */ /* 0x000fe400078ec0ff */
[----:B------:R-:W-:Y:S01]  /*9580*/  LOP3.LUT R13, R13, 0x41041041, R26, 0xf8, !PT ;  /* 0x410410410d0d7812 */ /* 0x000fe200078ef81a */
        /* <DEDUP_REMOVED lines=10> */
[----:B------:R-:W-:-:S02]  /*9630*/  LOP3.LUT R20, R23, 0xffff0000, RZ, 0xc0, !PT ;  /* 0xffff000017147812 */ /* 0x000fc400078ec0ff */
[----:B------:R-:W-:Y:S02]  /*9640*/  SHF.L.U64.HI R25, R27, 0x8, R24 ;  /* 0x000000081b197819 */ /* 0x000fe40000010218 */
[----:B------:R-:W-:Y:S02]  /*9650*/  LOP3.LUT R31, R19, 0x1f0000, RZ, 0xc0, !PT ;  /* 0x001f0000131f7812 */ /* 0x000fe400078ec0ff */
[----:B------:R-:W-:Y:S02]  /*9660*/  LOP3.LUT R20, R20, 0xffff, R19, 0xf8, !PT ;  /* 0x0000ffff14147812 */ /* 0x000fe400078ef813 */
[----:B------:R-:W-:Y:S02]  /*9670*/  LOP3.LUT R25, R25, 0x1f0000ff, RZ, 0xc0, !PT ;  /* 0x1f0000ff19197812 */ /* 0x000fe400078ec0ff */
[----:B------:R-:W-:Y:S02]  /*9680*/  LOP3.LUT R26, R26, 0xff00, RZ, 0xc0, !PT ;  /* 0x0000ff001a1a7812 */ /* 0x000fe400078ec0ff */
[----:B------:R-:W-:-:S02]  /*9690*/  SHF.L.U64.HI R24, R20, 0x8, R31 ;  /* 0x0000000814187819 */ /* 0x000fc4000001021f */
[----:B------:R-:W-:Y:S01]  /*96a0*/  LOP3.LUT R22, R25, 0x1f0000, R22, 0xf8, !PT ;  /* 0x001f000019167812 */ /* 0x000fe200078ef816 */
[----:B------:R-:W-:Y:S01]  /*96b0*/  IMAD.SHL.U32 R25, R20, 0x100, RZ ;  /* 0x0000010014197824 */ /* 0x000fe200078e00ff */
[----:B------:R-:W-:Y:S02]  /*96c0*/  SHF.L.U64.HI R23, R21, 0x4, R18 ;  /* 0x0000000415177819 */ /* 0x000fe40000010212 */
[----:B------:R-:W-:Y:S02]  /*96d0*/  LOP3.LUT R26, R26, 0xff0000ff, R27, 0xf8, !PT ;  /* 0xff0000ff1a1a7812 */ /* 0x000fe400078ef81b */
[----:B------:R-:W-:Y:S02]  /*96e0*/  LOP3.LUT R24, R24, 0x1f0000ff, RZ, 0xc0, !PT ;  /* 0x1f0000ff18187812 */ /* 0x000fe400078ec0ff */
[----:B------:R-:W-:Y:S02]  /*96f0*/  LOP3.LUT R23, R23, 0xf00f00, RZ, 0xc0, !PT ;  /* 0x00f00f0017177812 */ /* 0x000fe400078ec0ff */
[----:B------:R-:W-:-:S02]  /*9700*/  SHF.L.U64.HI R27, R26, 0x4, R22 ;  /* 0x000000041a1b7819 */ /* 0x000fc40000010216 */
[----:B------:R-:W-:Y:S02]  /*9710*/  LOP3.LUT R25, R25, 0xff00, RZ, 0xc0, !PT ;  /* 0x0000ff0019197812 */ /* 0x000fe400078ec0ff */
[----:B------:R-:W-:Y:S01]  /*9720*/  LOP3.LUT R19, R24, 0x1f0000, R19, 0xf8, !PT ;  /* 0x001f000018137812 */ /* 0x000fe200078ef813 */
[----:B------:R-:W-:Y:S01]  /*9730*/  IMAD.SHL.U32 R24, R21, 0x10, RZ ;  /* 0x0000001015187824 */ /* 0x000fe200078e00ff */
[----:B------:R-:W-:Y:S01]  /*9740*/  LOP3.LUT R18, R23, 0x100f00f0, R18, 0xf8, !PT ;  /* 0x100f00f017127812 */ /* 0x000fe200078ef812 */
[----:B------:R-:W-:Y:S01]  /*9750*/  IMAD.SHL.U32 R23, R26, 0x10, RZ ;  /* 0x000000101a177824 */ /* 0x000fe200078e00ff */
[----:B------:R-:W-:Y:S02]  /*9760*/  LOP3.LUT R27, R27, 0xf00f00, RZ, 0xc0, !PT ;  /* 0x00f00f001b1b7812 */ /* 0x000fe400078ec0ff */
[----:B------:R-:W-:Y:S02]  /*9770*/  LOP3.LUT R20, R25, 0xff0000ff, R20, 0xf8, !PT ;  /* 0xff0000ff19147812 */ /* 0x000fe400078ef814 */
[----:B------:R-:W-:-:S02]  /*9780*/  LOP3.LUT R24, R24, 0xf00f00f0, RZ, 0xc0, !PT ;  /* 0xf00f00f018187812 */ /* 0x000fc400078ec0ff */
        /* <DEDUP_REMOVED lines=8> */
[C---:B------:R-:W-:Y:S01]  /*9810*/  IMAD.SHL.U32 R26, R23.reuse, 0x8, RZ ;  /* 0x00000008171a7824 */ /* 0x040fe200078e00ff */
[----:B------:R-:W-:-:S02]  /*9820*/  SHF.L.U64.HI R22, R23, 0x3, R28 ;  /* 0x0000000317167819 */ /* 0x000fc4000001021c */
[C---:B------:R-:W-:Y:S01]  /*9830*/  SHF.L.U64.HI R21, R23.reuse, 0x1, R28 ;  /* 0x0000000117157819 */ /* 0x040fe2000001021c */
[----:B------:R-:W-:Y:S01]  /*9840*/  IMAD.SHL.U32 R23, R23, 0x2, RZ ;  /* 0x0000000217177824 */ /* 0x000fe200078e00ff */
[----:B------:R-:W-:Y:S02]  /*9850*/  LOP3.LUT R28, R27, 0xf00f00f, R20, 0xf8, !PT ;  /* 0x0f00f00f1b1c7812 */ /* 0x000fe400078ef814 */
[----:B------:R-:W-:Y:S02]  /*9860*/  LOP3.LUT R30, R30, 0xf00f00, RZ, 0xc0, !PT ;  /* 0x00f00f001e1e7812 */ /* 0x000fe400078ec0ff */
[----:B------:R-:W-:Y:S01]  /*9870*/  LOP3.LUT R24, R24, 0x8208208, RZ, 0xc0, !PT ;  /* 0x0820820818187812 */ /* 0x000fe200078ec0ff */
[----:B------:R-:W-:Y:S01]  /*9880*/  IMAD.SHL.U32 R27, R28, 0x10, RZ ;  /* 0x000000101c1b7824 */ /* 0x000fe200078e00ff */
[----:B------:R-:W-:Y:S02]  /*9890*/  LOP3.LUT R26, R26, 0x10410410, RZ, 0xc0, !PT ;  /* 0x104104101a1a7812 */ /* 0x000fe400078ec0ff */
[----:B------:R-:W-:-:S02]  /*98a0*/  LOP3.LUT R31, R30, 0x100f00f0, R19, 0xf8, !PT ;  /* 0x100f00f01e1f7812 */ /* 0x000fc400078ef813 */
[----:B------:R-:W-:Y:S01]  /*98b0*/  LOP3.LUT R20, R24, 0x41041041, R25, 0xf8, !PT ;  /* 0x4104104118147812 */ /* 0x000fe200078ef819 */
[----:B------:R-:W-:Y:S01]  /*98c0*/  IMAD.SHL.U32 R24, R28, 0x4, RZ ;  /* 0x000000041c187824 */ /* 0x000fe200078e00ff */
[----:B------:R-:W-:Y:S02]  /*98d0*/  LOP3.LUT R23, R26, 0x82082082, R23, 0xf8, !PT ;  /* 0x820820821a177812 */ /* 0x000fe400078ef817 */
[----:B------:R-:W-:Y:S02]  /*98e0*/  SHF.L.U64.HI R19, R25, 0x2, R18 ;  /* 0x0000000219137819 */ /* 0x000fe40000010212 */
[----:B------:R-:W-:Y:S02]  /*98f0*/  SHF.L.U64.HI R26, R28, 0x4, R31 ;  /* 0x000000041c1a7819 */ /* 0x000fe4000001021f */
[----:B------:R-:W-:Y:S02]  /*9900*/  LOP3.LUT R27, R27, 0x20820820, RZ, 0xc0, !PT ;  /* 0x208208201b1b7812 */ /* 0x000fe400078ec0ff */
[----:B------:R-:W-:-:S02]  /*9910*/  LOP3.LUT R19, R19, 0x2082082, RZ, 0xc0, !PT ;  /* 0x0208208213137812 */ /* 0x000fc400078ec0ff */
[----:B------:R-:W-:Y:S02]  /*9920*/  SHF.L.U64.HI R25, R28, 0x2, R31 ;  /* 0x000000021c197819 */ /* 0x000fe4000001021f */
[----:B------:R-:W-:Y:S02]  /*9930*/  LOP3.LUT R22, R22, 0x4104104, RZ, 0xc0, !PT ;  /* 0x0410410416167812 */ /* 0x000fe400078ec0ff */
        /* <DEDUP_REMOVED lines=14> */
.L_x_326:
[----:B------:R-:W-:Y:S05]  /*9a20*/  BSYNC.RECONVERGENT B0 ;  /* 0x0000000000007941 */ /* 0x000fea0003800200 */
.L_x_325:
[----:B--2---:R-:W-:Y:S01]  /*9a30*/  IADD3 R25, PT, PT, -R7, R2, R29 ;  /* 0x0000000207197210 */ /* 0x004fe20007ffe11d */
        /* <DEDUP_REMOVED lines=31> */
[----:B------:R-:W-:Y:S01]  /*9c30*/  SHF.L.U64.HI R5, R8, 0x8, R7 ;  /* 0x0000000808057819 */ /* 0x000fe20000010207 */
[----:B------:R-:W-:Y:S01]  /*9c40*/  VIADD R7, R16, -UR8 ;  /* 0x8000000810077c36 */ /* 0x000fe20008000000 */
[----:B------:R-:W-:Y:S01]  /*9c50*/  LOP3.LUT R6, R6, 0xffff, R31, 0xf8, !PT ;  /* 0x0000ffff06067812 */ /* 0x000fe200078ef81f */
[----:B------:R-:W-:Y:S01]  /*9c60*/  IMAD.SHL.U32 R33, R8, 0x100, RZ ;  /* 0x0000010008217824 */ /* 0x000fe200078e00ff */
[----:B------:R-:W-:Y:S01]  /*9c70*/  LOP3.LUT R5, R5, 0x1f0000ff, RZ, 0xc0, !PT ;  /* 0x1f0000ff05057812 */ /* 0x000fe200078ec0ff */
[----:B------:R-:W-:Y:S01]  /*9c80*/  IMAD.U32 R4, R7, 0x10000, RZ ;  /* 0x0001000007047824 */ /* 0x000fe200078e00ff */
[C---:B------:R-:W-:Y:S01]  /*9c90*/  SHF.L.U64.HI R28, R6.reuse, 0x8, R35 ;  /* 0x00000008061c7819 */ /* 0x040fe20000010223 */
[----:B------:R-:W-:Y:S01]  /*9ca0*/  IMAD.SHL.U32 R29, R6, 0x100, RZ ;  /* 0x00000100061d7824 */ /* 0x000fe200078e00ff */
[----:B------:R-:W-:-:S02]  /*9cb0*/  LOP3.LUT R33, R33, 0xff00, RZ, 0xc0, !PT ;  /* 0x0000ff0021217812 */ /* 0x000fc400078ec0ff */
[----:B------:R-:W-:Y:S02]  /*9cc0*/  LOP3.LUT R4, R4, 0xffff0000, RZ, 0xc0, !PT ;  /* 0xffff000004047812 */ /* 0x000fe400078ec0ff */
[----:B------:R-:W-:Y:S02]  /*9cd0*/  LOP3.LUT R30, R5, 0x1f0000, R30, 0xf8, !PT ;  /* 0x001f0000051e7812 */ /* 0x000fe400078ef81e */
[----:B------:R-:W-:Y:S02]  /*9ce0*/  LOP3.LUT R5, R7, 0x1f0000, RZ, 0xc0, !PT ;  /* 0x001f000007057812 */ /* 0x000fe400078ec0ff */
[----:B------:R-:W-:Y:S02]  /*9cf0*/  LOP3.LUT R4, R4, 0xffff, R7, 0xf8, !PT ;  /* 0x0000ffff04047812 */ /* 0x000fe400078ef807 */
[----:B------:R-:W-:Y:S02]  /*9d00*/  LOP3.LUT R33, R33, 0xff0000ff, R8, 0xf8, !PT ;  /* 0xff0000ff21217812 */ /* 0x000fe400078ef808 */
[----:B------:R-:W-:-:S02]  /*9d10*/  LOP3.LUT R29, R29, 0xff00, RZ, 0xc0, !PT ;  /* 0x0000ff001d1d7812 */ /* 0x000fc400078ec0ff */
[C---:B------:R-:W-:Y:S01]  /*9d20*/  SHF.L.U64.HI R8, R4.reuse, 0x8, R5 ;  /* 0x0000000804087819 */ /* 0x040fe20000010205 */
[----:B------:R-:W-:Y:S01]  /*9d30*/  IMAD.SHL.U32 R5, R4, 0x100, RZ ;  /* 0x0000010004057824 */ /* 0x000fe200078e00ff */
[----:B------:R-:W-:Y:S02]  /*9d40*/  LOP3.LUT R6, R29, 0xff0000ff, R6, 0xf8, !PT ;  /* 0xff0000ff1d067812 */ /* 0x000fe400078ef806 */
[----:B------:R-:W-:Y:S02]  /*9d50*/  LOP3.LUT R8, R8, 0x1f0000ff, RZ, 0xc0, !PT ;  /* 0x1f0000ff08087812 */ /* 0x000fe400078ec0ff */
[----:B------:R-:W-:Y:S02]  /*9d60*/  LOP3.LUT R28, R28, 0x1f0000ff, RZ, 0xc0, !PT ;  /* 0x1f0000ff1c1c7812 */ /* 0x000fe400078ec0ff */
[----:B------:R-:W-:Y:S01]  /*9d70*/  LOP3.LUT R7, R8, 0x1f0000, R7, 0xf8, !PT ;  /* 0x001f000008077812 */ /* 0x000fe200078ef807 */
[----:B------:R-:W-:Y:S01]  /*9d80*/  IMAD.SHL.U32 R8, R6, 0x10, RZ ;  /* 0x0000001006087824 */ /* 0x000fe200078e00ff */
[----:B------:R-:W-:-:S02]  /*9d90*/  LOP3.LUT R5, R5, 0xff00, RZ, 0xc0, !PT ;  /* 0x0000ff0005057812 */ /* 0x000fc400078ec0ff */
[----:B------:R-:W-:Y:S01]  /*9da0*/  LOP3.LUT R31, R28, 0x1f0000, R31, 0xf8, !PT ;  /* 0x001f00001c1f7812 */ /* 0x000fe200078ef81f */
[----:B------:R-:W-:Y:S01]  /*9db0*/  IMAD.SHL.U32 R28, R33, 0x10, RZ ;  /* 0x00000010211c7824 */ /* 0x000fe200078e00ff */
[----:B------:R-:W-:Y:S02]  /*9dc0*/  LOP3.LUT R4, R5, 0xff0000ff, R4, 0xf8, !PT ;  /* 0xff0000ff05047812 */ /* 0x000fe400078ef804 */
[----:B------:R-:W-:Y:S02]  /*9dd0*/  LOP3.LUT R5, R8, 0xf00f00f0, RZ, 0xc0, !PT ;  /* 0xf00f00f008057812 */ /* 0x000fe400078ec0ff */
[----:B------:R-:W-:Y:S02]  /*9de0*/  LOP3.LUT R8, R28, 0xf00f00f0, RZ, 0xc0, !PT ;  /* 0xf00f00f01c087812 */ /* 0x000fe400078ec0ff */
[----:B------:R-:W-:Y:S02]  /*9df0*/  SHF.L.U64.HI R29, R33, 0x4, R30 ;  /* 0x00000004211d7819 */ /* 0x000fe4000001021e */
[----:B------:R-:W-:Y:S01]  /*9e00*/  LOP3.LUT R28, R5, 0xf00f00f, R6, 0xf8, !PT ;  /* 0x0f00f00f051c7812 */ /* 0x000fe200078ef806 */
[----:B------:R-:W-:Y:S01]  /*9e10*/  IMAD.SHL.U32 R5, R4, 0x10, RZ ;  /* 0x0000001004057824 */ /* 0x000fe200078e00ff */
[----:B------:R-:W-:-:S02]  /*9e20*/  LOP3.LUT R29, R29, 0xf00f00, RZ, 0xc0, !PT ;  /* 0x00f00f001d1d7812 */ /* 0x000fc400078ec0ff */
[----:B------:R-:W-:Y:S01]  /*9e30*/  LOP3.LUT R33, R8, 0xf00f00f, R33, 0xf8, !PT ;  /* 0x0f00f00f08217812 */ /* 0x000fe200078ef821 */
[C---:B------:R-:W-:Y:S01]  /*9e40*/  IMAD.SHL.U32 R32, R28.reuse, 0x8, RZ ;  /* 0x000000081c207824 */ /* 0x040fe200078e00ff */
[----:B------:R-:W-:Y:S02]  /*9e50*/  LOP3.LUT R5, R5, 0xf00f00f0, RZ, 0xc0, !PT ;  /* 0xf00f00f005057812 */ /* 0x000fe400078ec0ff */
[----:B------:R-:W-:Y:S01]  /*9e60*/  LOP3.LUT R30, R29, 0x100f00f0, R30, 0xf8, !PT ;  /* 0x100f00f01d1e7812 */ /* 0x000fe200078ef81e */
[----:B------:R-:W-:Y:S01]  /*9e70*/  IMAD.SHL.U32 R29, R28, 0x2, RZ ;  /* 0x000000021c1d7824 */ /* 0x000fe200078e00ff */
[----:B------:R-:W-:Y:S01]  /*9e80*/  LOP3.LUT R32, R32, 0x10410410, RZ, 0xc0, !PT ;  /* 0x1041041020207812 */ /* 0x000fe200078ec0ff */
[----:B------:R-:W-:Y:S01]  /*9e90*/  IMAD.SHL.U32 R35, R33, 0x10, RZ ;  /* 0x0000001021237824 */ /* 0x000fe200078e00ff */
[----:B------:R-:W-:Y:S01]  /*9ea0*/  LOP3.LUT R8, R5, 0xf00f00f, R4, 0xf8, !PT ;  /* 0x0f00f00f05087812 */ /* 0x000fe200078ef804 */
[----:B------:R-:W-:Y:S01]  /*9eb0*/  IMAD.SHL.U32 R34, R33, 0x4, RZ ;  /* 0x0000000421227824 */ /* 0x000fe200078e00ff */
[----:B------:R-:W-:-:S02]  /*9ec0*/  LOP3.LUT R5, R32, 0x82082082, R29, 0xf8, !PT ;  /* 0x8208208220057812 */ /* 0x000fc400078ef81d */
[----:B------:R-:W-:Y:S01]  /*9ed0*/  LOP3.LUT R35, R35, 0x20820820, RZ, 0xc0, !PT ;  /* 0x2082082023237812 */ /* 0x000fe200078ec0ff */
[----:B------:R-:W-:-:S03]  /*9ee0*/  IMAD.SHL.U32 R29, R8, 0x4, RZ ;  /* 0x00000004081d7824 */ /* 0x000fc600078e00ff */
[----:B------:R-:W-:Y:S02]  /*9ef0*/  LOP3.LUT R34, R35, 0x4104104, R34, 0xf8, !PT ;  /* 0x0410410423227812 */ /* 0x000fe400078ef822 */
[----:B------:R-:W-:-:S04]  /*9f00*/  LOP3.LUT R29, R29, 0x8208208, RZ, 0xc0, !PT ;  /* 0x082082081d1d7812 */ /* 0x000fc800078ec0ff */
        /* <DEDUP_REMOVED lines=14> */
[----:B------:R-:W-:Y:S01]  /*9ff0*/  LOP3.LUT R32, R34, 0xf00f00, RZ, 0xc0, !PT ;  /* 0x00f00f0022207812 */ /* 0x000fe200078ec0ff */
[----:B------:R-:W-:-:S03]  /*a000*/  VIADD R34, R15, -UR9 ;  /* 0x800000090f227c36 */ /* 0x000fc60008000000 */
[----:B------:R-:W-:Y:S02]  /*a010*/  LOP3.LUT R31, R32, 0x100f00f0, R31, 0xf8, !PT ;  /* 0x100f00f0201f7812 */ /* 0x000fe400078ef81f */
[----:B------:R-:W-:Y:S02]  /*a020*/  SHF.L.U64.HI R32, R4, 0x4, R7 ;  /* 0x0000000404207819 */ /* 0x000fe40000010207 */
[----:B------:R-:W-:Y:S02]  /*a030*/  SHF.L.U64.HI R4, R6, 0x4, R29 ;  /* 0x0000000406047819 */ /* 0x000fe4000001021d */
[----:B------:R-:W-:Y:S02]  /*a040*/  LOP3.LUT R32, R32, 0xf00f00, RZ, 0xc0, !PT ;  /* 0x00f00f0020207812 */ /* 0x000fe400078ec0ff */
[----:B------:R-:W-:Y:S02]  /*a050*/  LOP3.LUT R4, R4, 0xf00f00, RZ, 0xc0, !PT ;  /* 0x00f00f0004047812 */ /* 0x000fe400078ec0ff */
[----:B------:R-:W-:-:S02]  /*a060*/  LOP3.LUT R7, R32, 0x100f00f0, R7, 0xf8, !PT ;  /* 0x100f00f020077812 */ /* 0x000fc400078ef807 */
[----:B------:R-:W-:Y:S02]  /*a070*/  LOP3.LUT R4, R4, 0x100f00f0, R29, 0xf8, !PT ;  /* 0x100f00f004047812 */ /* 0x000fe400078ef81d */
[C-C-:B------:R-:W-:Y:S02]  /*a080*/  SHF.L.U64.HI R29, R33.reuse, 0x4, R30.reuse ;  /* 0x00000004211d7819 */ /* 0x140fe4000001021e */
[----:B------:R-:W-:Y:S01]  /*a090*/  SHF.L.U64.HI R33, R33, 0x2, R30 ;  /* 0x0000000221217819 */ /* 0x000fe2000001021e */
[----:B------:R-:W-:Y:S01]  /*a0a0*/  IMAD.U32 R30, R34, 0x10000, RZ ;  /* 0x00010000221e7824 */ /* 0x000fe200078e00ff */
[----:B------:R-:W-:-:S04]  /*a0b0*/  SHF.L.U64.HI R32, R28, 0x1, R31 ;  /* 0x000000011c207819 */ /* 0x000fc8000001021f */
[----:B------:R-:W-:Y:S02]  /*a0c0*/  LOP3.LUT R35, R30, 0xffff0000, RZ, 0xc0, !PT ;  /* 0xffff00001e237812 */ /* 0x000fe400078ec0ff */
[----:B------:R-:W-:Y:S02]  /*a0d0*/  SHF.L.U64.HI R30, R28, 0x3, R31 ;  /* 0x000000031c1e7819 */ /* 0x000fe4000001021f */
[----:B------:R-:W-:Y:S02]  /*a0e0*/  LOP3.LUT R28, R35, 0xffff, R34, 0xf8, !PT ;  /* 0x0000ffff231c7812 */ /* 0x000fe400078ef822 */
[----:B------:R-:W-:-:S03]  /*a0f0*/  LOP3.LUT R31, R34, 0x1f0000, RZ, 0xc0, !PT ;  /* 0x001f0000221f7812 */ /* 0x000fc600078ec0ff */
[C---:B------:R-:W-:Y:S01]  /*a100*/  IMAD.SHL.U32 R35, R28.reuse, 0x100, RZ ;  /* 0x000001001c237824 */ /* 0x040fe200078e00ff */
[----:B------:R-:W-:-:S04]  /*a110*/  SHF.L.U64.HI R31, R28, 0x8, R31 ;  /* 0x000000081c1f7819 */ /* 0x000fc8000001021f */
        /* <DEDUP_REMOVED lines=9> */
[----:B------:R-:W-:Y:S02]  /*a1b0*/  LOP3.LUT R34, R29, 0x8208208, RZ, 0xc0, !PT ;  /* 0x082082081d227812 */ /* 0x000fe400078ec0ff */
[----:B------:R-:W-:Y:S02]  /*a1c0*/  LOP3.LUT R28, R35, 0xf00f00f, R28, 0xf8, !PT ;  /* 0x0f00f00f231c7812 */ /* 0x000fe400078ef81c */
[----:B------:R-:W-:Y:S01]  /*a1d0*/  LOP3.LUT R29, R34, 0x41041041, R33, 0xf8, !PT ;  /* 0x41041041221d7812 */ /* 0x000fe200078ef821 */
[----:B------:R-:W-:Y:S01]  /*a1e0*/  VIADD R33, R13, -UR8 ;  /* 0x800000080d217c36 */ /* 0x000fe20008000000 */
[----:B------:R-:W-:-:S03]  /*a1f0*/  LOP3.LUT R35, R30, 0x4104104, RZ, 0xc0, !PT ;  /* 0x041041041e237812 */ /* 0x000fc600078ec0ff */
[----:B------:R-:W-:Y:S01]  /*a200*/  IMAD.U32 R34, R33, 0x10000, RZ ;  /* 0x0001000021227824 */ /* 0x000fe200078e00ff */
[----:B------:R-:W-:Y:S02]  /*a210*/  LOP3.LUT R30, R35, 0x20820820, R32, 0xf8, !PT ;  /* 0x20820820231e7812 */ /* 0x000fe400078ef820 */
[----:B------:R-:W-:Y:S02]  /*a220*/  LOP3.LUT R35, R33, 0x1f0000, RZ, 0xc0, !PT ;  /* 0x001f000021237812 */ /* 0x000fe400078ec0ff */
        /* <DEDUP_REMOVED lines=14> */
[----:B------:R-:W-:Y:S01]  /*a310*/  LOP3.LUT R8, R35, 0xf00f00f, R32, 0xf8, !PT ;  /* 0x0f00f00f23087812 */ /* 0x000fe200078ef820 */
[----:B------:R-:W-:Y:S01]  /*a320*/  IMAD.SHL.U32 R35, R6, 0x10, RZ ;  /* 0x0000001006237824 */ /* 0x000fe200078e00ff */
[----:B------:R-:W-:-:S02]  /*a330*/  SHF.L.U64.HI R32, R28, 0x3, R31 ;  /* 0x000000031c207819 */ /* 0x000fc4000001021f */
[----:B------:R-:W-:Y:S02]  /*a340*/  SHF.L.U64.HI R31, R28, 0x1, R31 ;  /* 0x000000011c1f7819 */ /* 0x000fe4000001021f */
[----:B------:R-:W-:Y:S02]  /*a350*/  LOP3.LUT R35, R35, 0xf00f00f0, RZ, 0xc0, !PT ;  /* 0xf00f00f023237812 */ /* 0x000fe400078ec0ff */
[----:B------:R-:W-:Y:S02]  /*a360*/  LOP3.LUT R32, R32, 0x4104104, RZ, 0xc0, !PT ;  /* 0x0410410420207812 */ /* 0x000fe400078ec0ff */
[----:B------:R-:W-:Y:S02]  /*a370*/  LOP3.LUT R35, R35, 0xf00f00f, R6, 0xf8, !PT ;  /* 0x0f00f00f23237812 */ /* 0x000fe400078ef806 */
[----:B------:R-:W-:Y:S02]  /*a380*/  LOP3.LUT R6, R32, 0x20820820, R31, 0xf8, !PT ;  /* 0x2082082020067812 */ /* 0x000fe400078ef81f */
[----:B------:R-:W-:-:S02]  /*a390*/  SHF.L.U64.HI R32, R8, 0x2, R33 ;  /* 0x0000000208207819 */ /* 0x000fc40000010221 */
[----:B------:R-:W-:Y:S02]  /*a3a0*/  LOP3.LUT R34, R34, 0x2082082, RZ, 0xc0, !PT ;  /* 0x0208208222227812 */ /* 0x000fe400078ec0ff */
[----:B------:R-:W-:Y:S02]  /*a3b0*/  LOP3.LUT R32, R32, 0x2082082, RZ, 0xc0, !PT ;  /* 0x0208208220207812 */ /* 0x000fe400078ec0ff */
[----:B------:R-:W-:Y:S01]  /*a3c0*/  LOP3.LUT R7, R34, 0x10410410, R7, 0xf8, !PT ;  /* 0x1041041022077812 */ /* 0x000fe200078ef807 */
[C---:B------:R-:W-:Y:S01]  /*a3d0*/  IMAD.SHL.U32 R34, R35.reuse, 0x10, RZ ;  /* 0x0000001023227824 */ /* 0x040fe200078e00ff */
[----:B------:R-:W-:Y:S01]  /*a3e0*/  LOP3.LUT R31, R32, 0x10410410, R33, 0xf8, !PT ;  /* 0x10410410201f7812 */ /* 0x000fe200078ef821 */
[C---:B------:R-:W-:Y:S01]  /*a3f0*/  IMAD.SHL.U32 R33, R35.reuse, 0x4, RZ ;  /* 0x0000000423217824 */ /* 0x040fe200078e00ff */
[C-C-:B------:R-:W-:Y:S02]  /*a400*/  SHF.L.U64.HI R32, R35.reuse, 0x4, R4.reuse ;  /* 0x0000000423207819 */ /* 0x140fe40000010204 */
[----:B------:R-:W-:Y:S01]  /*a410*/  SHF.L.U64.HI R4, R35, 0x2, R4 ;  /* 0x0000000223047819 */ /* 0x000fe20000010204 */
[----:B------:R-:W-:Y:S01]  /*a420*/  IMAD.SHL.U32 R35, R28, 0x8, RZ ;  /* 0x000000081c237824 */ /* 0x000fe200078e00ff */
[----:B------:R-:W-:Y:S01]  /*a430*/  LOP3.LUT R34, R34, 0x20820820, RZ, 0xc0, !PT ;  /* 0x2082082022227812 */ /* 0x000fe200078ec0ff */
[----:B------:R-:W-:Y:S01]  /*a440*/  IMAD.SHL.U32 R28, R28, 0x2, RZ ;  /* 0x000000021c1c7824 */ /* 0x000fe200078e00ff */
[----:B------:R-:W-:-:S02]  /*a450*/  LOP3.LUT R7, R29, R30, R7, 0xfe, !PT ;  /* 0x0000001e1d077212 */ /* 0x000fc400078efe07 */
[----:B------:R-:W-:Y:S02]  /*a460*/  LOP3.LUT R35, R35, 0x10410410, RZ, 0xc0, !PT ;  /* 0x1041041023237812 */ /* 0x000fe400078ec0ff */
[----:B------:R-:W-:Y:S02]  /*a470*/  LOP3.LUT R33, R34, 0x4104104, R33, 0xf8, !PT ;  /* 0x0410410422217812 */ /* 0x000fe400078ef821 */
[----:B------:R-:W-:Y:S01]  /*a480*/  LOP3.LUT R28, R35, 0x82082082, R28, 0xf8, !PT ;  /* 0x82082082231c7812 */ /* 0x000fe200078ef81c */
[----:B------:R-:W-:-:S05]  /*a490*/  IMAD.SHL.U32 R35, R8, 0x4, RZ ;  /* 0x0000000408237824 */ /* 0x000fca00078e00ff */
[----:B------:R-:W-:-:S04]  /*a4a0*/  LOP3.LUT R35, R35, 0x8208208, RZ, 0xc0, !PT ;  /* 0x0820820823237812 */ /* 0x000fc800078ec0ff */
[----:B------:R-:W-:-:S04]  /*a4b0*/  LOP3.LUT R8, R35, 0x41041041, R8, 0xf8, !PT ;  /* 0x4104104123087812 */ /* 0x000fc800078ef808 */
[----:B------:R-:W-:Y:S02]  /*a4c0*/  LOP3.LUT R8, R33, R28, R8, 0xfe, !PT ;  /* 0x0000001c21087212 */ /* 0x000fe400078efe08 */
[----:B------:R-:W-:Y:S02]  /*a4d0*/  LOP3.LUT R33, R32, 0x8208208, RZ, 0xc0, !PT ;  /* 0x0820820820217812 */ /* 0x000fe400078ec0ff */
[----:B------:R-:W-:Y:S02]  /*a4e0*/  ISETP.GE.U32.AND P0, PT, R5, R8, PT ;  /* 0x000000080500720c */ /* 0x000fe40003f06070 */
[----:B------:R-:W-:-:S04]  /*a4f0*/  LOP3.LUT R4, R33, 0x41041041, R4, 0xf8, !PT ;  /* 0x4104104121047812 */ /* 0x000fc800078ef804 */
[----:B------:R-:W-:-:S04]  /*a500*/  LOP3.LUT R6, R4, R6, R31, 0xfe, !PT ;  /* 0x0000000604067212 */ /* 0x000fc800078efe1f */
[----:B------:R-:W-:-:S04]  /*a510*/  ISETP.GE.U32.AND.EX P0, PT, R7, R6, PT, P0 ;  /* 0x000000060700720c */ /* 0x000fc80003f06100 */
[----:B------:R-:W-:-:S13]  /*a520*/  PLOP3.LUT P0, PT, P0, PT, PT, 0x8, 0x80 ;  /* 0x000000000080781c */ /* 0x000fda000070e170 */
.L_x_329:
[----:B------:R-:W-:Y:S05]  /*a530*/  BSYNC.RECONVERGENT B0 ;  /* 0x0000000000007941 */ /* 0x000fea0003800200 */
.L_x_328:
        /* <DEDUP_REMOVED lines=29> */
[C---:B-1----:R-:W-:Y:S01]  /*a710*/  IMAD.U32 R26, R23.reuse, 0x10000, RZ ;  /* 0x00010000171a7824 */ /* 0x042fe200078e00ff */
[----:B------:R-:W-:Y:S01]  /*a720*/  LOP3.LUT R27, R23, 0x1f0000, RZ, 0xc0, !PT ;  /* 0x001f0000171b7812 */ /* 0x000fe200078ec0ff */
[----:B-----5:R-:W-:-:S03]  /*a730*/  VIADD R29, R18, -UR9 ;  /* 0x80000009121d7c36 */ /* 0x020fc60008000000 */
[----:B------:R-:W-:Y:S01]  /*a740*/  LOP3.LUT R26, R26, 0xffff0000, RZ, 0xc0, !PT ;  /* 0xffff00001a1a7812 */ /* 0x000fe200078ec0ff */
[C---:B------:R-:W-:Y:S01]  /*a750*/  IMAD.U32 R31, R29.reuse, 0x10000, RZ ;  /* 0x000100001d1f7824 */ /* 0x040fe200078e00ff */
[----:B------:R-:W-:Y:S02]  /*a760*/  LOP3.LUT R33, R29, 0x1f0000, RZ, 0xc0, !PT ;  /* 0x001f00001d217812 */ /* 0x000fe400078ec0ff */
[----:B------:R-:W-:Y:S02]  /*a770*/  LOP3.LUT R30, R26, 0xffff, R23, 0xf8, !PT ;  /* 0x0000ffff1a1e7812 */ /* 0x000fe400078ef817 */
[----:B------:R-:W-:Y:S02]  /*a780*/  LOP3.LUT R34, R31, 0xffff0000, RZ, 0xc0, !PT ;  /* 0xffff00001f227812 */ /* 0x000fe400078ec0ff */
[C---:B------:R-:W-:Y:S01]  /*a790*/  SHF.L.U64.HI R27, R30.reuse, 0x8, R27 ;  /* 0x000000081e1b7819 */ /* 0x040fe2000001021b */
[----:B------:R-:W-:-:S03]  /*a7a0*/  IMAD.SHL.U32 R26, R30, 0x100, RZ ;  /* 0x000001001e1a7824 */ /* 0x000fc600078e00ff */
[----:B------:R-:W-:Y:S01]  /*a7b0*/  LOP3.LUT R32, R27, 0x1f0000ff, RZ, 0xc0, !PT ;  /* 0x1f0000ff1b207812 */ /* 0x000fe200078ec0ff */
[----:B------:R-:W-:Y:S01]  /*a7c0*/  VIADD R27, R16, -UR8 ;  /* 0x80000008101b7c36 */ /* 0x000fe20008000000 */
[----:B------:R-:W-:Y:S02]  /*a7d0*/  LOP3.LUT R31, R26, 0xff00, RZ, 0xc0, !PT ;  /* 0x0000ff001a1f7812 */ /* 0x000fe400078ec0ff */
[----:B------:R-:W-:Y:S02]  /*a7e0*/  LOP3.LUT R26, R34, 0xffff, R29, 0xf8, !PT ;  /* 0x0000ffff221a7812 */ /* 0x000fe400078ef81d */
[----:B------:R-:W-:Y:S01]  /*a7f0*/  LOP3.LUT R30, R31, 0xff0000ff, R30, 0xf8, !PT ;  /* 0xff0000ff1f1e7812 */ /* 0x000fe200078ef81e */
[----:B------:R-:W-:Y:S01]  /*a800*/  IMAD.U32 R31, R27, 0x10000, RZ ;  /* 0x000100001b1f7824 */ /* 0x000fe200078e00ff */
[----:B------:R-:W-:Y:S02]  /*a810*/  SHF.L.U64.HI R33, R26, 0x8, R33 ;  /* 0x000000081a217819 */ /* 0x000fe40000010221 */
[----:B------:R-:W-:-:S02]  /*a820*/  LOP3.LUT R23, R32, 0x1f0000, R23, 0xf8, !PT ;  /* 0x001f000020177812 */ /* 0x000fc400078ef817 */
[----:B------:R-:W-:Y:S02]  /*a830*/  LOP3.LUT R32, R33, 0x1f0000ff, RZ, 0xc0, !PT ;  /* 0x1f0000ff21207812 */ /* 0x000fe400078ec0ff */
[----:B------:R-:W-:Y:S02]  /*a840*/  LOP3.LUT R34, R31, 0xffff0000, RZ, 0xc0, !PT ;  /* 0xffff00001f227812 */ /* 0x000fe400078ec0ff */
[----:B------:R-:W-:Y:S02]  /*a850*/  LOP3.LUT R29, R32, 0x1f0000, R29, 0xf8, !PT ;  /* 0x001f0000201d7812 */ /* 0x000fe400078ef81d */
[----:B------:R-:W-:Y:S02]  /*a860*/  LOP3.LUT R32, R34, 0xffff, R27, 0xf8, !PT ;  /* 0x0000ffff22207812 */ /* 0x000fe400078ef81b */
[----:B------:R-:W-:-:S04]  /*a870*/  LOP3.LUT R31, R27, 0x1f0000, RZ, 0xc0, !PT ;  /* 0x001f00001b1f7812 */ /* 0x000fc800078ec0ff */
[----:B------:R-:W-:Y:S01]  /*a880*/  SHF.L.U64.HI R33, R32, 0x8, R31 ;  /* 0x0000000820217819 */ /* 0x000fe2000001021f */
[----:B------:R-:W-:-:S03]  /*a890*/  IMAD.SHL.U32 R31, R26, 0x100, RZ ;  /* 0x000001001a1f7824 */ /* 0x000fc600078e00ff */
[----:B------:R-:W-:Y:S01]  /*a8a0*/  LOP3.LUT R34, R33, 0x1f0000ff, RZ, 0xc0, !PT ;  /* 0x1f0000ff21227812 */ /* 0x000fe200078ec0ff */
[----:B------:R-:W-:Y:S01]  /*a8b0*/  IMAD.SHL.U32 R33, R32, 0x100, RZ ;  /* 0x0000010020217824 */ /* 0x000fe200078e00ff */
[----:B------:R-:W-:Y:S02]  /*a8c0*/  LOP3.LUT R31, R31, 0xff00, RZ, 0xc0, !PT ;  /* 0x0000ff001f1f7812 */ /* 0x000fe400078ec0ff */
[----:B------:R-:W-:Y:S02]  /*a8d0*/  LOP3.LUT R27, R34, 0x1f0000, R27, 0xf8, !PT ;  /* 0x001f0000221b7812 */ /* 0x000fe400078ef81b */
[----:B------:R-:W-:Y:S02]  /*a8e0*/  LOP3.LUT R26, R31, 0xff0000ff, R26, 0xf8, !PT ;  /* 0xff0000ff1f1a7812 */ /* 0x000fe400078ef81a */
[----:B------:R-:W-:Y:S02]  /*a8f0*/  SHF.L.U64.HI R31, R30, 0x4, R23 ;  /* 0x000000041e1f7819 */ /* 0x000fe40000010217 */
[----:B------:R-:W-:-:S02]  /*a900*/  LOP3.LUT R33, R33, 0xff00, RZ, 0xc0, !PT ;  /* 0x0000ff0021217812 */ /* 0x000fc400078ec0ff */
[----:B------:R-:W-:Y:S02]  /*a910*/  LOP3.LUT R34, R31, 0xf00f00, RZ, 0xc0, !PT ;  /* 0x00f00f001f227812 */ /* 0x000fe400078ec0ff */
[----:B------:R-:W-:Y:S02]  /*a920*/  SHF.L.U64.HI R31, R26, 0x4, R29 ;  /* 0x000000041a1f7819 */ /* 0x000fe4000001021d */
[----:B------:R-:W-:Y:S01]  /*a930*/  LOP3.LUT R34, R34, 0x100f00f0, R23, 0xf8, !PT ;  /* 0x100f00f022227812 */ /* 0x000fe200078ef817 */
[----:B------:R-:W-:Y:S01]  /*a940*/  IMAD.SHL.U32 R23, R30, 0x10, RZ ;  /* 0x000000101e177824 */ /* 0x000fe200078e00ff */
[----:B------:R-:W-:Y:S02]  /*a950*/  LOP3.LUT R36, R31, 0xf00f00, RZ, 0xc0, !PT ;  /* 0x00f00f001f247812 */ /* 0x000fe400078ec0ff */
[----:B------:R-:W-:Y:S02]  /*a960*/  LOP3.LUT R32, R33, 0xff0000ff, R32, 0xf8, !PT ;  /* 0xff0000ff21207812 */ /* 0x000fe400078ef820 */
[----:B------:R-:W-:-:S02]  /*a970*/  LOP3.LUT R23, R23, 0xf00f00f0, RZ, 0xc0, !PT ;  /* 0xf00f00f017177812 */ /* 0x000fc400078ec0ff */
[----:B------:R-:W-:Y:S02]  /*a980*/  SHF.L.U64.HI R31, R32, 0x4, R27 ;  /* 0x00000004201f7819 */ /* 0x000fe4000001021b */
[----:B------:R-:W-:Y:S02]  /*a990*/  LOP3.LUT R23, R23, 0xf00f00f, R30, 0xf8, !PT ;  /* 0x0f00f00f17177812 */ /* 0x000fe400078ef81e */
[----:B------:R-:W-:Y:S01]  /*a9a0*/  LOP3.LUT R30, R36, 0x100f00f0, R29, 0xf8, !PT ;  /* 0x100f00f0241e7812 */ /* 0x000fe200078ef81d */
[----:B------:R-:W-:Y:S01]  /*a9b0*/  IMAD.SHL.U32 R29, R26, 0x10, RZ ;  /* 0x000000101a1d7824 */ /* 0x000fe200078e00ff */
[----:B------:R-:W-:-:S04]  /*a9c0*/  LOP3.LUT R36, R31, 0xf00f00, RZ, 0xc0, !PT ;  /* 0x00f00f001f247812 */ /* 0x000fc800078ec0ff */
[----:B------:R-:W-:-:S04]  /*a9d0*/  LOP3.LUT R29, R29, 0xf00f00f0, RZ, 0xc0, !PT ;  /* 0xf00f00f01d1d7812 */ /* 0x000fc800078ec0ff */
[----:B------:R-:W-:Y:S01]  /*a9e0*/  LOP3.LUT R31, R29, 0xf00f00f, R26, 0xf8, !PT ;  /* 0x0f00f00f1d1f7812 */ /* 0x000fe200078ef81a */
[----:B------:R-:W-:Y:S01]  /*a9f0*/  IMAD.SHL.U32 R29, R32, 0x10, RZ ;  /* 0x00000010201d7824 */ /* 0x000fe200078e00ff */
[----:B------:R-:W-:Y:S02]  /*aa00*/  LOP3.LUT R26, R36, 0x100f00f0, R27, 0xf8, !PT ;  /* 0x100f00f0241a7812 */ /* 0x000fe400078ef81b */
[--C-:B------:R-:W-:Y:S01]  /*aa10*/  SHF.L.U64.HI R27, R23, 0x4, R34.reuse ;  /* 0x00000004171b7819 */ /* 0x100fe20000010222 */
[----:B------:R-:W-:Y:S01]  /*aa20*/  IMAD.SHL.U32 R33, R31, 0x8, RZ ;  /* 0x000000081f217824 */ /* 0x000fe200078e00ff */
[----:B------:R-:W-:Y:S02]  /*aa30*/  LOP3.LUT R29, R29, 0xf00f00f0, RZ, 0xc0, !PT ;  /* 0xf00f00f01d1d7812 */ /* 0x000fe400078ec0ff */
[----:B------:R-:W-:Y:S02]  /*aa40*/  SHF.L.U64.HI R34, R23, 0x2, R34 ;  /* 0x0000000217227819 */ /* 0x000fe40000010222 */
[----:B------:R-:W-:-:S02]  /*aa50*/  LOP3.LUT R27, R27, 0x8208208, RZ, 0xc0, !PT ;  /* 0x082082081b1b7812 */ /* 0x000fc400078ec0ff */
[----:B------:R-:W-:Y:S02]  /*aa60*/  LOP3.LUT R29, R29, 0xf00f00f, R32, 0xf8, !PT ;  /* 0x0f00f00f1d1d7812 */ /* 0x000fe400078ef820 */
[----:B------:R-:W-:Y:S01]  /*aa70*/  LOP3.LUT R27, R27, 0x41041041, R34, 0xf8, !PT ;  /* 0x410410411b1b7812 */ /* 0x000fe200078ef822 */
[C---:B------:R-:W-:Y:S01]  /*aa80*/  IMAD.SHL.U32 R34, R31.reuse, 0x2, RZ ;  /* 0x000000021f227824 */ /* 0x040fe200078e00ff */
[--C-:B------:R-:W-:Y:S01]  /*aa90*/  SHF.L.U64.HI R32, R31, 0x3, R30.reuse ;  /* 0x000000031f207819 */ /* 0x100fe2000001021e */
[----:B------:R-:W-:Y:S01]  /*aaa0*/  IMAD.SHL.U32 R35, R29, 0x4, RZ ;  /* 0x000000041d237824 */ /* 0x000fe200078e00ff */
[----:B------:R-:W-:Y:S02]  /*aab0*/  SHF.L.U64.HI R30, R31, 0x1, R30 ;  /* 0x000000011f1e7819 */ /* 0x000fe4000001021e */
[----:B------:R-:W-:Y:S01]  /*aac0*/  LOP3.LUT R31, R33, 0x10410410, RZ, 0xc0, !PT ;  /* 0x10410410211f7812 */ /* 0x000fe200078ec0ff */
[----:B------:R-:W-:Y:S01]  /*aad0*/  IMAD.SHL.U32 R33, R23, 0x10, RZ ;  /* 0x0000001017217824 */ /* 0x000fe200078e00ff */
[----:B------:R-:W-:-:S02]  /*aae0*/  LOP3.LUT R36, R35, 0x8208208, RZ, 0xc0, !PT ;  /* 0x0820820823247812 */ /* 0x000fc400078ec0ff */
[----:B------:R-:W-:Y:S01]  /*aaf0*/  LOP3.LUT R31, R31, 0x82082082, R34, 0xf8, !PT ;  /* 0x820820821f1f7812 */ /* 0x000fe200078ef822 */
[----:B------:R-:W-:Y:S01]  /*ab00*/  IMAD.SHL.U32 R34, R23, 0x4, RZ ;  /* 0x0000000417227824 */ /* 0x000fe200078e00ff */
[----:B------:R-:W-:Y:S02]  /*ab10*/  LOP3.LUT R33, R33, 0x20820820, RZ, 0xc0, !PT ;  /* 0x2082082021217812 */ /* 0x000fe400078ec0ff */
[----:B------:R-:W-:Y:S02]  /*ab20*/  LOP3.LUT R23, R36, 0x41041041, R29, 0xf8, !PT ;  /* 0x4104104124177812 */ /* 0x000fe400078ef81d */
[----:B------:R-:W-:Y:S02]  /*ab30*/  LOP3.LUT R34, R33, 0x4104104, R34, 0xf8, !PT ;  /* 0x0410410421227812 */ /* 0x000fe400078ef822 */
[----:B------:R-:W-:Y:S02]  /*ab40*/  LOP3.LUT R33, R32, 0x4104104, RZ, 0xc0, !PT ;  /* 0x0410410420217812 */ /* 0x000fe400078ec0ff */
[----:B------:R-:W-:Y:S01]  /*ab50*/  LOP3.LUT R23, R34, R31, R23, 0xfe, !PT ;  /* 0x0000001f22177212 */ /* 0x000fe200078efe17 */
[----:B------:R-:W-:Y:S01]  /*ab60*/  VIADD R31, R17, -UR5 ;  /* 0x80000005111f7c36 */ /* 0x000fe20008000000 */
[----:B------:R-:W-:-:S02]  /*ab70*/  SHF.L.U64.HI R29, R29, 0x2, R26 ;  /* 0x000000021d1d7819 */ /* 0x000fc4000001021a */
[----:B------:R-:W-:Y:S01]  /*ab80*/  LOP3.LUT R30, R33, 0x20820820, R30, 0xf8, !PT ;  /* 0x20820820211e7812 */ /* 0x000fe200078ef81e */
[----:B------:R-:W-:Y:S01]  /*ab90*/  IMAD.U32 R32, R31, 0x10000, RZ ;  /* 0x000100001f207824 */ /* 0x000fe200078e00ff */
[----:B------:R-:W-:Y:S02]  /*aba0*/  LOP3.LUT R29, R29, 0x2082082, RZ, 0xc0, !PT ;  /* 0x020820821d1d7812 */ /* 0x000fe400078ec0ff */
[----:B------:R-:W-:Y:S02]  /*abb0*/  LOP3.LUT R33, R31, 0x1f0000, RZ, 0xc0, !PT ;  /* 0x001f00001f217812 */ /* 0x000fe400078ec0ff */
[----:B------:R-:W-:Y:S02]  /*abc0*/  LOP3.LUT R32, R32, 0xffff0000, RZ, 0xc0, !PT ;  /* 0xffff000020207812 */ /* 0x000fe400078ec0ff */
[----:B------:R-:W-:Y:S02]  /*abd0*/  LOP3.LUT R29, R29, 0x10410410, R26, 0xf8, !PT ;  /* 0x104104101d1d7812 */ /* 0x000fe400078ef81a */
[----:B------:R-:W-:-:S02]  /*abe0*/  LOP3.LUT R26, R32, 0xffff, R31, 0xf8, !PT ;  /* 0x0000ffff201a7812 */ /* 0x000fc400078ef81f */
[----:B------:R-:W-:Y:S01]  /*abf0*/  LOP3.LUT R27, R27, R30, R29, 0xfe, !PT ;  /* 0x0000001e1b1b7212 */ /* 0x000fe200078efe1d */
[----:B------:R-:W-:Y:S01]  /*ac00*/  VIADD R30, R15, -UR9 ;  /* 0x800000090f1e7c36 */ /* 0x000fe20008000000 */
[----:B------:R-:W-:-:S04]  /*ac10*/  SHF.L.U64.HI R33, R26, 0x8, R33 ;  /* 0x000000081a217819 */ /* 0x000fc80000010221 */
[----:B------:R-:W-:-:S04]  /*ac20*/  LOP3.LUT R32, R33, 0x1f0000ff, RZ, 0xc0, !PT ;  /* 0x1f0000ff21207812 */ /* 0x000fc800078ec0ff */
[----:B------:R-:W-:Y:S01]  /*ac30*/  LOP3.LUT R29, R32, 0x1f0000, R31, 0xf8, !PT ;  /* 0x001f0000201d7812 */ /* 0x000fe200078ef81f */
[----:B------:R-:W-:Y:S02]  /*ac40*/  IMAD.SHL.U32 R31, R26, 0x100, RZ ;  /* 0x000001001a1f7824 */ /* 0x000fe400078e00ff */
        /* <DEDUP_REMOVED lines=11> */
[----:B------:R-:W-:Y:S02]  /*ad00*/  LOP3.LUT R31, R31, 0xff0000ff, R32, 0xf8, !PT ;  /* 0xff0000ff1f1f7812 */ /* 0x000fe400078ef820 */
[----:B------:R-:W-:-:S03]  /*ad10*/  SHF.L.U64.HI R32, R26, 0x4, R29 ;  /* 0x000000041a207819 */ /* 0x000fc6000001021d */
[----:B------:R-:W-:Y:S01]  /*ad20*/  IMAD.SHL.U32 R33, R31, 0x10, RZ ;  /* 0x000000101f217824 */ /* 0x000fe200078e00ff */
[----:B------:R-:W-:-:S04]  /*ad30*/  LOP3.LUT R32, R32, 0xf00f00, RZ, 0xc0, !PT ;  /* 0x00f00f0020207812 */ /* 0x000fc800078ec0ff */
[----:B------:R-:W-:Y:S02]  /*ad40*/  LOP3.LUT R29, R32, 0x100f00f0, R29, 0xf8, !PT ;  /* 0x100f00f0201d7812 */ /* 0x000fe400078ef81d */
[----:B------:R-:W-:-:S04]  /*ad50*/  SHF.L.U64.HI R32, R31, 0x4, R30 ;  /* 0x000000041f207819 */ /* 0x000fc8000001021e */
[----:B------:R-:W-:Y:S02]  /*ad60*/  LOP3.LUT R35, R32, 0xf00f00, RZ, 0xc0, !PT ;  /* 0x00f00f0020237812 */ /* 0x000fe400078ec0ff */
[----:B------:R-:W-:Y:S02]  /*ad70*/  LOP3.LUT R32, R33, 0xf00f00f0, RZ, 0xc0, !PT ;  /* 0xf00f00f021207812 */ /* 0x000fe400078ec0ff */
[----:B------:R-:W-:Y:S02]  /*ad80*/  LOP3.LUT R30, R35, 0x100f00f0, R30, 0xf8, !PT ;  /* 0x100f00f0231e7812 */ /* 0x000fe400078ef81e */
[----:B------:R-:W-:Y:S01]  /*ad90*/  LOP3.LUT R31, R32, 0xf00f00f, R31, 0xf8, !PT ;  /* 0x0f00f00f201f7812 */ /* 0x000fe200078ef81f */
[----:B------:R-:W-:-:S03]  /*ada0*/  VIADD R32, R13, -UR8 ;  /* 0x800000080d207c36 */ /* 0x000fc60008000000 */
[C-C-:B------:R-:W-:Y:S01]  /*adb0*/  SHF.L.U64.HI R33, R31.reuse, 0x3, R30.reuse ;  /* 0x000000031f217819 */ /* 0x140fe2000001021e */
[----:B------:R-:W-:Y:S01]  /*adc0*/  IMAD.U32 R34, R32, 0x10000, RZ ;  /* 0x0001000020227824 */ /* 0x000fe200078e00ff */
[----:B------:R-:W-:Y:S02]  /*add0*/  SHF.L.U64.HI R35, R31, 0x1, R30 ;  /* 0x000000011f237819 */ /* 0x000fe4000001021e */
[----:B------:R-:W-:Y:S02]  /*ade0*/  LOP3.LUT R30, R33, 0x4104104, RZ, 0xc0, !PT ;  /* 0x04104104211e7812 */ /* 0x000fe400078ec0ff */
[----:B------:R-:W-:Y:S02]  /*adf0*/  LOP3.LUT R33, R34, 0xffff0000, RZ, 0xc0, !PT ;  /* 0xffff000022217812 */ /* 0x000fe400078ec0ff */
[----:B------:R-:W-:Y:S02]  /*ae00*/  LOP3.LUT R34, R32, 0x1f0000, RZ, 0xc0, !PT ;  /* 0x001f000020227812 */ /* 0x000fe400078ec0ff */
[----:B------:R-:W-:-:S02]  /*ae10*/  LOP3.LUT R33, R33, 0xffff, R32, 0xf8, !PT ;  /* 0x0000ffff21217812 */ /* 0x000fc400078ef820 */
[----:B------:R-:W-:Y:S02]  /*ae20*/  LOP3.LUT R30, R30, 0x20820820, R35, 0xf8, !PT ;  /* 0x208208201e1e7812 */ /* 0x000fe400078ef823 */
        /* <DEDUP_REMOVED lines=21> */
[----:B------:R-:W-:Y:S01]  /*af80*/  LOP3.LUT R29, R34, 0x8208208, RZ, 0xc0, !PT ;  /* 0x08208208221d7812 */ /* 0x000fe200078ec0ff */
[----:B------:R-:W-:-:S03]  /*af90*/  IMAD.SHL.U32 R34, R26, 0x10, RZ ;  /* 0x000000101a227824 */ /* 0x000fc600078e00ff */
[----:B------:R-:W-:Y:S02]  /*afa0*/  LOP3.LUT R29, R29, 0x41041041, R36, 0xf8, !PT ;  /* 0x410410411d1d7812 */ /* 0x000fe400078ef824 */
[----:B------:R-:W-:Y:S01]  /*afb0*/  LOP3.LUT R26, R34, 0x20820820, RZ, 0xc0, !PT ;  /* 0x20820820221a7812 */ /* 0x000fe200078ec0ff */
[----:B------:R-:W-:Y:S01]  /*afc0*/  IMAD.SHL.U32 R34, R31, 0x8, RZ ;  /* 0x000000081f227824 */ /* 0x000fe200078e00ff */
[----:B------:R-:W-:Y:S01]  /*afd0*/  LOP3.LUT R30, R29, R30, R33, 0xfe, !PT ;  /* 0x0000001e1d1e7212 */ /* 0x000fe200078efe21 */
[----:B------:R-:W-:Y:S01]  /*afe0*/  IMAD.SHL.U32 R31, R31, 0x2, RZ ;  /* 0x000000021f1f7824 */ /* 0x000fe200078e00ff */
[----:B------:R-:W-:Y:S02]  /*aff0*/  LOP3.LUT R26, R26, 0x4104104, R35, 0xf8, !PT ;  /* 0x041041041a1a7812 */ /* 0x000fe400078ef823 */
        /* <DEDUP_REMOVED lines=9> */
.L_x_331:
[----:B------:R-:W-:Y:S05]  /*b090*/  BSYNC.RECONVERGENT B0 ;  /* 0x0000000000007941 */ /* 0x000fea0003800200 */
.L_x_330:
[----:B------:R-:W-:Y:S01]  /*b0a0*/  VIADD R29, R28, 0x1 ;  /* 0x000000011c1d7836 */ /* 0x000fe20000000000 */
[----:B------:R-:W-:Y:S01]  /*b0b0*/  BSSY.RECONVERGENT B0, `(.L_x_332) ;  /* 0x00000b6000007945 */ /* 0x000fe20003800200 */
[----:B------:R-:W-:Y:S01]  /*b0c0*/  @!P0 IMAD.MOV R29, RZ, RZ, R28 ;  /* 0x000000ffff1d8224 */ /* 0x000fe200078e021c */
[----:B0-----:R-:W-:Y:S01]  /*b0d0*/  SEL R23, R16, R13, P0 ;  /* 0x0000000d10177207 */ /* 0x001fe20000000000 */
[----:B------:R-:W-:Y:S01]  /*b0e0*/  VIADD R31, R25, 0x1 ;  /* 0x00000001191f7836 */ /* 0x000fe20000000000 */
[----:B-1----:R-:W-:Y:S01]  /*b0f0*/  SEL R26, R20, R17, P0 ;  /* 0x00000011141a7207 */ /* 0x002fe20000000000 */
[----:B------:R-:W-:Y:S01]  /*b100*/  @P0 IMAD.MOV R31, RZ, RZ, R25 ;  /* 0x000000ffff1f0224 */ /* 0x000fe200078e0219 */
[C---:B------:R-:W-:Y:S01]  /*b110*/  ISETP.GE.AND P1, PT, R29.reuse, R3, PT ;  /* 0x000000031d00720c */ /* 0x040fe20003f26270 */
[--C-:B------:R-:W-:Y:S01]  /*b120*/  @P0 IMAD R32, R29, 0x14, R14.reuse ;  /* 0x000000141d200824 */ /* 0x100fe200078e020e */
[----:B------:R-:W-:Y:S01]  /*b130*/  SEL R25, R18, R15, P0 ;  /* 0x0000000f12197207 */ /* 0x000fe20000000000 */
[----:B------:R-:W-:Y:S01]  /*b140*/  @!P0 IMAD R30, R31, 0x14, R14 ;  /* 0x000000141f1e8824 */ /* 0x000fe200078e020e */
[----:B--2---:R-:W-:-:S02]  /*b150*/  SEL R27, R22, R19, P0 ;  /* 0x00000013161b7207 */ /* 0x004fc40000000000 */
[----:B---34-:R-:W-:Y:S01]  /*b160*/  FSEL R28, R24, R21, P0 ;  /* 0x00000015181c7208 */ /* 0x018fe20000000000 */
[----:B------:R0:W1:Y:S04]  /*b170*/  @P0 LDS R16, [R32] ;  /* 0x0000000020100984 */ /* 0x0000680000000800 */
        /* <DEDUP_REMOVED lines=32> */
[----:B-1----:R-:W-:Y:S01]  /*b380*/  VIADD R33, R16, -UR8 ;  /* 0x8000000810217c36 */ /* 0x002fe20008000000 */
        /* <DEDUP_REMOVED lines=18> */
[----:B------:R-:W-:Y:S01]  /*b4b0*/  LOP3.LUT R33, R34, 0x1f0000, R33, 0xf8, !PT ;  /* 0x001f000022217812 */ /* 0x000fe200078ef821 */
[----:B------:R-:W-:Y:S01]  /*b4c0*/  IMAD.SHL.U32 R34, R3, 0x10, RZ ;  /* 0x0000001003227824 */ /* 0x000fe200078e00ff */
[----:B------:R-:W-:Y:S01]  /*b4d0*/  LOP3.LUT R2, R31, 0xf00f00f, R2, 0xf8, !PT ;  /* 0x0f00f00f1f027812 */ /* 0x000fe200078ef802 */
[----:B------:R-:W-:Y:S01]  /*b4e0*/  IMAD.SHL.U32 R31, R32, 0x100, RZ ;  /* 0x00000100201f7824 */ /* 0x000fe200078e00ff */
[----:B------:R-:W-:Y:S02]  /*b4f0*/  LOP3.LUT R35, R35, 0xf00f00, RZ, 0xc0, !PT ;  /* 0x00f00f0023237812 */ /* 0x000fe400078ec0ff */
[----:B------:R-:W-:Y:S02]  /*b500*/  LOP3.LUT R34, R34, 0xf00f00f0, RZ, 0xc0, !PT ;  /* 0xf00f00f022227812 */ /* 0x000fe400078ec0ff */
[----:B------:R-:W-:Y:S02]  /*b510*/  LOP3.LUT R31, R31, 0xff00, RZ, 0xc0, !PT ;  /* 0x0000ff001f1f7812 */ /* 0x000fe400078ec0ff */
[----:B------:R-:W-:-:S02]  /*b520*/  SHF.L.U64.HI R36, R2, 0x4, R29 ;  /* 0x0000000402247819 */ /* 0x000fc4000001021d */
[----:B------:R-:W-:Y:S02]  /*b530*/  LOP3.LUT R32, R31, 0xff0000ff, R32, 0xf8, !PT ;  /* 0xff0000ff1f207812 */ /* 0x000fe400078ef820 */
[----:B------:R-:W-:Y:S02]  /*b540*/  LOP3.LUT R31, R34, 0xf00f00f, R3, 0xf8, !PT ;  /* 0x0f00f00f221f7812 */ /* 0x000fe400078ef803 */
[----:B------:R-:W-:Y:S02]  /*b550*/  SHF.L.U64.HI R34, R32, 0x4, R33 ;  /* 0x0000000420227819 */ /* 0x000fe40000010221 */
[----:B------:R-:W-:Y:S02]  /*b560*/  SHF.L.U64.HI R3, R2, 0x2, R29 ;  /* 0x0000000202037819 */ /* 0x000fe4000001021d */
[----:B------:R-:W-:Y:S02]  /*b570*/  LOP3.LUT R34, R34, 0xf00f00, RZ, 0xc0, !PT ;  /* 0x00f00f0022227812 */ /* 0x000fe400078ec0ff */
[----:B------:R-:W-:-:S02]  /*b580*/  LOP3.LUT R30, R35, 0x100f00f0, R30, 0xf8, !PT ;  /* 0x100f00f0231e7812 */ /* 0x000fc400078ef81e */
[----:B------:R-:W-:Y:S01]  /*b590*/  LOP3.LUT R29, R34, 0x100f00f0, R33, 0xf8, !PT ;  /* 0x100f00f0221d7812 */ /* 0x000fe200078ef821 */
[----:B------:R-:W-:Y:S01]  /*b5a0*/  IMAD.SHL.U32 R33, R32, 0x10, RZ ;  /* 0x0000001020217824 */ /* 0x000fe200078e00ff */
[C-C-:B------:R-:W-:Y:S01]  /*b5b0*/  SHF.L.U64.HI R35, R31.reuse, 0x3, R30.reuse ;  /* 0x000000031f237819 */ /* 0x140fe2000001021e */
[C---:B------:R-:W-:Y:S01]  /*b5c0*/  IMAD.SHL.U32 R34, R31.reuse, 0x8, RZ ;  /* 0x000000081f227824 */ /* 0x040fe200078e00ff */
[C---:B------:R-:W-:Y:S01]  /*b5d0*/  SHF.L.U64.HI R30, R31.reuse, 0x1, R30 ;  /* 0x000000011f1e7819 */ /* 0x040fe2000001021e */
[----:B------:R-:W-:Y:S01]  /*b5e0*/  IMAD.SHL.U32 R31, R31, 0x2, RZ ;  /* 0x000000021f1f7824 */ /* 0x000fe200078e00ff */
[----:B------:R-:W-:Y:S02]  /*b5f0*/  LOP3.LUT R33, R33, 0xf00f00f0, RZ, 0xc0, !PT ;  /* 0xf00f00f021217812 */ /* 0x000fe400078ec0ff */
[----:B------:R-:W-:Y:S02]  /*b600*/  LOP3.LUT R35, R35, 0x4104104, RZ, 0xc0, !PT ;  /* 0x0410410423237812 */ /* 0x000fe400078ec0ff */
[----:B------:R-:W-:-:S02]  /*b610*/  LOP3.LUT R32, R33, 0xf00f00f, R32, 0xf8, !PT ;  /* 0x0f00f00f21207812 */ /* 0x000fc400078ef820 */
[----:B------:R-:W-:Y:S01]  /*b620*/  LOP3.LUT R30, R35, 0x20820820, R30, 0xf8, !PT ;  /* 0x20820820231e7812 */ /* 0x000fe200078ef81e */
[----:B------:R-:W-:Y:S01]  /*b630*/  IMAD.SHL.U32 R35, R2, 0x10, RZ ;  /* 0x0000001002237824 */ /* 0x000fe200078e00ff */
[----:B------:R-:W-:Y:S01]  /*b640*/  LOP3.LUT R34, R34, 0x10410410, RZ, 0xc0, !PT ;  /* 0x1041041022227812 */ /* 0x000fe200078ec0ff */
[----:B------:R-:W-:Y:S01]  /*b650*/  IMAD.SHL.U32 R33, R32, 0x4, RZ ;  /* 0x0000000420217824 */ /* 0x000fe200078e00ff */
[----:B------:R-:W-:Y:S02]  /*b660*/  LOP3.LUT R36, R36, 0x8208208, RZ, 0xc0, !PT ;  /* 0x0820820824247812 */ /* 0x000fe400078ec0ff */
[----:B------:R-:W-:Y:S01]  /*b670*/  LOP3.LUT R31, R34, 0x82082082, R31, 0xf8, !PT ;  /* 0x82082082221f7812 */ /* 0x000fe200078ef81f */
[----:B------:R-:W-:Y:S01]  /*b680*/  IMAD.SHL.U32 R34, R2, 0x4, RZ ;  /* 0x0000000402227824 */ /* 0x000fe200078e00ff */
[----:B------:R-:W-:Y:S02]  /*b690*/  LOP3.LUT R35, R35, 0x20820820, RZ, 0xc0, !PT ;  /* 0x2082082023237812 */ /* 0x000fe400078ec0ff */
[----:B------:R-:W-:-:S02]  /*b6a0*/  LOP3.LUT R33, R33, 0x8208208, RZ, 0xc0, !PT ;  /* 0x0820820821217812 */ /* 0x000fc400078ec0ff */
[----:B------:R-:W-:Y:S02]  /*b6b0*/  LOP3.LUT R34, R35, 0x4104104, R34, 0xf8, !PT ;  /* 0x0410410423227812 */ /* 0x000fe400078ef822 */
[----:B------:R-:W-:Y:S02]  /*b6c0*/  LOP3.LUT R2, R33, 0x41041041, R32, 0xf8, !PT ;  /* 0x4104104121027812 */ /* 0x000fe400078ef820 */
[----:B------:R-:W-:Y:S02]  /*b6d0*/  LOP3.LUT R3, R36, 0x41041041, R3, 0xf8, !PT ;  /* 0x4104104124037812 */ /* 0x000fe400078ef803 */
[----:B------:R-:W-:Y:S02]  /*b6e0*/  LOP3.LUT R2, R34, R31, R2, 0xfe, !PT ;  /* 0x0000001f22027212 */ /* 0x000fe400078efe02 */
[----:B------:R-:W-:Y:S01]  /*b6f0*/  SHF.L.U64.HI R34, R32, 0x2, R29 ;  /* 0x0000000220227819 */ /* 0x000fe2000001021d */
[----:B----4-:R-:W-:-:S03]  /*b700*/  VIADD R32, R17, -UR5 ;  /* 0x8000000511207c36 */ /* 0x010fc60008000000 */
[----:B------:R-:W-:-:S04]  /*b710*/  LOP3.LUT R34, R34, 0x2082082, RZ, 0xc0, !PT ;  /* 0x0208208222227812 */ /* 0x000fc800078ec0ff */
[----:B------:R-:W-:Y:S01]  /*b720*/  LOP3.LUT R31, R34, 0x10410410, R29, 0xf8, !PT ;  /* 0x10410410221f7812 */ /* 0x000fe200078ef81d */
[----:B------:R-:W-:-:S03]  /*b730*/  IMAD.U32 R29, R32, 0x10000, RZ ;  /* 0x00010000201d7824 */ /* 0x000fc600078e00ff */
[----:B------:R-:W-:Y:S02]  /*b740*/  LOP3.LUT R3, R3, R30, R31, 0xfe, !PT ;  /* 0x0000001e03037212 */ /* 0x000fe400078efe1f */
[----:B------:R-:W-:Y:S02]  /*b750*/  LOP3.LUT R29, R29, 0xffff0000, RZ, 0xc0, !PT ;  /* 0xffff00001d1d7812 */ /* 0x000fe400078ec0ff */
[----:B------:R-:W-:Y:S02]  /*b760*/  LOP3.LUT R30, R32, 0x1f0000, RZ, 0xc0, !PT ;  /* 0x001f0000201e7812 */ /* 0x000fe400078ec0ff */
[----:B------:R-:W-:Y:S01]  /*b770*/  LOP3.LUT R31, R29, 0xffff, R32, 0xf8, !PT ;  /* 0x0000ffff1d1f7812 */ /* 0x000fe200078ef820 */
[----:B---3--:R-:W-:-:S03]  /*b780*/  VIADD R29, R15, -UR9 ;  /* 0x800000090f1d7c36 */ /* 0x008fc60008000000 */
        /* <DEDUP_REMOVED lines=29> */
[----:B--2---:R-:W-:-:S04]  /*b960*/  VIADD R34, R13, -UR8 ;  /* 0x800000080d227c36 */ /* 0x004fc80008000000 */
        /* <DEDUP_REMOVED lines=28> */
[----:B------:R-:W-:Y:S01]  /*bb30*/  IMAD.SHL.U32 R29, R34, 0x4, RZ ;  /* 0x00000004221d7824 */ /* 0x000fe200078e00ff */
[----:B------:R-:W-:Y:S01]  /*bb40*/  LOP3.LUT R34, R31, 0x20820820, RZ, 0xc0, !PT ;  /* 0x208208201f227812 */ /* 0x000fe200078ec0ff */
[----:B------:R-:W-:Y:S02]  /*bb50*/  IMAD.SHL.U32 R35, R30, 0x8, RZ ;  /* 0x000000081e237824 */ /* 0x000fe400078e00ff */
[----:B------:R-:W-:Y:S01]  /*bb60*/  IMAD.SHL.U32 R31, R33, 0x4, RZ ;  /* 0x00000004211f7824 */ /* 0x000fe200078e00ff */
[----:B------:R-:W-:Y:S01]  /*bb70*/  LOP3.LUT R29, R34, 0x4104104, R29, 0xf8, !PT ;  /* 0x04104104221d7812 */ /* 0x000fe200078ef81d */
[----:B------:R-:W-:Y:S01]  /*bb80*/  IMAD.SHL.U32 R34, R30, 0x2, RZ ;  /* 0x000000021e227824 */ /* 0x000fe200078e00ff */
[----:B------:R-:W-:Y:S02]  /*bb90*/  LOP3.LUT R35, R35, 0x10410410, RZ, 0xc0, !PT ;  /* 0x1041041023237812 */ /* 0x000fe400078ec0ff */
[----:B------:R-:W-:-:S02]  /*bba0*/  LOP3.LUT R30, R31, 0x8208208, RZ, 0xc0, !PT ;  /* 0x082082081f1e7812 */ /* 0x000fc400078ec0ff */
[----:B------:R-:W-:Y:S02]  /*bbb0*/  LOP3.LUT R31, R35, 0x82082082, R34, 0xf8, !PT ;  /* 0x82082082231f7812 */ /* 0x000fe400078ef822 */
[----:B------:R-:W-:-:S04]  /*bbc0*/  LOP3.LUT R30, R30, 0x41041041, R33, 0xf8, !PT ;  /* 0x410410411e1e7812 */ /* 0x000fc800078ef821 */
[----:B------:R-:W-:-:S04]  /*bbd0*/  LOP3.LUT R29, R29, R31, R30, 0xfe, !PT ;  /* 0x0000001f1d1d7212 */ /* 0x000fc800078efe1e */
[----:B------:R-:W-:-:S04]  /*bbe0*/  ISETP.GE.U32.AND P0, PT, R2, R29, PT ;  /* 0x0000001d0200720c */ /* 0x000fc80003f06070 */
[----:B------:R-:W-:-:S04]  /*bbf0*/  ISETP.GE.U32.AND.EX P0, PT, R3, R32, PT, P0 ;  /* 0x000000200300720c */ /* 0x000fc80003f06100 */
[----:B------:R-:W-:-:S13]  /*bc00*/  PLOP3.LUT P0, PT, P0, PT, PT, 0x8, 0x80 ;  /* 0x000000000080781c */ /* 0x000fda000070e170 */
.L_x_333:
[----:B------:R-:W-:Y:S05]  /*bc10*/  BSYNC.RECONVERGENT B0 ;  /* 0x0000000000007941 */ /* 0x000fea0003800200 */
.L_x_332:
[----:B------:R-:W-:Y:S01]  /*bc20*/  UISETP.GE.U32.AND UP0, UPT, UR4, 0x81, UPT ;  /* 0x000000810400788c */ /* 0x000fe2000bf06070 */
[----:B0-----:R-:W-:Y:S01]  /*bc30*/  FSEL R21, R24, R21, P0 ;  /* 0x0000001518157208 */ /* 0x001fe20000000000 */
[----:B------:R-:W-:Y:S01]  /*bc40*/  USHF.L.U32 UR5, UR4, 0x1, URZ ;  /* 0x0000000104057899 */ /* 0x000fe200080006ff */
[----:B------:R-:W-:Y:S02]  /*bc50*/  SEL R19, R22, R19, P0 ;  /* 0x0000001316137207 */ /* 0x000fe40000000000 */
[----:B----4-:R-:W-:Y:S02]  /*bc60*/  SEL R17, R20, R17, P0 ;  /* 0x0000001114117207 */ /* 0x010fe40000000000 */
[----:B---3--:R-:W-:Y:S02]  /*bc70*/  SEL R15, R18, R15, P0 ;  /* 0x0000000f120f7207 */ /* 0x008fe40000000000 */
[----:B-12---:R-:W-:Y:S01]  /*bc80*/  SEL R13, R16, R13, P0 ;  /* 0x0000000d100d7207 */ /* 0x006fe20000000000 */
[----:B------:R-:W-:Y:S01]  /*bc90*/  UMOV UR4, UR5 ;  /* 0x0000000500047c82 */ /* 0x000fe20008000000 */
[----:B------:R-:W-:Y:S05]  /*bca0*/  BRA.U !UP0, `(.L_x_334) ;  /* 0xffffffd108047547 */ /* 0x000fea000b83ffff */
[----:B------:R-:W0:Y:S01]  /*bcb0*/  S2R R16, SR_TID.X ;  /* 0x0000000000107919 */ /* 0x000e220000002100 */
[----:B------:R-:W1:Y:S01]  /*bcc0*/  LDCU.U8 UR4, c[0x0][0x380] ;  /* 0x00007000ff0477ac */ /* 0x000e620008000000 */
[----:B------:R-:W-:Y:S01]  /*bcd0*/  IMAD.WIDE.U32 R2, R0, 0x300, RZ ;  /* 0x0000030000027825 */ /* 0x000fe200078e00ff */
[----:B------:R-:W2:Y:S01]  /*bce0*/  S2R R18, SR_LANEID ;  /* 0x0000000000127919 */ /* 0x000ea20000000000 */
[----:B-1----:R-:W-:-:S04]  /*bcf0*/  UPRMT UR4, UR4, 0x8880, URZ ;  /* 0x0000888004047896 */ /* 0x002fc800080000ff */
[----:B------:R-:W-:Y:S01]  /*bd00*/  UISETP.NE.AND UP0, UPT, UR4, URZ, UPT ;  /* 0x000000ff0400728c */ /* 0x000fe2000bf05270 */
[----:B0-----:R-:W-:Y:S01]  /*bd10*/  LOP3.LUT R31, R16, 0x3e0, RZ, 0xc0, !PT ;  /* 0x000003e0101f7812 */ /* 0x001fe200078ec0ff */
[----:B--2---:R-:W-:-:S04]  /*bd20*/  IMAD R18, R18, 0x28, R9 ;  /* 0x0000002812127824 */ /* 0x004fc800078e0209 */
[----:B------:R-:W-:-:S05]  /*bd30*/  IMAD R31, R31, 0x3, RZ ;  /* 0x000000031f1f7824 */ /* 0x000fca00078e02ff */
[----:B------:R-:W-:-:S05]  /*bd40*/  LOP3.LUT R29, R31, 0x1f, R16, 0xf8, !PT ;  /* 0x0000001f1f1d7812 */ /* 0x000fca00078ef810 */
[----:B------:R-:W-:Y:S01]  /*bd50*/  VIADD R0, R29, 0x20 ;  /* 0x000000201d007836 */ /* 0x000fe20000000000 */
[----:B------:R-:W-:Y:S06]  /*bd60*/  BAR.SYNC.DEFER_BLOCKING 0x0 ;  /* 0x0000000000007b1d */ /* 0x000fec0000010000 */
[----:B------:R-:W-:Y:S05]  /*bd70*/  BRA.U !UP0, `(.L_x_335) ;  /* 0x0000000108f87547 */ /* 0x000fea000b800000 */
[----:B------:R-:W-:Y:S01]  /*bd80*/  ISETP.NE.AND P0, PT, R12, RZ, PT ;  /* 0x000000ff0c00720c */ /* 0x000fe20003f05270 */
[----:B------:R-:W-:Y:S01]  /*bd90*/  STS [R18], R8 ;  /* 0x0000000812007388 */ /* 0x000fe20000000800 */
[----:B------:R-:W-:-:S03]  /*bda0*/  LOP3.LUT R16, R16, 0x1f, RZ, 0xc0, !PT ;  /* 0x0000001f10107812 */ /* 0x000fc600078ec0ff */
        /* <DEDUP_REMOVED lines=31> */
[----:B------:R-:W-:Y:S01]  /*bfa0*/  @!P0 STS [R14+0x3c00], R11 ;  /* 0x003c000b0e008388 */ /* 0x000fe20000000800 */
[----:B------:R-:W-:Y:S01]  /*bfb0*/  BAR.SYNC.DEFER_BLOCKING 0x0 ;  /* 0x0000000000007b1d */ /* 0x000fe20000010000 */
[----:B------:R-:W-:-:S04]  /*bfc0*/  IADD3 R31, P0, P1, R31, R2, R16 ;  /* 0x000000021f1f7210 */ /* 0x000fc8000791e010 */
[----:B------:R-:W-:Y:S01]  /*bfd0*/  IADD3.X R2, PT, PT, RZ, R3, RZ, P0, P1 ;  /* 0x00000003ff027210 */ /* 0x000fe200007e24ff */
[----:B0-----:R-:W-:-:S04]  /*bfe0*/  IMAD.WIDE.U32 R4, R31, 0x14, R4 ;  /* 0x000000141f047825 */ /* 0x001fc800078e0004 */
[----:B------:R-:W-:-:S04]  /*bff0*/  IMAD R3, R2, 0x14, RZ ;  /* 0x0000001402037824 */ /* 0x000fc800078e02ff */
[----:B------:R-:W-:Y:S01]  /*c000*/  IMAD.IADD R5, R5, 0x1, R3 ;  /* 0x0000000105057824 */ /* 0x000fe200078e0203 */
[----:B------:R-:W0:Y:S02]  /*c010*/  LDS R18, [R14+0x3c00] ;  /* 0x003c00000e127984 */ /* 0x000e240000000800 */
[-C--:B0-----:R-:W-:Y:S02]  /*c020*/  ISETP.GE.AND P0, PT, R29, R18.reuse, PT ;  /* 0x000000121d00720c */ /* 0x081fe40003f06270 */
[----:B------:R-:W-:-:S11]  /*c030*/  ISETP.GE.AND P1, PT, R0, R18, PT ;  /* 0x000000120000720c */ /* 0x000fd60003f26270 */
        /* <DEDUP_REMOVED lines=18> */
.L_x_335:
[----:B------:R-:W-:Y:S01]  /*c160*/  ISETP.NE.AND P0, PT, R12, RZ, PT ;  /* 0x000000ff0c00720c */ /* 0x000fe20003f05270 */
[----:B------:R-:W-:Y:S04]  /*c170*/  STS [R18], R8 ;  /* 0x0000000812007388 */ /* 0x000fe80000000800 */
        /* <DEDUP_REMOVED lines=33> */
[----:B------:R-:W-:-:S05]  /*c390*/  IADD3 R2, P0, PT, R2, R29, RZ ;  /* 0x0000001d02027210 */ /* 0x000fca0007f1e0ff */
[----:B------:R-:W-:Y:S02]  /*c3a0*/  IMAD.X R3, RZ, RZ, R3, P0 ;  /* 0x000000ffff037224 */ /* 0x000fe400000e0603 */
[----:B0-----:R-:W-:-:S04]  /*c3b0*/  IMAD.WIDE.U32 R4, R2, 0x14, R4 ;  /* 0x0000001402047825 */ /* 0x001fc800078e0004 */
[----:B------:R-:W-:-:S04]  /*c3c0*/  IMAD R3, R3, 0x14, RZ ;  /* 0x0000001403037824 */ /* 0x000fc800078e02ff */
[----:B------:R-:W-:Y:S01]  /*c3d0*/  IMAD.IADD R5, R3, 0x1, R5 ;  /* 0x0000000103057824 */ /* 0x000fe200078e0205 */
[----:B------:R-:W0:Y:S02]  /*c3e0*/  LDS R12, [R14+0x3c00] ;  /* 0x003c00000e0c7984 */ /* 0x000e240000000800 */
[-C--:B0-----:R-:W-:Y:S02]  /*c3f0*/  ISETP.GE.AND P0, PT, R29, R12.reuse, PT ;  /* 0x0000000c1d00720c */ /* 0x081fe40003f06270 */
[-C--:B------:R-:W-:Y:S02]  /*c400*/  ISETP.GE.AND P1, PT, R0, R12.reuse, PT ;  /* 0x0000000c0000720c */ /* 0x080fe40003f26270 */
[----:B------:R-:W-:-:S09]  /*c410*/  ISETP.GE.AND P2, PT, R10, R12, PT ;  /* 0x0000000c0a00720c */ /* 0x000fd20003f46270 */
        /* <DEDUP_REMOVED lines=17> */
.L_x_336:
        /* <DEDUP_REMOVED lines=13> */
.L_x_490:


//--------------------- .text._ZN3cub18CUB_300001_SM_10006detail10merge_sort26DeviceMergeSortMergeKernelINS2_10policy_hubIN6thrust24THRUST_300001_SM_1000_NS6detail15normal_iteratorINS6_10device_ptrI4CellEEEEE9Policy600ESC_PNS0_8NullTypeESC_SG_j24CompareByCoordsLowerOnlySA_SF_EEvbT2_T3_T4_PT6_PT7_T5_PSK_SK_NS1_7vsmem_tE --------------------------
	.section	.text._ZN3cub18CUB_300001_SM_10006detail10merge_sort26DeviceMergeSortMergeKernelINS2_10policy_hubIN6thrust24THRUST_300001_SM_1000_NS6detail15normal_iteratorINS6_10device_ptrI4CellEEEEE9Policy600ESC_PNS0_8NullTypeESC_SG_j24CompareByCoordsLowerOnlySA_SF_EEvbT2_T3_T4_PT6_PT7_T5_PSK_SK_NS1_7vsmem_tE,"ax",@progbits
	.align	128
        .global         _ZN3cub18CUB_300001_SM_10006detail10merge_sort26DeviceMergeSortMergeKernelINS2_10policy_hubIN6thrust24THRUST_300001_SM_1000_NS6detail15normal_iteratorINS6_10device_ptrI4CellEEEEE9Policy600ESC_PNS0_8NullTypeESC_SG_j24CompareByCoordsLowerOnlySA_SF_EEvbT2_T3_T4_PT6_PT7_T5_PSK_SK_NS1_7vsmem_tE
        .type           _ZN3cub18CUB_300001_SM_10006detail10merge_sort26DeviceMergeSortMergeKernelINS2_10policy_hubIN6thrust24THRUST_300001_SM_1000_NS6detail15normal_iteratorINS6_10device_ptrI4CellEEEEE9Policy600ESC_PNS0_8NullTypeESC_SG_j24CompareByCoordsLowerOnlySA_SF_EEvbT2_T3_T4_PT6_PT7_T5_PSK_SK_NS1_7vsmem_tE,@function
        .size           _ZN3cub18CUB_300001_SM_10006detail10merge_sort26DeviceMergeSortMergeKernelINS2_10policy_hubIN6thrust24THRUST_300001_SM_1000_NS6detail15normal_iteratorINS6_10device_ptrI4CellEEEEE9Policy600ESC_PNS0_8NullTypeESC_SG_j24CompareByCoordsLowerOnlySA_SF_EEvbT2_T3_T4_PT6_PT7_T5_PSK_SK_NS1_7vsmem_tE,(.L_x_491 - _ZN3cub18CUB_300001_SM_10006detail10merge_sort26DeviceMergeSortMergeKernelINS2_10policy_hubIN6thrust24THRUST_300001_SM_1000_NS6detail15normal_iteratorINS6_10device_ptrI4CellEEEEE9Policy600ESC_PNS0_8NullTypeESC_SG_j24CompareByCoordsLowerOnlySA_SF_EEvbT2_T3_T4_PT6_PT7_T5_PSK_SK_NS1_7vsmem_tE)
        .other          _ZN3cub18CUB_300001_SM_10006detail10merge_sort26DeviceMergeSortMergeKernelINS2_10policy_hubIN6thrust24THRUST_300001_SM_1000_NS6detail15normal_iteratorINS6_10device_ptrI4CellEEEEE9Policy600ESC_PNS0_8NullTypeESC_SG_j24CompareByCoordsLowerOnlySA_SF_EEvbT2_T3_T4_PT6_PT7_T5_PSK_SK_NS1_7vsmem_tE,@"STO_CUDA_ENTRY STV_DEFAULT"
_ZN3cub18CUB_300001_SM_10006detail10merge_sort26DeviceMergeSortMergeKernelINS2_10policy_hubIN6thrust24THRUST_300001_SM_1000_NS6detail15normal_iteratorINS6_10device_ptrI4CellEEEEE9Policy600ESC_PNS0_8NullTypeESC_SG_j24CompareByCoordsLowerOnlySA_SF_EEvbT2_T3_T4_PT6_PT7_T5_PSK_SK_NS1_7vsmem_tE:
.text._ZN3cub18CUB_300001_SM_10006detail10merge_sort26DeviceMergeSortMergeKernelINS2_10policy_hubIN6thrust24THRUST_300001_SM_1000_NS6detail15normal_iteratorINS6_10device_ptrI4CellEEEEE9Policy600ESC_PNS0_8NullTypeESC_SG_j24CompareByCoordsLowerOnlySA_SF_EEvbT2_T3_T4_PT6_PT7_T5_PSK_SK_NS1_7vsmem_tE:
        /* <DEDUP_REMOVED lines=10> */
[----:B------:R-:W2:Y:S08]  /*00a0*/  LDC R10, c[0x0][0x3c8] ;  /* 0x0000f200ff0a7b82 */ /* 0x000eb00000000800 */
[----:B------:R-:W3:Y:S01]  /*00b0*/  LDC R12, c[0x0][0x398] ;  /* 0x0000e600ff0c7b82 */ /* 0x000ee20000000800 */
[----:B0-----:R-:W-:-:S05]  /*00c0*/  IMAD.WIDE.U32 R4, R2, 0x4, R4 ;  /* 0x0000000402047825 */ /* 0x001fca00078e0004 */
[----:B------:R-:W4:Y:S04]  /*00d0*/  LDG.E R6, desc[UR6][R4.64+0x4] ;  /* 0x0000040604067981 */ /* 0x000f28000c1e1900 */
[----:B------:R3:W5:Y:S01]  /*00e0*/  LDG.E R3, desc[UR6][R4.64] ;  /* 0x0000000604037981 */ /* 0x000762000c1e1900 */
[----:B--2---:R-:W-:Y:S01]  /*00f0*/  IMAD.MOV R7, RZ, RZ, -R10 ;  /* 0x000000ffff077224 */ /* 0x004fe200078e0a0a */
[----:B-1----:R-:W-:Y:S01]  /*0100*/  UPRMT UR4, UR4, 0x8880, URZ ;  /* 0x0000888004047896 */ /* 0x002fe200080000ff */
[----:B------:R-:W-:-:S03]  /*0110*/  ACQBULK ;  /* 0x000000000000782e */ /* 0x000fc60000000000 */
[CC--:B------:R-:W-:Y:S01]  /*0120*/  LOP3.LUT R9, R2.reuse, R7.reuse, RZ, 0xc0, !PT ;  /* 0x0000000702097212 */ /* 0x0c0fe200078ec0ff */
[----:B------:R-:W-:Y:S01]  /*0130*/  UISETP.NE.AND UP0, UPT, UR4, URZ, UPT ;  /* 0x000000ff0400728c */ /* 0x000fe2000bf05270 */
[----:B------:R-:W-:-:S03]  /*0140*/  LOP3.LUT R8, R2, R7, RZ, 0xfc, !PT ;  /* 0x0000000702087212 */ /* 0x000fc600078efcff */
[----:B------:R-:W-:Y:S01]  /*0150*/  IMAD.IADD R7, R2, 0x1, -R9 ;  /* 0x0000000102077824 */ /* 0x000fe200078e0a09 */
[----:B------:R-:W-:Y:S01]  /*0160*/  ISETP.NE.AND P0, PT, R8, -0x1, PT ;  /* 0xffffffff0800780c */ /* 0x000fe20003f05270 */
[----:B------:R-:W-:Y:S02]  /*0170*/  IMAD R11, R9, 0x300, RZ ;  /* 0x00000300090b7824 */ /* 0x000fe400078e02ff */
[----:B------:R-:W-:Y:S01]  /*0180*/  IMAD R8, R7, 0x300, RZ ;  /* 0x0000030007087824 */ /* 0x000fe200078e02ff */
[----:B------:R-:W-:Y:S01]  /*0190*/  SHF.R.U32.HI R7, RZ, 0x1, R10 ;  /* 0x00000001ff077819 */ /* 0x000fe2000001160a */
[----:B---3--:R-:W-:-:S03]  /*01a0*/  IMAD.IADD R4, R12, 0x1, -R11 ;  /* 0x000000010c047824 */ /* 0x008fc600078e0a0b */
[----:B------:R-:W-:Y:S01]  /*01b0*/  VIMNMX.U32 R5, PT, PT, R8, -0x301, !PT ;  /* 0xfffffcff08057848 */ /* 0x000fe20007fe0000 */
[----:B------:R-:W-:-:S03]  /*01c0*/  IMAD R7, R7, 0x300, RZ ;  /* 0x0000030007077824 */ /* 0x000fc600078e02ff */
[----:B------:R-:W-:Y:S02]  /*01d0*/  LOP3.LUT R5, RZ, R5, RZ, 0x33, !PT ;  /* 0x00000005ff057212 */ /* 0x000fe400078e33ff */
[----:B------:R-:W-:-:S05]  /*01e0*/  VIMNMX.U32 R10, PT, PT, R7, R4, !PT ;  /* 0x00000004070a7248 */ /* 0x000fca0007fe0000 */
[----:B------:R-:W-:Y:S02]  /*01f0*/  IMAD.IADD R10, R10, 0x1, -R7 ;  /* 0x000000010a0a7824 */ /* 0x000fe400078e0a07 */
[--C-:B----4-:R-:W-:Y:S02]  /*0200*/  IMAD.IADD R6, R6, 0x1, -R11.reuse ;  /* 0x0000000106067824 */ /* 0x110fe400078e0a0b */
[----:B-----5:R-:W-:-:S03]  /*0210*/  IMAD.IADD R3, R3, 0x1, -R11 ;  /* 0x0000000103037824 */ /* 0x020fc600078e0a0b */
[----:B------:R-:W-:Y:S02]  /*0220*/  IADD3 R12, PT, PT, -R6, R8, R5 ;  /* 0x00000008060c7210 */ /* 0x000fe40007ffe105 */
[C---:B------:R-:W-:Y:S02]  /*0230*/  @!P0 VIMNMX.U32 R6, PT, PT, R7.reuse, R4, PT ;  /* 0x0000000407068248 */ /* 0x040fe40003fe0000 */
[----:B------:R-:W-:Y:S02]  /*0240*/  SEL R5, R7, R12, !P0 ;  /* 0x0000000c07057207 */ /* 0x000fe40004000000 */
[----:B------:R-:W-:Y:S01]  /*0250*/  VIADDMNMX.U32 R4, R8, -R3, R10, PT ;  /* 0x8000000308047246 */ /* 0x000fe2000380000a */
[----:B------:R-:W-:Y:S01]  /*0260*/  IMAD.IADD R15, R6, 0x1, -R3 ;  /* 0x00000001060f7824 */ /* 0x000fe200078e0a03 */
[----:B------:R-:W-:Y:S01]  /*0270*/  VIMNMX.U32 R5, PT, PT, R10, R5, PT ;  /* 0x000000050a057248 */ /* 0x000fe20003fe0000 */
[----:B------:R-:W-:Y:S06]  /*0280*/  BRA.U !UP0, `(.L_x_338) ;  /* 0x0000000108c87547 */ /* 0x000fec000b800000 */
[----:B------:R-:W0:Y:S01]  /*0290*/  LDC.64 R8, c[0x0][0x388] ;  /* 0x0000e200ff087b82 */ /* 0x000e220000000a00 */
[----:B------:R-:W-:Y:S01]  /*02a0*/  IMAD.IADD R10, R0, 0x1, -R15 ;  /* 0x00000001000a7824 */ /* 0x000fe200078e0a0f */
[----:B------:R-:W-:Y:S02]  /*02b0*/  IADD3 R13, P0, P1, R4, R11, R7 ;  /* 0x0000000b040d7210 */ /* 0x000fe4000791e007 */
[----:B------:R-:W-:Y:S02]  /*02c0*/  IADD3 R7, P2, P3, R0, R3, R11 ;  /* 0x0000000300077210 */ /* 0x000fe40007b5e00b */
[----:B------:R-:W-:Y:S02]  /*02d0*/  IADD3 R3, P4, PT, R10, R13, RZ ;  /* 0x0000000d0a037210 */ /* 0x000fe40007f9e0ff */
[----:B------:R-:W-:Y:S02]  /*02e0*/  IADD3.X R11, PT, PT, RZ, RZ, RZ, P0, P1 ;  /* 0x000000ffff0b7210 */ /* 0x000fe400007e24ff */
[----:B------:R-:W-:-:S02]  /*02f0*/  IADD3.X R12, PT, PT, RZ, RZ, RZ, P2, P3 ;  /* 0x000000ffff0c7210 */ /* 0x000fc400017e64ff */
[----:B------:R-:W-:Y:S01]  /*0300*/  LEA.HI.X.SX32 R11, R10, R11, 0x1, P4 ;  /* 0x0000000b0a0b7211 */ /* 0x000fe200020f0eff */
[C---:B------:R-:W-:Y:S01]  /*0310*/  VIADD R10, R0.reuse, 0x100 ;  /* 0x00000100000a7836 */ /* 0x040fe20000000000 */
[----:B------:R-:W-:-:S03]  /*0320*/  ISETP.GE.AND P0, PT, R0, R15, PT ;  /* 0x0000000f0000720c */ /* 0x000fc60003f06270 */
[----:B------:R-:W-:Y:S01]  /*0330*/  IMAD R11, R11, 0x14, RZ ;  /* 0x000000140b0b7824 */ /* 0x000fe200078e02ff */
[----:B------:R-:W-:Y:S01]  /*0340*/  ISETP.GE.AND P1, PT, R10, R15, PT ;  /* 0x0000000f0a00720c */ /* 0x000fe20003f26270 */
[----:B------:R-:W-:-:S05]  /*0350*/  VIADD R10, R0, 0x200 ;  /* 0x00000200000a7836 */ /* 0x000fca0000000000 */
[----:B------:R-:W-:Y:S01]  /*0360*/  ISETP.GE.AND P2, PT, R10, R15, PT ;  /* 0x0000000f0a00720c */ /* 0x000fe20003f46270 */
[----:B0-----:R-:W-:-:S04]  /*0370*/  IMAD.WIDE.U32 R6, R7, 0x14, R8 ;  /* 0x0000001407067825 */ /* 0x001fc800078e0008 */
[----:B------:R-:W-:-:S04]  /*0380*/  IMAD.WIDE.U32 R8, R3, 0x14, R8 ;  /* 0x0000001403087825 */ /* 0x000fc800078e0008 */
[----:B------:R-:W-:Y:S02]  /*0390*/  IMAD R3, R12, 0x14, RZ ;  /* 0x000000140c037824 */ /* 0x000fe400078e02ff */
[----:B------:R-:W-:Y:S02]  /*03a0*/  IMAD.IADD R9, R9, 0x1, R11 ;  /* 0x0000000109097824 */ /* 0x000fe400078e020b */
[----:B------:R-:W-:-:S03]  /*03b0*/  IMAD.IADD R7, R7, 0x1, R3 ;  /* 0x0000000107077824 */ /* 0x000fc600078e0203 */
[----:B------:R0:W5:Y:S04]  /*03c0*/  @P1 LDG.E R16, desc[UR6][R8.64+0x1400] ;  /* 0x0014000608101981 */ /* 0x000168000c1e1900 */
        /* <DEDUP_REMOVED lines=30> */
.L_x_338:
[----:B------:R-:W0:Y:S01]  /*05b0*/  LDC.64 R8, c[0x0][0x3a0] ;  /* 0x0000e800ff087b82 */ /* 0x000e220000000a00 */
[----:B------:R-:W-:Y:S01]  /*05c0*/  IADD3 R7, P0, P1, R4, R11, R7 ;  /* 0x0000000b04077210 */ /* 0x000fe2000791e007 */
[C---:B------:R-:W-:Y:S01]  /*05d0*/  IMAD.IADD R12, R0.reuse, 0x1, -R15 ;  /* 0x00000001000c7824 */ /* 0x040fe200078e0a0f */
[C---:B------:R-:W-:Y:S01]  /*05e0*/  IADD3 R11, P2, P3, R0.reuse, R3, R11 ;  /* 0x00000003000b7210 */ /* 0x040fe20007b5e00b */
[----:B------:R-:W-:Y:S01]  /*05f0*/  VIADD R14, R0, 0x100 ;  /* 0x00000100000e7836 */ /* 0x000fe20000000000 */
[----:B------:R-:W-:Y:S02]  /*0600*/  IADD3.X R3, PT, PT, RZ, RZ, RZ, P0, P1 ;  /* 0x000000ffff037210 */ /* 0x000fe400007e24ff */
[C---:B------:R-:W-:Y:S02]  /*0610*/  IADD3 R13, P4, PT, R12.reuse, R7, RZ ;  /* 0x000000070c0d7210 */ /* 0x040fe40007f9e0ff */
[----:B------:R-:W-:Y:S02]  /*0620*/  IADD3.X R10, PT, PT, RZ, RZ, RZ, P2, P3 ;  /* 0x000000ffff0a7210 */ /* 0x000fe400017e64ff */
[----:B------:R-:W-:-:S02]  /*0630*/  LEA.HI.X.SX32 R12, R12, R3, 0x1, P4 ;  /* 0x000000030c0c7211 */ /* 0x000fc400020f0eff */
[-C--:B------:R-:W-:Y:S01]  /*0640*/  ISETP.GE.AND P0, PT, R0, R15.reuse, PT ;  /* 0x0000000f0000720c */ /* 0x080fe20003f06270 */
        /* <DEDUP_REMOVED lines=39> */
.L_x_339:
[----:B01----:R-:W0:Y:S01]  /*08c0*/  S2R R6, SR_CgaCtaId ;  /* 0x0000000000067919 */ /* 0x003e220000008800 */
[----:B------:R-:W-:Y:S01]  /*08d0*/  MOV R3, 0x400 ;  /* 0x0000040000037802 */ /* 0x000fe20000000f00 */
[----:B------:R-:W-:-:S03]  /*08e0*/  IMAD.IADD R5, R5, 0x1, -R4 ;  /* 0x0000000105057824 */ /* 0x000fc600078e0a04 */
        /* <DEDUP_REMOVED lines=23> */
[----:B------:R-:W1:Y:S02]  /*0a60*/  LDCU.64 UR4, c[0x0][0x3b0] ;  /* 0x00007600ff0477ac */ /* 0x000e640008000a00 */
[----:B------:R-:W-:-:S04]  /*0a70*/  VIMNMX R4, PT, PT, R14, R7, PT ;  /* 0x000000070e047248 */ /* 0x000fc80003fe0100 */
[C---:B------:R-:W-:Y:S01]  /*0a80*/  ISETP.GE.AND P0, PT, R4.reuse, R5, PT ;  /* 0x000000050400720c */ /* 0x040fe20003f06270 */
[----:B------:R-:W-:Y:S01]  /*0a90*/  IMAD.IADD R5, R4, 0x1, -R5 ;  /* 0x0000000104057824 */ /* 0x000fe200078e0a05 */
[----:B------:R-:W-:-:S04]  /*0aa0*/  VIMNMX R7, PT, PT, R15, R4, PT ;  /* 0x000000040f077248 */ /* 0x000fc80003fe0100 */
[----:B------:R-:W-:-:S04]  /*0ab0*/  SEL R16, R5, RZ, P0 ;  /* 0x000000ff05107207 */ /* 0x000fc80000000000 */
[----:B------:R-:W-:-:S13]  /*0ac0*/  ISETP.GE.AND P0, PT, R16, R7, PT ;  /* 0x000000071000720c */ /* 0x000fda0003f06270 */
[----:B01----:R-:W-:Y:S05]  /*0ad0*/  @P0 BRA `(.L_x_341) ;  /* 0x0000000800a80947 */ /* 0x003fea0003800000 */
[----:B------:R-:W-:-:S07]  /*0ae0*/  IMAD.IADD R5, R15, 0x1, R4 ;  /* 0x000000010f057824 */ /* 0x000fce00078e0204 */
.L_x_342:
        /* <DEDUP_REMOVED lines=8> */
[----:B------:R-:W-:-:S04]  /*0b70*/  IMAD.IADD R8, R5, 0x1, R8 ;  /* 0x0000000105087824 */ /* 0x000fc800078e0208 */
[----:B------:R-:W-:Y:S02]  /*0b80*/  IMAD R17, R8, 0x14, R3 ;  /* 0x0000001408117824 */ /* 0x000fe400078e0203 */
[----:B0-----:R-:W-:-:S04]  /*0b90*/  VIADD R9, R9, -UR4 ;  /* 0x8000000409097c36 */ /* 0x001fc80008000000 */
[C---:B------:R-:W-:Y:S01]  /*0ba0*/  IMAD.U32 R10, R9.reuse, 0x10000, RZ ;  /* 0x00010000090a7824 */ /* 0x040fe200078e00ff */
[----:B------:R-:W-:Y:S01]  /*0bb0*/  LOP3.LUT R18, R9, 0x1f0000, RZ, 0xc0, !PT ;  /* 0x001f000009127812 */ /* 0x000fe200078ec0ff */
[----:B-1----:R-:W-:Y:S02]  /*0bc0*/  VIADD R12, R12, -UR5 ;  /* 0x800000050c0c7c36 */ /* 0x002fe40008000000 */
[----:B---3--:R-:W-:Y:S01]  /*0bd0*/  VIADD R11, R11, -UR8 ;  /* 0x800000080b0b7c36 */ /* 0x008fe20008000000 */
[----:B------:R-:W-:Y:S01]  /*0be0*/  LOP3.LUT R10, R10, 0xffff0000, RZ, 0xc0, !PT ;  /* 0xffff00000a0a7812 */ /* 0x000fe200078ec0ff */
[C---:B------:R-:W-:Y:S01]  /*0bf0*/  IMAD.U32 R8, R12.reuse, 0x10000, RZ ;  /* 0x000100000c087824 */ /* 0x040fe200078e00ff */
[----:B------:R-:W-:Y:S02]  /*0c00*/  LOP3.LUT R20, R12, 0x1f0000, RZ, 0xc0, !PT ;  /* 0x001f00000c147812 */ /* 0x000fe400078ec0ff */
        /* <DEDUP_REMOVED lines=9> */
[----:B------:R-:W-:-:S02]  /*0ca0*/  LOP3.LUT R10, R10, 0xff0000ff, R13, 0xf8, !PT ;  /* 0xff0000ff0a0a7812 */ /* 0x000fc400078ef80d */
[----:B------:R-:W-:Y:S02]  /*0cb0*/  SHF.L.U64.HI R20, R21, 0x8, R20 ;  /* 0x0000000815147819 */ /* 0x000fe40000010214 */
[C-C-:B------:R-:W-:Y:S01]  /*0cc0*/  SHF.L.U64.HI R13, R10.reuse, 0x4, R9.reuse ;  /* 0x000000040a0d7819 */ /* 0x140fe20000010209 */
[----:B------:R-:W-:Y:S01]  /*0cd0*/  IMAD.SHL.U32 R19, R10, 0x10, RZ ;  /* 0x000000100a137824 */ /* 0x000fe200078e00ff */
[----:B------:R-:W-:Y:S02]  /*0ce0*/  LOP3.LUT R18, R18, 0xff00, RZ, 0xc0, !PT ;  /* 0x0000ff0012127812 */ /* 0x000fe400078ec0ff */
[----:B------:R-:W-:Y:S02]  /*0cf0*/  LOP3.LUT R13, R13, 0xf00f00, RZ, 0xc0, !PT ;  /* 0x00f00f000d0d7812 */ /* 0x000fe400078ec0ff */
[----:B------:R-:W-:Y:S02]  /*0d00*/  LOP3.LUT R19, R19, 0xf00f00f0, RZ, 0xc0, !PT ;  /* 0xf00f00f013137812 */ /* 0x000fe400078ec0ff */
[----:B------:R-:W-:-:S02]  /*0d10*/  LOP3.LUT R13, R13, 0x100f00f0, R9, 0xf8, !PT ;  /* 0x100f00f00d0d7812 */ /* 0x000fc400078ef809 */
[----:B------:R-:W-:Y:S01]  /*0d20*/  LOP3.LUT R19, R19, 0xf00f00f, R10, 0xf8, !PT ;  /* 0x0f00f00f13137812 */ /* 0x000fe200078ef80a */
[----:B------:R-:W0:Y:S01]  /*0d30*/  LDS R9, [R17] ;  /* 0x0000000011097984 */ /* 0x000e220000000800 */
[----:B------:R-:W-:Y:S02]  /*0d40*/  LOP3.LUT R18, R18, 0xff0000ff, R21, 0xf8, !PT ;  /* 0xff0000ff12127812 */ /* 0x000fe400078ef815 */
[----:B------:R-:W-:Y:S02]  /*0d50*/  SHF.L.U64.HI R10, R19, 0x2, R13 ;  /* 0x00000002130a7819 */ /* 0x000fe4000001020d */
[C---:B------:R-:W-:Y:S01]  /*0d60*/  LOP3.LUT R23, R11.reuse, 0x1f0000, RZ, 0xc0, !PT ;  /* 0x001f00000b177812 */ /* 0x040fe200078ec0ff */
        /* <DEDUP_REMOVED lines=14> */
[----:B------:R-:W-:Y:S02]  /*0e50*/  LOP3.LUT R25, R25, 0xff00, RZ, 0xc0, !PT ;  /* 0x0000ff0019197812 */ /* 0x000fe400078ec0ff */
[----:B------:R-:W-:Y:S01]  /*0e60*/  SHF.L.U64.HI R22, R18, 0x4, R19 ;  /* 0x0000000412167819 */ /* 0x000fe20000010213 */
[----:B------:R2:W3:Y:S01]  /*0e70*/  LDS R13, [R17+0x8] ;  /* 0x00000800110d7984 */ /* 0x0004e20000000800 */
[----:B------:R-:W-:Y:S02]  /*0e80*/  LOP3.LUT R25, R25, 0xff0000ff, R26, 0xf8, !PT ;  /* 0xff0000ff19197812 */ /* 0x000fe400078ef81a */
[----:B------:R-:W-:Y:S02]  /*0e90*/  SHF.L.U64.HI R26, R26, 0x8, R23 ;  /* 0x000000081a1a7819 */ /* 0x000fe40000010217 */
[----:B------:R-:W-:Y:S01]  /*0ea0*/  LOP3.LUT R21, R21, 0xf00f00f, R18, 0xf8, !PT ;  /* 0x0f00f00f15157812 */ /* 0x000fe200078ef812 */
[----:B------:R-:W-:Y:S01]  /*0eb0*/  IMAD.SHL.U32 R24, R25, 0x10, RZ ;  /* 0x0000001019187824 */ /* 0x000fe200078e00ff */
[----:B------:R-:W-:-:S02]  /*0ec0*/  LOP3.LUT R26, R26, 0x1f0000ff, RZ, 0xc0, !PT ;  /* 0x1f0000ff1a1a7812 */ /* 0x000fc400078ec0ff */
[----:B------:R-:W-:Y:S01]  /*0ed0*/  LOP3.LUT R22, R22, 0xf00f00, RZ, 0xc0, !PT ;  /* 0x00f00f0016167812 */ /* 0x000fe200078ec0ff */
[----:B------:R-:W-:Y:S01]  /*0ee0*/  IMAD.SHL.U32 R18, R21, 0x8, RZ ;  /* 0x0000000815127824 */ /* 0x000fe200078e00ff */
[----:B------:R-:W-:Y:S01]  /*0ef0*/  LOP3.LUT R24, R24, 0xf00f00f0, RZ, 0xc0, !PT ;  /* 0xf00f00f018187812 */ /* 0x000fe200078ec0ff */
[----:B0-----:R-:W-:Y:S01]  /*0f00*/  VIADD R9, R9, -UR4 ;  /* 0x8000000409097c36 */ /* 0x001fe20008000000 */
[----:B------:R-:W-:Y:S02]  /*0f10*/  LOP3.LUT R26, R26, 0x1f0000, R11, 0xf8, !PT ;  /* 0x001f00001a1a7812 */ /* 0x000fe400078ef80b */
[----:B------:R-:W-:Y:S01]  /*0f20*/  LOP3.LUT R22, R22, 0x100f00f0, R19, 0xf8, !PT ;  /* 0x100f00f016167812 */ /* 0x000fe200078ef813 */
[----:B------:R-:W-:Y:S01]  /*0f30*/  IMAD.SHL.U32 R19, R21, 0x2, RZ ;  /* 0x0000000215137824 */ /* 0x000fe200078e00ff */
[----:B------:R-:W-:Y:S01]  /*0f40*/  LOP3.LUT R24, R24, 0xf00f00f, R25, 0xf8, !PT ;  /* 0x0f00f00f18187812 */ /* 0x000fe200078ef819 */
[----:B--2---:R-:W-:Y:S01]  /*0f50*/  IMAD.U32 R17, R9, 0x10000, RZ ;  /* 0x0001000009117824 */ /* 0x004fe200078e00ff */
[----:B------:R-:W-:-:S02]  /*0f60*/  SHF.L.U64.HI R25, R25, 0x4, R26 ;  /* 0x0000000419197819 */ /* 0x000fc4000001021a */
[----:B------:R-:W-:Y:S02]  /*0f70*/  LOP3.LUT R18, R18, 0x10410410, RZ, 0xc0, !PT ;  /* 0x1041041012127812 */ /* 0x000fe400078ec0ff */
[----:B------:R-:W-:Y:S02]  /*0f80*/  LOP3.LUT R25, R25, 0xf00f00, RZ, 0xc0, !PT ;  /* 0x00f00f0019197812 */ /* 0x000fe400078ec0ff */
[----:B------:R-:W-:Y:S01]  /*0f90*/  LOP3.LUT R19, R18, 0x82082082, R19, 0xf8, !PT ;  /* 0x8208208212137812 */ /* 0x000fe200078ef813 */
[C---:B------:R-:W-:Y:S01]  /*0fa0*/  IMAD.SHL.U32 R18, R24.reuse, 0x10, RZ ;  /* 0x0000001018127824 */ /* 0x040fe200078e00ff */
[----:B------:R-:W-:Y:S02]  /*0fb0*/  LOP3.LUT R25, R25, 0x100f00f0, R26, 0xf8, !PT ;  /* 0x100f00f019197812 */ /* 0x000fe400078ef81a */
[C-C-:B------:R-:W-:Y:S02]  /*0fc0*/  SHF.L.U64.HI R20, R21.reuse, 0x3, R22.reuse ;  /* 0x0000000315147819 */ /* 0x140fe40000010216 */
[----:B------:R-:W-:Y:S01]  /*0fd0*/  SHF.L.U64.HI R11, R21, 0x1, R22 ;  /* 0x00000001150b7819 */ /* 0x000fe20000010216 */
[----:B------:R-:W-:Y:S01]  /*0fe0*/  IMAD.SHL.U32 R21, R24, 0x4, RZ ;  /* 0x0000000418157824 */ /* 0x000fe200078e00ff */
[----:B------:R-:W-:-:S02]  /*0ff0*/  LOP3.LUT R18, R18, 0x20820820, RZ, 0xc0, !PT ;  /* 0x2082082012127812 */ /* 0x000fc400078ec0ff */
[C-C-:B------:R-:W-:Y:S02]  /*1000*/  SHF.L.U64.HI R23, R24.reuse, 0x4, R25.reuse ;  /* 0x0000000418177819 */ /* 0x140fe40000010219 */
[----:B------:R-:W-:Y:S02]  /*1010*/  SHF.L.U64.HI R22, R24, 0x2, R25 ;  /* 0x0000000218167819 */ /* 0x000fe40000010219 */
[----:B------:R-:W-:Y:S02]  /*1020*/  LOP3.LUT R24, R17, 0xffff0000, RZ, 0xc0, !PT ;  /* 0xffff000011187812 */ /* 0x000fe400078ec0ff */
[----:B------:R-:W-:Y:S02]  /*1030*/  LOP3.LUT R21, R18, 0x4104104, R21, 0xf8, !PT ;  /* 0x0410410412157812 */ /* 0x000fe400078ef815 */
[----:B------:R-:W-:Y:S02]  /*1040*/  LOP3.LUT R18, R20, 0x4104104, RZ, 0xc0, !PT ;  /* 0x0410410414127812 */ /* 0x000fe400078ec0ff */
[----:B------:R-:W-:-:S02]  /*1050*/  LOP3.LUT R17, R23, 0x8208208, RZ, 0xc0, !PT ;  /* 0x0820820817117812 */ /* 0x000fc400078ec0ff */
[----:B------:R-:W-:Y:S02]  /*1060*/  LOP3.LUT R23, R9, 0x1f0000, RZ, 0xc0, !PT ;  /* 0x001f000009177812 */ /* 0x000fe400078ec0ff */
[----:B------:R-:W-:Y:S02]  /*1070*/  LOP3.LUT R24, R24, 0xffff, R9, 0xf8, !PT ;  /* 0x0000ffff18187812 */ /* 0x000fe400078ef809 */
[----:B------:R-:W-:Y:S01]  /*1080*/  LOP3.LUT R11, R18, 0x20820820, R11, 0xf8, !PT ;  /* 0x20820820120b7812 */ /* 0x000fe200078ef80b */
[----:B-1----:R-:W-:Y:S01]  /*1090*/  VIADD R18, R12, -UR5 ;  /* 0x800000050c127c36 */ /* 0x002fe20008000000 */
[C---:B------:R-:W-:Y:S01]  /*10a0*/  SHF.L.U64.HI R20, R24.reuse, 0x8, R23 ;  /* 0x0000000818147819 */ /* 0x040fe20000010217 */
[----:B---3--:R-:W-:Y:S01]  /*10b0*/  VIADD R12, R13, -UR8 ;  /* 0x800000080d0c7c36 */ /* 0x008fe20008000000 */
[----:B------:R-:W-:Y:S01]  /*10c0*/  LOP3.LUT R10, R21, R19, R10, 0xfe, !PT ;  /* 0x00000013150a7212 */ /* 0x000fe200078efe0a */
[----:B------:R-:W-:Y:S01]  /*10d0*/  IMAD.SHL.U32 R21, R24, 0x100, RZ ;  /* 0x0000010018157824 */ /* 0x000fe200078e00ff */
[----:B------:R-:W-:Y:S01]  /*10e0*/  LOP3.LUT R20, R20, 0x1f0000ff, RZ, 0xc0, !PT ;  /* 0x1f0000ff14147812 */ /* 0x000fe200078ec0ff */
[----:B------:R-:W-:Y:S01]  /*10f0*/  IMAD.U32 R13, R18, 0x10000, RZ ;  /* 0x00010000120d7824 */ /* 0x000fe200078e00ff */
[----:B------:R-:W-:Y:S01]  /*1100*/  LOP3.LUT R17, R17, 0x41041041, R22, 0xf8, !PT ;  /* 0x4104104111117812 */ /* 0x000fe200078ef816 */
[----:B------:R-:W-:Y:S01]  /*1110*/  IMAD.U32 R19, R12, 0x10000, RZ ;  /* 0x000100000c137824 */ /* 0x000fe200078e00ff */
[----:B------:R-:W-:-:S02]  /*1120*/  LOP3.LUT R21, R21, 0xff00, RZ, 0xc0, !PT ;  /* 0x0000ff0015157812 */ /* 0x000fc400078ec0ff */
[----:B------:R-:W-:Y:S02]  /*1130*/  LOP3.LUT R20, R20, 0x1f0000, R9, 0xf8, !PT ;  /* 0x001f000014147812 */ /* 0x000fe400078ef809 */
[----:B------:R-:W-:Y:S02]  /*1140*/  LOP3.LUT R9, R13, 0xffff0000, RZ, 0xc0, !PT ;  /* 0xffff00000d097812 */ /* 0x000fe400078ec0ff */
[----:B------:R-:W-:Y:S02]  /*1150*/  LOP3.LUT R13, R21, 0xff0000ff, R24, 0xf8, !PT ;  /* 0xff0000ff150d7812 */ /* 0x000fe400078ef818 */
[----:B------:R-:W-:Y:S02]  /*1160*/  LOP3.LUT R24, R9, 0xffff, R18, 0xf8, !PT ;  /* 0x0000ffff09187812 */ /* 0x000fe400078ef812 */
[----:B------:R-:W-:Y:S02]  /*1170*/  LOP3.LUT R21, R19, 0xffff0000, RZ, 0xc0, !PT ;  /* 0xffff000013157812 */ /* 0x000fe400078ec0ff */
[----:B------:R-:W-:Y:S01]  /*1180*/  LOP3.LUT R19, R18, 0x1f0000, RZ, 0xc0, !PT ;  /* 0x001f000012137812 */ /* 0x000fe200078ec0ff */
[----:B------:R-:W-:Y:S01]  /*1190*/  IMAD.SHL.U32 R23, R24, 0x100, RZ ;  /* 0x0000010018177824 */ /* 0x000fe200078e00ff */
[----:B------:R-:W-:-:S02]  /*11a0*/  SHF.L.U64.HI R9, R13, 0x4, R20 ;  /* 0x000000040d097819 */ /* 0x000fc40000010214 */
[----:B------:R-:W-:Y:S02]  /*11b0*/  SHF.L.U64.HI R19, R24, 0x8, R19 ;  /* 0x0000000818137819 */ /* 0x000fe40000010213 */
[----:B------:R-:W-:Y:S02]  /*11c0*/  LOP3.LUT R21, R21, 0xffff, R12, 0xf8, !PT ;  /* 0x0000ffff15157812 */ /* 0x000fe400078ef80c */
[----:B------:R-:W-:Y:S02]  /*11d0*/  LOP3.LUT R23, R23, 0xff00, RZ, 0xc0, !PT ;  /* 0x0000ff0017177812 */ /* 0x000fe400078ec0ff */
[----:B------:R-:W-:Y:S02]  /*11e0*/  LOP3.LUT R22, R12, 0x1f0000, RZ, 0xc0, !PT ;  /* 0x001f00000c167812 */ /* 0x000fe400078ec0ff */
[----:B------:R-:W-:Y:S02]  /*11f0*/  LOP3.LUT R19, R19, 0x1f0000ff, RZ, 0xc0, !PT ;  /* 0x1f0000ff13137812 */ /* 0x000fe400078ec0ff */
[----:B------:R-:W-:-:S02]  /*1200*/  LOP3.LUT R9, R9, 0xf00f00, RZ, 0xc0, !PT ;  /* 0x00f00f0009097812 */ /* 0x000fc400078ec0ff */
[----:B------:R-:W-:Y:S01]  /*1210*/  LOP3.LUT R23, R23, 0xff0000ff, R24, 0xf8, !PT ;  /* 0xff0000ff17177812 */ /* 0x000fe200078ef818 */
[C---:B------:R-:W-:Y:S01]  /*1220*/  IMAD.SHL.U32 R24, R21.reuse, 0x100, RZ ;  /* 0x0000010015187824 */ /* 0x040fe200078e00ff */
[----:B------:R-:W-:Y:S02]  /*1230*/  SHF.L.U64.HI R25, R21, 0x8, R22 ;  /* 0x0000000815197819 */ /* 0x000fe40000010216 */
[----:B------:R-:W-:Y:S01]  /*1240*/  LOP3.LUT R22, R19, 0x1f0000, R18, 0xf8, !PT ;  /* 0x001f000013167812 */ /* 0x000fe200078ef812 */
[----:B------:R-:W-:Y:S01]  /*1250*/  IMAD.SHL.U32 R18, R23, 0x10, RZ ;  /* 0x0000001017127824 */ /* 0x000fe200078e00ff */
[----:B------:R-:W-:Y:S01]  /*1260*/  LOP3.LUT R9, R9, 0x100f00f0, R20, 0xf8, !PT ;  /* 0x100f00f009097812 */ /* 0x000fe200078ef814 */
[----:B------:R-:W-:Y:S01]  /*1270*/  IMAD.SHL.U32 R20, R13, 0x10, RZ ;  /* 0x000000100d147824 */ /* 0x000fe200078e00ff */
[----:B------:R-:W-:Y:S02]  /*1280*/  SHF.L.U64.HI R19, R23, 0x4, R22 ;  /* 0x0000000417137819 */ /* 0x000fe40000010216 */
[----:B------:R-:W-:-:S02]  /*1290*/  LOP3.LUT R24, R24, 0xff00, RZ, 0xc0, !PT ;  /* 0x0000ff0018187812 */ /* 0x000fc400078ec0ff */
[----:B------:R-:W-:Y:S02]  /*12a0*/  LOP3.LUT R20, R20, 0xf00f00f0, RZ, 0xc0, !PT ;  /* 0xf00f00f014147812 */ /* 0x000fe400078ec0ff */
[----:B------:R-:W-:Y:S02]  /*12b0*/  LOP3.LUT R19, R19, 0xf00f00, RZ, 0xc0, !PT ;  /* 0x00f00f0013137812 */ /* 0x000fe400078ec0ff */
[----:B------:R-:W-:Y:S02]  /*12c0*/  LOP3.LUT R18, R18, 0xf00f00f0, RZ, 0xc0, !PT ;  /* 0xf00f00f012127812 */ /* 0x000fe400078ec0ff */
[----:B------:R-:W-:Y:S02]  /*12d0*/  LOP3.LUT R21, R24, 0xff0000ff, R21, 0xf8, !PT ;  /* 0xff0000ff18157812 */ /* 0x000fe400078ef815 */
[----:B------:R-:W-:Y:S02]  /*12e0*/  LOP3.LUT R25, R25, 0x1f0000ff, RZ, 0xc0, !PT ;  /* 0x1f0000ff19197812 */ /* 0x000fe400078ec0ff */
[----:B------:R-:W-:-:S02]  /*12f0*/  LOP3.LUT R20, R20, 0xf00f00f, R13, 0xf8, !PT ;  /* 0x0f00f00f14147812 */ /* 0x000fc400078ef80d */
[----:B------:R-:W-:Y:S01]  /*1300*/  LOP3.LUT R13, R19, 0x100f00f0, R22, 0xf8, !PT ;  /* 0x100f00f0130d7812 */ /* 0x000fe200078ef816 */
[----:B------:R-:W-:Y:S01]  /*1310*/  IMAD.SHL.U32 R22, R21, 0x10, RZ ;  /* 0x0000001015167824 */ /* 0x000fe200078e00ff */
[----:B------:R-:W-:Y:S01]  /*1320*/  LOP3.LUT R18, R18, 0xf00f00f, R23, 0xf8, !PT ;  /* 0x0f00f00f12127812 */ /* 0x000fe200078ef817 */
[----:B------:R-:W-:Y:S01]  /*1330*/  IMAD.SHL.U32 R23, R20, 0x4, RZ ;  /* 0x0000000414177824 */ /* 0x000fe200078e00ff */
[----:B------:R-:W-:Y:S02]  /*1340*/  LOP3.LUT R12, R25, 0x1f0000, R12, 0xf8, !PT ;  /* 0x001f0000190c7812 */ /* 0x000fe400078ef80c */
[----:B------:R-:W-:Y:S01]  /*1350*/  LOP3.LUT R22, R22, 0xf00f00f0, RZ, 0xc0, !PT ;  /* 0xf00f00f016167812 */ /* 0x000fe200078ec0ff */
[C---:B------:R-:W-:Y:S01]  /*1360*/  IMAD.SHL.U32 R25, R18.reuse, 0x8, RZ ;  /* 0x0000000812197824 */ /* 0x040fe200078e00ff */
[----:B------:R-:W-:Y:S02]  /*1370*/  SHF.L.U64.HI R27, R21, 0x4, R12 ;  /* 0x00000004151b7819 */ /* 0x000fe4000001020c */
[----:B------:R-:W-:-:S02]  /*1380*/  SHF.L.U64.HI R19, R18, 0x3, R13 ;  /* 0x0000000312137819 */ /* 0x000fc4000001020d */
[C---:B------:R-:W-:Y:S01]  /*1390*/  SHF.L.U64.HI R13, R18.reuse, 0x1, R13 ;  /* 0x00000001120d7819 */ /* 0x040fe2000001020d */
[----:B------:R-:W-:Y:S01]  /*13a0*/  IMAD.SHL.U32 R18, R18, 0x2, RZ ;  /* 0x0000000212127824 */ /* 0x000fe200078e00ff */
        /* <DEDUP_REMOVED lines=29> */
.L_x_341:
[----:B------:R-:W-:Y:S05]  /*1580*/  BSYNC.RECONVERGENT B0 ;  /* 0x0000000000007941 */ /* 0x000fea0003800200 */
.L_x_340:
        /* <DEDUP_REMOVED lines=175> */
.L_x_344:
[----:B------:R-:W-:Y:S05]  /*2080*/  BSYNC.RECONVERGENT B0 ;  /* 0x0000000000007941 */ /* 0x000fea0003800200 */
.L_x_343:
        /* <DEDUP_REMOVED lines=183> */
.L_x_346:
[----:B------:R-:W-:Y:S05]  /*2c00*/  BSYNC.RECONVERGENT B0 ;  /* 0x0000000000007941 */ /* 0x000fea0003800200 */
.L_x_345:
        /* <DEDUP_REMOVED lines=181> */
.L_x_348:
[----:B------:R-:W-:Y:S05]  /*3760*/  BSYNC.RECONVERGENT B0 ;  /* 0x0000000000007941 */ /* 0x000fea0003800200 */
.L_x_347:
[----:B------:R-:W-:Y:S01]  /*3770*/  BAR.SYNC.DEFER_BLOCKING 0x0 ;  /* 0x0000000000007b1d */ /* 0x000fe20000010000 */
[----:B0--3--:R-:W-:Y:S01]  /*3780*/  SEL R14, R10, R9, P0 ;  /* 0x000000090a0e7207 */ /* 0x009fe20000000000 */
[----:B------:R-:W-:Y:S01]  /*3790*/  IMAD R2, R2, 0x300, RZ ;  /* 0x0000030002027824 */ /* 0x000fe200078e02ff */
[----:B--2---:R-:W-:Y:S02]  /*37a0*/  SEL R26, R13, R12, P0 ;  /* 0x0000000c0d1a7207 */ /* 0x004fe40000000000 */
[----:B----4-:R-:W-:Y:S02]  /*37b0*/  SEL R6, R11, R6, P0 ;  /* 0x000000060b067207 */ /* 0x010fe40000000000 */
        /* <DEDUP_REMOVED lines=15> */
[----:B------:R-:W-:Y:S02]  /*38b0*/  STS [R7+0x8], R21 ;  /* 0x0000081507007388 */ /* 0x000fe40000000800 */
[----:B------:R-:W-:Y:S02]  /*38c0*/  IMAD R3, R0, 0x3, R3 ;  /* 0x0000000300037824 */ /* 0x000fe400078e0203 */
[----:B------:R-:W-:Y:S03]  /*38d0*/  STS [R7+0xc], R20 ;  /* 0x00000c1407007388 */ /* 0x000fe60000000800 */
[----:B------:R-:W-:Y:S01]  /*38e0*/  IADD3 R3, P0, PT, R2, R3, RZ ;  /* 0x0000000302037210 */ /* 0x000fe20007f1e0ff */
[----:B------:R-:W-:Y:S04]  /*38f0*/  STS [R7+0x10], R23 ;  /* 0x0000101707007388 */ /* 0x000fe80000000800 */
[----:B------:R-:W-:Y:S01]  /*3900*/  STS [R7+0x14], R16 ;  /* 0x0000141007007388 */ /* 0x000fe20000000800 */
[----:B------:R-:W-:-:S03]  /*3910*/  IMAD.X R0, RZ, RZ, RZ, P0 ;  /* 0x000000ffff007224 */ /* 0x000fc600000e06ff */
[----:B------:R-:W-:Y:S01]  /*3920*/  STS [R7+0x18], R17 ;  /* 0x0000181107007388 */ /* 0x000fe20000000800 */
[----:B0-----:R-:W-:-:S03]  /*3930*/  IMAD.WIDE.U32 R2, R3, 0x14, R4 ;  /* 0x0000001403027825 */ /* 0x001fc600078e0004 */
[----:B------:R-:W-:Y:S01]  /*3940*/  STS [R7+0x1c], R18 ;  /* 0x00001c1207007388 */ /* 0x000fe20000000800 */
[----:B------:R-:W-:-:S03]  /*3950*/  IMAD R5, R0, 0x14, RZ ;  /* 0x0000001400057824 */ /* 0x000fc600078e02ff */
        /* <DEDUP_REMOVED lines=19> */
[----:B-1----:R-:W1:Y:S04]  /*3a90*/  LDS R27, [R8+0x500] ;  /* 0x00050000081b7984 */ /* 0x002e680000000800 */
[----:B------:R-:W1:Y:S04]  /*3aa0*/  LDS R29, [R8+0x504] ;  /* 0x00050400081d7984 */ /* 0x000e680000000800 */
[----:B------:R-:W1:Y:S04]  /*3ab0*/  LDS R31, [R8+0x508] ;  /* 0x00050800081f7984 */ /* 0x000e680000000800 */
[----:B------:R-:W1:Y:S04]  /*3ac0*/  LDS R33, [R8+0x50c] ;  /* 0x00050c0008217984 */ /* 0x000e680000000800 */
[----:B------:R-:W1:Y:S04]  /*3ad0*/  LDS R35, [R8+0x510] ;  /* 0x0005100008237984 */ /* 0x000e680000000800 */
[----:B0-----:R-:W-:Y:S04]  /*3ae0*/  STG.E desc[UR6][R2.64], R9 ;  /* 0x0000000902007986 */ /* 0x001fe8000c101906 */
        /* <DEDUP_REMOVED lines=13> */
[----:B------:R-:W-:Y:S01]  /*3bc0*/  STG.E desc[UR6][R2.64+0x510], R35 ;  /* 0x0005102302007986 */ /* 0x000fe2000c101906 */
[----:B------:R-:W-:Y:S05]  /*3bd0*/  EXIT ;  /* 0x000000000000794d */ /* 0x000fea0003800000 */
.L_x_349:
[----:B------:R-:W0:Y:S01]  /*3be0*/  S2R R4, SR_LANEID ;  /* 0x0000000000047919 */ /* 0x000e220000000000 */
[----:B------:R-:W-:-:S05]  /*3bf0*/  SHF.R.U32.HI R5, RZ, 0x5, R0 ;  /* 0x00000005ff057819 */ /* 0x000fca0000011600 */
[----:B0-----:R-:W-:-:S04]  /*3c00*/  IMAD R5, R5, 0x20, R4 ;  /* 0x0000002005057824 */ /* 0x001fc800078e0204 */
[----:B------:R-:W-:-:S04]  /*3c10*/  IMAD R5, R5, 0x3, RZ ;  /* 0x0000000305057824 */ /* 0x000fc800078e02ff */
[----:B------:R-:W-:Y:S02]  /*3c20*/  IMAD R4, R4, -0x2, R5 ;  /* 0xfffffffe04047824 */ /* 0x000fe400078e0205 */
[--C-:B-1----:R-:W-:Y:S02]  /*3c30*/  IMAD R27, R5, 0x14, R3.reuse ;  /* 0x00000014051b7824 */ /* 0x102fe400078e0203 */
[----:B------:R-:W-:Y:S01]  /*3c40*/  IMAD R8, R4, 0x14, R3 ;  /* 0x0000001404087824 */ /* 0x000fe200078e0203 */
[C---:B------:R-:W-:Y:S01]  /*3c50*/  LOP3.LUT R3, R0.reuse, 0x1f, RZ, 0xc0, !PT ;  /* 0x0000001f00037812 */ /* 0x040fe200078ec0ff */
[----:B------:R-:W0:Y:S01]  /*3c60*/  LDC.64 R4, c[0x0][0x388] ;  /* 0x0000e200ff047b82 */ /* 0x000e220000000a00 */
[----:B------:R-:W-:Y:S01]  /*3c70*/  STS [R27], R24 ;  /* 0x000000181b007388 */ /* 0x000fe20000000800 */
[----:B------:R-:W-:Y:S02]  /*3c80*/  LOP3.LUT R0, R0, 0x3e0, RZ, 0xc0, !PT ;  /* 0x000003e000007812 */ /* 0x000fe400078ec0ff */
[----:B------:R-:W-:Y:S01]  /*3c90*/  IMAD.IADD R2, R2, 0x1, R3 ;  /* 0x0000000102027824 */ /* 0x000fe200078e0203 */
[----:B------:R-:W-:Y:S02]  /*3ca0*/  STS [R27+0x4], R22 ;  /* 0x000004161b007388 */ /* 0x000fe40000000800 */
[----:B------:R-:W-:-:S02]  /*3cb0*/  IMAD R37, R0, 0x3, RZ ;  /* 0x0000000300257824 */ /* 0x000fc400078e02ff */
        /* <DEDUP_REMOVED lines=50> */
.L_x_337:
[----:B------:R-:W0:Y:S01]  /*3fe0*/  LDC.64 R4, c[0x0][0x3c0] ;  /* 0x0000f000ff047b82 */ /* 0x000e220000000a00 */
[----:B------:R-:W1:Y:S07]  /*3ff0*/  LDCU.U8 UR4, c[0x0][0x380] ;  /* 0x00007000ff0477ac */ /* 0x000e6e0008000000 */
[----:B------:R-:W2:Y:S08]  /*4000*/  LDC R7, c[0x0][0x3c8] ;  /* 0x0000f200ff077b82 */ /* 0x000eb00000000800 */
[----:B------:R-:W3:Y:S01]  /*4010*/  LDC R10, c[0x0][0x398] ;  /* 0x0000e600ff0a7b82 */ /* 0x000ee20000000800 */
[----:B0-----:R-:W-:-:S05]  /*4020*/  IMAD.WIDE.U32 R4, R2, 0x4, R4 ;  /* 0x0000000402047825 */ /* 0x001fca00078e0004 */
[----:B------:R-:W4:Y:S04]  /*4030*/  LDG.E R6, desc[UR6][R4.64+0x4] ;  /* 0x0000040604067981 */ /* 0x000f28000c1e1900 */
[----:B------:R0:W5:Y:S01]  /*4040*/  LDG.E R3, desc[UR6][R4.64] ;  /* 0x0000000604037981 */ /* 0x000162000c1e1900 */
[--C-:B--2---:R-:W-:Y:S01]  /*4050*/  IMAD.MOV R9, RZ, RZ, -R7.reuse ;  /* 0x000000ffff097224 */ /* 0x104fe200078e0a07 */
[----:B------:R-:W-:Y:S01]  /*4060*/  SHF.R.U32.HI R7, RZ, 0x1, R7 ;  /* 0x00000001ff077819 */ /* 0x000fe20000011607 */
[----:B-1----:R-:W-:Y:S01]  /*4070*/  UPRMT UR4, UR4, 0x8880, URZ ;  /* 0x0000888004047896 */ /* 0x002fe200080000ff */
[----:B------:R-:W-:Y:S01]  /*4080*/  BSSY.RECONVERGENT B0, `(.L_x_350) ;  /* 0x0000092000007945 */ /* 0x000fe20003800200 */
[----:B------:R-:W-:Y:S01]  /*4090*/  ACQBULK ;  /* 0x000000000000782e */ /* 0x000fe20000000000 */
[CC--:B------:R-:W-:Y:S01]  /*40a0*/  LOP3.LUT R11, R2.reuse, R9.reuse, RZ, 0xc0, !PT ;  /* 0x00000009020b7212 */ /* 0x0c0fe200078ec0ff */
[----:B------:R-:W-:Y:S01]  /*40b0*/  IMAD R13, R7, 0x300, RZ ;  /* 0x00000300070d7824 */ /* 0x000fe200078e02ff */
[----:B------:R-:W-:Y:S01]  /*40c0*/  LOP3.LUT R12, R2, R9, RZ, 0xfc, !PT ;  /* 0x00000009020c7212 */ /* 0x000fe200078efcff */
[----:B------:R-:W-:-:S02]  /*40d0*/  UISETP.NE.AND UP0, UPT, UR4, URZ, UPT ;  /* 0x000000ff0400728c */ /* 0x000fc4000bf05270 */
[----:B------:R-:W-:Y:S01]  /*40e0*/  IMAD.IADD R8, R2, 0x1, -R11 ;  /* 0x0000000102087824 */ /* 0x000fe200078e0a0b */
[----:B------:R-:W-:Y:S01]  /*40f0*/  ISETP.NE.AND P0, PT, R12, -0x1, PT ;  /* 0xffffffff0c00780c */ /* 0x000fe20003f05270 */
[----:B------:R-:W-:Y:S02]  /*4100*/  IMAD R9, R11, 0x300, RZ ;  /* 0x000003000b097824 */ /* 0x000fe400078e02ff */
[----:B------:R-:W-:Y:S02]  /*4110*/  IMAD R8, R8, 0x300, RZ ;  /* 0x0000030008087824 */ /* 0x000fe400078e02ff */
[----:B---3--:R-:W-:-:S03]  /*4120*/  IMAD.IADD R10, R10, 0x1, -R9 ;  /* 0x000000010a0a7824 */ /* 0x008fc600078e0a09 */
[----:B0-----:R-:W-:Y:S02]  /*4130*/  VIMNMX.U32 R4, PT, PT, R8, -0x301, !PT ;  /* 0xfffffcff08047848 */ /* 0x001fe40007fe0000 */
[----:B------:R-:W-:Y:S02]  /*4140*/  VIMNMX.U32 R12, PT, PT, R13, R10, !PT ;  /* 0x0000000a0d0c7248 */ /* 0x000fe40007fe0000 */
[----:B------:R-:W-:-:S03]  /*4150*/  LOP3.LUT R5, RZ, R4, RZ, 0x33, !PT ;  /* 0x00000004ff057212 */ /* 0x000fc600078e33ff */
[----:B------:R-:W-:Y:S02]  /*4160*/  IMAD.IADD R12, R12, 0x1, -R13 ;  /* 0x000000010c0c7824 */ /* 0x000fe400078e0a0d */
[----:B----4-:R-:W-:-:S05]  /*4170*/  IMAD.IADD R6, R6, 0x1, -R9 ;  /* 0x0000000106067824 */ /* 0x010fca00078e0a09 */
[----:B------:R-:W-:Y:S01]  /*4180*/  IADD3 R4, PT, PT, -R6, R8, R5 ;  /* 0x0000000806047210 */ /* 0x000fe20007ffe105 */
[----:B-----5:R-:W-:Y:S01]  /*4190*/  IMAD.IADD R5, R3, 0x1, -R9 ;  /* 0x0000000103057824 */ /* 0x020fe200078e0a09 */
[C---:B------:R-:W-:Y:S02]  /*41a0*/  @!P0 VIMNMX.U32 R6, PT, PT, R13.reuse, R10, PT ;  /* 0x0000000a0d068248 */ /* 0x040fe40003fe0000 */
[----:B------:R-:W-:Y:S02]  /*41b0*/  SEL R3, R13, R4, !P0 ;  /* 0x000000040d037207 */ /* 0x000fe40004000000 */
[----:B------:R-:W-:Y:S02]  /*41c0*/  VIADDMNMX.U32 R4, R8, -R5, R12, PT ;  /* 0x8000000508047246 */ /* 0x000fe4000380000c */
[----:B------:R-:W-:Y:S01]  /*41d0*/  VIMNMX.U32 R7, PT, PT, R12, R3, PT ;  /* 0x000000030c077248 */ /* 0x000fe20003fe0000 */
[----:B------:R-:W-:-:S04]  /*41e0*/  IMAD.IADD R3, R6, 0x1, -R5 ;  /* 0x0000000106037824 */ /* 0x000fc800078e0a05 */
[----:B------:R-:W-:Y:S01]  /*41f0*/  IMAD.IADD R6, R7, 0x1, -R4 ;  /* 0x0000000107067824 */ /* 0x000fe200078e0a04 */
[----:B------:R-:W-:Y:S06]  /*4200*/  BRA.U !UP0, `(.L_x_351) ;  /* 0x0000000108f47547 */ /* 0x000fec000b800000 */
[----:B------:R-:W0:Y:S01]  /*4210*/  LDC.64 R10, c[0x0][0x388] ;  /* 0x0000e200ff0a7b82 */ /* 0x000e220000000a00 */
[----:B------:R-:W-:Y:S01]  /*4220*/  IADD3 R7, P0, P1, R4, R9, R13 ;  /* 0x0000000904077210 */ /* 0x000fe2000791e00d */
[C---:B------:R-:W-:Y:S01]  /*4230*/  IMAD.IADD R4, R0.reuse, 0x1, -R3 ;  /* 0x0000000100047824 */ /* 0x040fe200078e0a03 */
[C---:B------:R-:W-:Y:S01]  /*4240*/  IADD3 R9, P2, P3, R0.reuse, R5, R9 ;  /* 0x0000000500097210 */ /* 0x040fe20007b5e009 */
[C---:B------:R-:W-:Y:S01]  /*4250*/  VIADD R16, R0.reuse, 0x100 ;  /* 0x0000010000107836 */ /* 0x040fe20000000000 */
[----:B------:R-:W-:Y:S01]  /*4260*/  IADD3.X R13, PT, PT, RZ, RZ, RZ, P0, P1 ;  /* 0x000000ffff0d7210 */ /* 0x000fe200007e24ff */
[----:B------:R-:W-:Y:S01]  /*4270*/  VIADD R22, R0, 0x200 ;  /* 0x0000020000167836 */ /* 0x000fe20000000000 */
[C---:B------:R-:W-:Y:S01]  /*4280*/  IADD3 R5, P4, PT, R4.reuse, R7, RZ ;  /* 0x0000000704057210 */ /* 0x040fe20007f9e0ff */
[----:B------:R-:W-:Y:S01]  /*4290*/  BSSY.RECONVERGENT B1, `(.L_x_352) ;  /* 0x0000019000017945 */ /* 0x000fe20003800200 */
[----:B------:R-:W-:Y:S02]  /*42a0*/  IADD3.X R7, PT, PT, RZ, RZ, RZ, P2, P3 ;  /* 0x000000ffff077210 */ /* 0x000fe400017e64ff */
[----:B------:R-:W-:-:S03]  /*42b0*/  LEA.HI.X.SX32 R4, R4, R13, 0x1, P4 ;  /* 0x0000000d04047211 */ /* 0x000fc600020f0eff */
[----:B------:R-:W-:Y:S02]  /*42c0*/  IMAD R7, R7, 0x14, RZ ;  /* 0x0000001407077824 */ /* 0x000fe400078e02ff */
[----:B------:R-:W-:Y:S02]  /*42d0*/  IMAD R13, R4, 0x14, RZ ;  /* 0x00000014040d7824 */ /* 0x000fe400078e02ff */
[----:B0-----:R-:W-:-:S04]  /*42e0*/  IMAD.WIDE.U32 R8, R9, 0x14, R10 ;  /* 0x0000001409087825 */ /* 0x001fc800078e000a */
[----:B------:R-:W-:-:S04]  /*42f0*/  IMAD.WIDE.U32 R10, R5, 0x14, R10 ;  /* 0x00000014050a7825 */ /* 0x000fc800078e000a */
[----:B------:R-:W-:Y:S02]  /*4300*/  IMAD.IADD R5, R3, 0x1, R6 ;  /* 0x0000000103057824 */ /* 0x000fe400078e0206 */
[----:B------:R-:W-:Y:S02]  /*4310*/  IMAD.IADD R9, R9, 0x1, R7 ;  /* 0x0000000109097824 */ /* 0x000fe400078e0207 */
[----:B------:R-:W-:Y:S01]  /*4320*/  IMAD.IADD R11, R11, 0x1, R13 ;  /* 0x000000010b0b7824 */ /* 0x000fe200078e020d */
[-C--:B------:R-:W-:Y:S02]  /*4330*/  ISETP.GE.AND P0, PT, R0, R5.reuse, PT ;  /* 0x000000050000720c */ /* 0x080fe40003f06270 */
[-C--:B------:R-:W-:Y:S02]  /*4340*/  ISETP.GE.AND P1, PT, R16, R5.reuse, PT ;  /* 0x000000051000720c */ /* 0x080fe40003f26270 */
[----:B------:R-:W-:-:S09]  /*4350*/  ISETP.GE.AND P2, PT, R22, R5, PT ;  /* 0x000000051600720c */ /* 0x000fd20003f46270 */
[----:B------:R-:W-:Y:S05]  /*4360*/  @P0 BRA `(.L_x_353) ;  /* 0x00000000002c0947 */ /* 0x000fea0003800000 */
        /* <DEDUP_REMOVED lines=11> */
.L_x_353:
[----:B------:R-:W-:Y:S05]  /*4420*/  BSYNC.RECONVERGENT B1 ;  /* 0x0000000000017941 */ /* 0x000fea0003800200 */
.L_x_352:
        /* <DEDUP_REMOVED lines=13> */
.L_x_355:
[----:B------:R-:W-:Y:S05]  /*4500*/  BSYNC.RECONVERGENT B1 ;  /* 0x0000000000017941 */ /* 0x000fea0003800200 */
.L_x_354:
        /* <DEDUP_REMOVED lines=13> */
.L_x_351:
[----:B------:R-:W0:Y:S01]  /*45e0*/  LDC.64 R10, c[0x0][0x3a0] ;  /* 0x0000e800ff0a7b82 */ /* 0x000e220000000a00 */
[----:B------:R-:W-:Y:S01]  /*45f0*/  IADD3 R4, P0, P1, R4, R9, R13 ;  /* 0x0000000904047210 */ /* 0x000fe2000791e00d */
[C---:B------:R-:W-:Y:S01]  /*4600*/  IMAD.IADD R13, R0.reuse, 0x1, -R3 ;  /* 0x00000001000d7824 */ /* 0x040fe200078e0a03 */
[C---:B------:R-:W-:Y:S01]  /*4610*/  IADD3 R9, P2, P3, R0.reuse, R5, R9 ;  /* 0x0000000500097210 */ /* 0x040fe20007b5e009 */
[C---:B------:R-:W-:Y:S01]  /*4620*/  VIADD R16, R0.reuse, 0x100 ;  /* 0x0000010000107836 */ /* 0x040fe20000000000 */
[----:B------:R-:W-:Y:S01]  /*4630*/  BSSY.RECONVERGENT B1, `(.L_x_357) ;  /* 0x000001c000017945 */ /* 0x000fe20003800200 */
[----:B------:R-:W-:Y:S01]  /*4640*/  VIADD R22, R0, 0x200 ;  /* 0x0000020000167836 */ /* 0x000fe20000000000 */
[----:B------:R-:W-:Y:S02]  /*4650*/  IADD3 R5, P4, PT, R13, R4, RZ ;  /* 0x000000040d057210 */ /* 0x000fe40007f9e0ff */
[----:B------:R-:W-:Y:S02]  /*4660*/  IADD3.X R4, PT, PT, RZ, RZ, RZ, P0, P1 ;  /* 0x000000ffff047210 */ /* 0x000fe400007e24ff */
[----:B------:R-:W-:-:S02]  /*4670*/  IADD3.X R7, PT, PT, RZ, RZ, RZ, P2, P3 ;  /* 0x000000ffff077210 */ /* 0x000fc400017e64ff */
        /* <DEDUP_REMOVED lines=23> */
.L_x_358:
[----:B------:R-:W-:Y:S05]  /*47f0*/  BSYNC.RECONVERGENT B1 ;  /* 0x0000000000017941 */ /* 0x000fea0003800200 */
.L_x_357:
        /* <DEDUP_REMOVED lines=13> */
.L_x_360:
[----:B------:R-:W-:Y:S05]  /*48d0*/  BSYNC.RECONVERGENT B1 ;  /* 0x0000000000017941 */ /* 0x000fea0003800200 */
.L_x_359:
        /* <DEDUP_REMOVED lines=12> */
.L_x_356:
[----:B------:R-:W-:Y:S05]  /*49a0*/  BSYNC.RECONVERGENT B0 ;  /* 0x0000000000007941 */ /* 0x000fea0003800200 */
.L_x_350:
        /* <DEDUP_REMOVED lines=33> */
.L_x_363:
        /* <DEDUP_REMOVED lines=169> */
.L_x_362:
[----:B------:R-:W-:Y:S05]  /*5650*/  BSYNC.RECONVERGENT B0 ;  /* 0x0000000000007941 */ /* 0x000fea0003800200 */
.L_x_361:
        /* <DEDUP_REMOVED lines=175> */
.L_x_365:
[----:B------:R-:W-:Y:S05]  /*6150*/  BSYNC.RECONVERGENT B0 ;  /* 0x0000000000007941 */ /* 0x000fea0003800200 */
.L_x_364:
        /* <DEDUP_REMOVED lines=183> */
.L_x_367:
[----:B------:R-:W-:Y:S05]  /*6cd0*/  BSYNC.RECONVERGENT B0 ;  /* 0x0000000000007941 */ /* 0x000fea0003800200 */
.L_x_366:
        /* <DEDUP_REMOVED lines=181> */
.L_x_369:
[----:B------:R-:W-:Y:S05]  /*7830*/  BSYNC.RECONVERGENT B0 ;  /* 0x0000000000007941 */ /* 0x000fea0003800200 */
.L_x_368:
[----:B------:R-:W-:Y:S01]  /*7840*/  BAR.SYNC.DEFER_BLOCKING 0x0 ;  /* 0x0000000000007b1d */ /* 0x000fe20000010000 */
[----:B0---4-:R-:W-:Y:S01]  /*7850*/  SEL R12, R17, R12, P0 ;  /* 0x0000000c110c7207 */ /* 0x011fe20000000000 */
[----:B------:R-:W-:Y:S01]  /*7860*/  IMAD R6, R2, 0x300, RZ ;  /* 0x0000030002067824 */ /* 0x000fe200078e02ff */
[----:B---3--:R-:W-:Y:S02]  /*7870*/  SEL R15, R16, R15, P0 ;  /* 0x0000000f100f7207 */ /* 0x008fe40000000000 */
[----:B--2---:R-:W-:Y:S02]  /*7880*/  SEL R18, R19, R18, P0 ;  /* 0x0000001213127207 */ /* 0x004fe40000000000 */
[----:B------:R-:W-:Y:S02]  /*7890*/  SEL R14, R14, R11, P0 ;  /* 0x0000000b0e0e7207 */ /* 0x000fe40000000000 */
[----:B------:R-:W-:Y:S01]  /*78a0*/  FSEL R10, R13, R10, P0 ;  /* 0x0000000a0d0a7208 */ /* 0x000fe20000000000 */
[----:B------:R-:W-:Y:S06]  /*78b0*/  BRA.U !UP0, `(.L_x_370) ;  /* 0x0000000508247547 */ /* 0x000fec000b800000 */
[----:B------:R-:W0:Y:S01]  /*78c0*/  S2R R2, SR_LANEID ;  /* 0x0000000000027919 */ /* 0x000e220000000000 */
[----:B------:R-:W-:Y:S02]  /*78d0*/  SHF.R.U32.HI R3, RZ, 0x5, R0 ;  /* 0x00000005ff037819 */ /* 0x000fe40000011600 */
[C---:B------:R-:W-:Y:S02]  /*78e0*/  ISETP.NE.AND P0, PT, R0.reuse, RZ, PT ;  /* 0x000000ff0000720c */ /* 0x040fe40003f05270 */
[----:B------:R-:W-:Y:S01]  /*78f0*/  LOP3.LUT R37, R0, 0x3e0, RZ, 0xc0, !PT ;  /* 0x000003e000257812 */ /* 0x000fe200078ec0ff */
[----:B0-----:R-:W-:-:S04]  /*7900*/  IMAD R3, R3, 0x20, R2 ;  /* 0x0000002003037824 */ /* 0x001fc800078e0202 */
[----:B------:R-:W-:-:S04]  /*7910*/  IMAD R3, R3, 0x3, RZ ;  /* 0x0000000303037824 */ /* 0x000fc800078e02ff */
[----:B-1----:R-:W-:Y:S02]  /*7920*/  IMAD R29, R3, 0x14, R4 ;  /* 0x00000014031d7824 */ /* 0x002fe400078e0204 */
[----:B------:R-:W-:-:S03]  /*7930*/  IMAD R3, R2, -0x2, R3 ;  /* 0xfffffffe02037824 */ /* 0x000fc600078e0203 */
[----:B------:R-:W-:Y:S01]  /*7940*/  STS [R29], R24 ;  /* 0x000000181d007388 */ /* 0x000fe20000000800 */
[----:B------:R-:W-:Y:S02]  /*7950*/  IMAD R16, R3, 0x14, R4 ;  /* 0x0000001403107824 */ /* 0x000fe400078e0204 */
[----:B------:R-:W0:Y:S01]  /*7960*/  LDC.64 R2, c[0x0][0x3a0] ;  /* 0x0000e800ff027b82 */ /* 0x000e220000000a00 */
        /* <DEDUP_REMOVED lines=16> */
[----:B-1----:R-:W-:-:S03]  /*7a70*/  LOP3.LUT R10, R0, 0x1f, RZ, 0xc0, !PT ;  /* 0x0000001f000a7812 */ /* 0x002fc600078ec0ff */
[----:B------:R-:W-:Y:S04]  /*7a80*/  LDS R9, [R16+0x4] ;  /* 0x0000040010097984 */ /* 0x000fe80000000800 */
[----:B------:R-:W-:Y:S01]  /*7a90*/  LDS R11, [R16+0x8] ;  /* 0x00000800100b7984 */ /* 0x000fe20000000800 */
[----:B------:R-:W-:-:S03]  /*7aa0*/  IMAD R37, R37, 0x3, R10 ;  /* 0x0000000325257824 */ /* 0x000fc600078e020a */
        /* <DEDUP_REMOVED lines=14> */
[----:B------:R-:W-:-:S05]  /*7b90*/  IADD3 R6, P0, PT, R6, R37, RZ ;  /* 0x0000002506067210 */ /* 0x000fca0007f1e0ff */
[----:B------:R-:W-:Y:S02]  /*7ba0*/  IMAD.X R0, RZ, RZ, RZ, P0 ;  /* 0x000000ffff007224 */ /* 0x000fe400000e06ff */
[----:B-1----:R-:W-:Y:S02]  /*7bb0*/  VIADD R5, R37, 0x20 ;  /* 0x0000002025057836 */ /* 0x002fe40000000000 */
[----:B0-----:R-:W-:-:S04]  /*7bc0*/  IMAD.WIDE.U32 R2, R6, 0x14, R2 ;  /* 0x0000001406027825 */ /* 0x001fc800078e0002 */
[----:B------:R-:W-:-:S04]  /*7bd0*/  IMAD R0, R0, 0x14, RZ ;  /* 0x0000001400007824 */ /* 0x000fc800078e02ff */
[----:B------:R-:W-:Y:S01]  /*7be0*/  IMAD.IADD R3, R3, 0x1, R0 ;  /* 0x0000000103037824 */ /* 0x000fe200078e0200 */
[----:B------:R-:W0:Y:S02]  /*7bf0*/  LDS R8, [R4+0x3c00] ;  /* 0x003c000004087984 */ /* 0x000e240000000800 */
[-C--:B0-----:R-:W-:Y:S02]  /*7c00*/  ISETP.GE.AND P0, PT, R37, R8.reuse, PT ;  /* 0x000000082500720c */ /* 0x081fe40003f06270 */
        /* <DEDUP_REMOVED lines=20> */
.L_x_370:
[----:B------:R-:W0:Y:S01]  /*7d50*/  S2R R2, SR_LANEID ;  /* 0x0000000000027919 */ /* 0x000e220000000000 */
[----:B------:R-:W-:Y:S02]  /*7d60*/  SHF.R.U32.HI R3, RZ, 0x5, R0 ;  /* 0x00000005ff037819 */ /* 0x000fe40000011600 */
[C---:B------:R-:W-:Y:S02]  /*7d70*/  ISETP.NE.AND P0, PT, R0.reuse, RZ, PT ;  /* 0x000000ff0000720c */ /* 0x040fe40003f05270 */
[----:B------:R-:W-:-:S05]  /*7d80*/  LOP3.LUT R37, R0, 0x1f, RZ, 0xc0, !PT ;  /* 0x0000001f00257812 */ /* 0x000fca00078ec0ff */
[----:B------:R-:W-:Y:S02]  /*7d90*/  IMAD.IADD R37, R6, 0x1, R37 ;  /* 0x0000000106257824 */ /* 0x000fe400078e0225 */
        /* <DEDUP_REMOVED lines=26> */
[----:B------:R-:W-:-:S03]  /*7f40*/  IMAD R10, R10, 0x3, RZ ;  /* 0x000000030a0a7824 */ /* 0x000fc600078e02ff */
        /* <DEDUP_REMOVED lines=16> */
[----:B------:R-:W-:Y:S02]  /*8050*/  IMAD.X R0, RZ, RZ, RZ, P0 ;  /* 0x000000ffff007224 */ /* 0x000fe400000e06ff */
[----:B-1----:R-:W-:Y:S02]  /*8060*/  VIADD R5, R37, 0x20 ;  /* 0x0000002025057836 */ /* 0x002fe40000000000 */
[----:B0-----:R-:W-:-:S04]  /*8070*/  IMAD.WIDE.U32 R2, R6, 0x14, R2 ;  /* 0x0000001406027825 */ /* 0x001fc800078e0002 */
[----:B------:R-:W-:-:S04]  /*8080*/  IMAD R0, R0, 0x14, RZ ;  /* 0x0000001400007824 */ /* 0x000fc800078e02ff */
        /* <DEDUP_REMOVED lines=23> */
.L_x_371:
        /* <DEDUP_REMOVED lines=16> */
.L_x_491:


//--------------------- .text._ZN3cub18CUB_300001_SM_10006detail10merge_sort30DeviceMergeSortPartitionKernelIN6thrust24THRUST_300001_SM_1000_NS6detail15normal_iteratorINS5_10device_ptrI4CellEEEEj24CompareByCoordsLowerOnlyS9_EEvbT_PT2_T0_SG_PSG_T1_SG_i --------------------------
	.section	.text._ZN3cub18CUB_300001_SM_10006detail10merge_sort30DeviceMergeSortPartitionKernelIN6thrust24THRUST_300001_SM_1000_NS6detail15normal_iteratorINS5_10device_ptrI4CellEEEEj24CompareByCoordsLowerOnlyS9_EEvbT_PT2_T0_SG_PSG_T1_SG_i,"ax",@progbits
	.align	128
        .global         _ZN3cub18CUB_300001_SM_10006detail10merge_sort30DeviceMergeSortPartitionKernelIN6thrust24THRUST_300001_SM_1000_NS6detail15normal_iteratorINS5_10device_ptrI4CellEEEEj24CompareByCoordsLowerOnlyS9_EEvbT_PT2_T0_SG_PSG_T1_SG_i
        .type           _ZN3cub18CUB_300001_SM_10006detail10merge_sort30DeviceMergeSortPartitionKernelIN6thrust24THRUST_300001_SM_1000_NS6detail15normal_iteratorINS5_10device_ptrI4CellEEEEj24CompareByCoordsLowerOnlyS9_EEvbT_PT2_T0_SG_PSG_T1_SG_i,@function
        .size           _ZN3cub18CUB_300001_SM_10006detail10merge_sort30DeviceMergeSortPartitionKernelIN6thrust24THRUST_300001_SM_1000_NS6detail15normal_iteratorINS5_10device_ptrI4CellEEEEj24CompareByCoordsLowerOnlyS9_EEvbT_PT2_T0_SG_PSG_T1_SG_i,(.L_x_492 - _ZN3cub18CUB_300001_SM_10006detail10merge_sort30DeviceMergeSortPartitionKernelIN6thrust24THRUST_300001_SM_1000_NS6detail15normal_iteratorINS5_10device_ptrI4CellEEEEj24CompareByCoordsLowerOnlyS9_EEvbT_PT2_T0_SG_PSG_T1_SG_i)
        .other          _ZN3cub18CUB_300001_SM_10006detail10merge_sort30DeviceMergeSortPartitionKernelIN6thrust24THRUST_300001_SM_1000_NS6detail15normal_iteratorINS5_10device_ptrI4CellEEEEj24CompareByCoordsLowerOnlyS9_EEvbT_PT2_T0_SG_PSG_T1_SG_i,@"STO_CUDA_ENTRY STV_DEFAULT"
_ZN3cub18CUB_300001_SM_10006detail10merge_sort30DeviceMergeSortPartitionKernelIN6thrust24THRUST_300001_SM_1000_NS6detail15normal_iteratorINS5_10device_ptrI4CellEEEEj24CompareByCoordsLowerOnlyS9_EEvbT_PT2_T0_SG_PSG_T1_SG_i:
.text._ZN3cub18CUB_300001_SM_10006detail10merge_sort30DeviceMergeSortPartitionKernelIN6thrust24THRUST_300001_SM_1000_NS6detail15normal_iteratorINS5_10device_ptrI4CellEEEEj24CompareByCoordsLowerOnlyS9_EEvbT_PT2_T0_SG_PSG_T1_SG_i:
        /* <DEDUP_REMOVED lines=42> */
[----:B------:R-:W0:Y:S01]  /*02a0*/  LDCU UR6, c[0x0][0x3b0] ;  /* 0x00007600ff0677ac */ /* 0x000e220008000800 */
[----:B------:R-:W-:Y:S03]  /*02b0*/  BSSY.RECONVERGENT B1, `(.L_x_374) ;  /* 0x00000b8000017945 */ /* 0x000fe60003800200 */
[----:B------:R-:W-:Y:S01]  /*02c0*/  VIMNMX.U32 R8, PT, PT, R6, R7, !PT ;  /* 0x0000000706087248 */ /* 0x000fe20007fe0000 */
[----:B------:R-:W1:Y:S04]  /*02d0*/  LDCU.64 UR4, c[0x0][0x3a8] ;  /* 0x00007500ff0477ac */ /* 0x000e680008000a00 */
[----:B------:R-:W-:Y:S01]  /*02e0*/  IMAD.IADD R8, R8, 0x1, -R7 ;  /* 0x0000000108087824 */ /* 0x000fe200078e0a07 */
[----:B------:R-:W-:-:S04]  /*02f0*/  VIADDMNMX.U32 R7, R4, -R5, R6, PT ;  /* 0x8000000504077246 */ /* 0x000fc80003800006 */
[----:B------:R-:W-:-:S13]  /*0300*/  ISETP.GE.U32.AND P0, PT, R8, R7, PT ;  /* 0x000000070800720c */ /* 0x000fda0003f06070 */
[----:B01----:R-:W-:Y:S05]  /*0310*/  @P0 BRA `(.L_x_375) ;  /* 0x0000000800c40947 */ /* 0x003fea0003800000 */
[----:B------:R-:W0:Y:S02]  /*0320*/  LDC.64 R2, c[0x0][0x388] ;  /* 0x0000e200ff027b82 */ /* 0x000e240000000a00 */
.L_x_376:
[----:B------:R-:W-:-:S05]  /*0330*/  IMAD.IADD R9, R7, 0x1, -R8 ;  /* 0x0000000107097824 */ /* 0x000fca00078e0a08 */
[----:B------:R-:W-:-:S04]  /*0340*/  LEA.HI R10, R9, R8, RZ, 0x1f ;  /* 0x00000008090a7211 */ /* 0x000fc800078ff8ff */
[----:B------:R-:W-:-:S05]  /*0350*/  IADD3 R17, P0, PT, R5, R10, RZ ;  /* 0x0000000a05117210 */ /* 0x000fca0007f1e0ff */
[----:B------:R-:W-:Y:S02]  /*0360*/  IMAD.X R9, RZ, RZ, RZ, P0 ;  /* 0x000000ffff097224 */ /* 0x000fe400000e06ff */
[----:B0-----:R-:W-:-:S04]  /*0370*/  IMAD.WIDE.U32 R16, R17, 0x14, R2 ;  /* 0x0000001411107825 */ /* 0x001fc800078e0002 */
[----:B------:R-:W-:-:S04]  /*0380*/  IMAD R9, R9, 0x14, RZ ;  /* 0x0000001409097824 */ /* 0x000fc800078e02ff */
[----:B------:R-:W-:-:S05]  /*0390*/  IMAD.IADD R17, R17, 0x1, R9 ;  /* 0x0000000111117824 */ /* 0x000fca00078e0209 */
[----:B------:R-:W2:Y:S04]  /*03a0*/  LDG.E R15, desc[UR8][R16.64] ;  /* 0x00000008100f7981 */ /* 0x000ea8000c1e1900 */
[----:B------:R-:W3:Y:S04]  /*03b0*/  LDG.E R13, desc[UR8][R16.64+0x4] ;  /* 0x00000408100d7981 */ /* 0x000ee8000c1e1900 */
[----:B------:R0:W4:Y:S01]  /*03c0*/  LDG.E R12, desc[UR8][R16.64+0x8] ;  /* 0x00000808100c7981 */ /* 0x000122000c1e1900 */
[----:B------:R-:W-:-:S05]  /*03d0*/  LOP3.LUT R9, RZ, R10, RZ, 0x33, !PT ;  /* 0x0000000aff097212 */ /* 0x000fca00078e33ff */
[----:B------:R-:W-:-:S05]  /*03e0*/  IMAD.IADD R9, R6, 0x1, R9 ;  /* 0x0000000106097824 */ /* 0x000fca00078e0209 */
[----:B------:R-:W-:-:S05]  /*03f0*/  IADD3 R9, P0, PT, R4, R9, RZ ;  /* 0x0000000904097210 */ /* 0x000fca0007f1e0ff */
[----:B------:R-:W-:Y:S02]  /*0400*/  IMAD.X R11, RZ, RZ, RZ, P0 ;  /* 0x000000ffff0b7224 */ /* 0x000fe400000e06ff */
        /* <DEDUP_REMOVED lines=17> */
[C---:B-1----:R-:W-:Y:S01]  /*0520*/  SHF.L.U64.HI R19, R16.reuse, 0x4, R15 ;  /* 0x0000000410137819 */ /* 0x042fe2000001020f */
[----:B------:R-:W-:-:S03]  /*0530*/  IMAD.SHL.U32 R17, R16, 0x10, RZ ;  /* 0x0000001010117824 */ /* 0x000fc600078e00ff */
[----:B------:R-:W-:Y:S02]  /*0540*/  LOP3.LUT R19, R19, 0xf00f00, RZ, 0xc0, !PT ;  /* 0x00f00f0013137812 */ /* 0x000fe400078ec0ff */
[----:B------:R-:W-:Y:S02]  /*0550*/  LOP3.LUT R17, R17, 0xf00f00f0, RZ, 0xc0, !PT ;  /* 0xf00f00f011117812 */ /* 0x000fe400078ec0ff */
[----:B------:R-:W-:Y:S01]  /*0560*/  LOP3.LUT R19, R19, 0x100f00f0, R15, 0xf8, !PT ;  /* 0x100f00f013137812 */ /* 0x000fe200078ef80f */
[----:B----4-:R-:W-:Y:S01]  /*0570*/  VIADD R15, R12, -UR6 ;  /* 0x800000060c0f7c36 */ /* 0x010fe20008000000 */
[----:B------:R-:W-:Y:S01]  /*0580*/  LOP3.LUT R17, R17, 0xf00f00f, R16, 0xf8, !PT ;  /* 0x0f00f00f11117812 */ /* 0x000fe200078ef810 */
[----:B---3--:R-:W-:-:S03]  /*0590*/  VIADD R16, R13, -UR5 ;  /* 0x800000050d107c36 */ /* 0x008fc60008000000 */
[--C-:B------:R-:W-:Y:S01]  /*05a0*/  SHF.L.U64.HI R18, R17, 0x2, R19.reuse ;  /* 0x0000000211127819 */ /* 0x100fe20000010213 */
[----:B------:R-:W-:Y:S01]  /*05b0*/  IMAD.U32 R13, R16, 0x10000, RZ ;  /* 0x00010000100d7824 */ /* 0x000fe200078e00ff */
[----:B------:R-:W-:Y:S01]  /*05c0*/  LOP3.LUT R25, R15, 0x1f0000, RZ, 0xc0, !PT ;  /* 0x001f00000f197812 */ /* 0x000fe200078ec0ff */
[----:B------:R-:W-:Y:S01]  /*05d0*/  IMAD.SHL.U32 R20, R17, 0x4, RZ ;  /* 0x0000000411147824 */ /* 0x000fe200078e00ff */
[----:B------:R-:W-:Y:S01]  /*05e0*/  LOP3.LUT R12, R18, 0x2082082, RZ, 0xc0, !PT ;  /* 0x02082082120c7812 */ /* 0x000fe200078ec0ff */
[----:B-----5:R-:W-:Y:S01]  /*05f0*/  VIADD R11, R11, -UR6 ;  /* 0x800000060b0b7c36 */ /* 0x020fe20008000000 */
[----:B------:R-:W-:Y:S01]  /*0600*/  LOP3.LUT R21, R13, 0xffff0000, RZ, 0xc0, !PT ;  /* 0xffff00000d157812 */ /* 0x000fe200078ec0ff */
[----:B------:R-:W-:Y:S01]  /*0610*/  IMAD.U32 R13, R15, 0x10000, RZ ;  /* 0x000100000f0d7824 */ /* 0x000fe200078e00ff */
[----:B------:R-:W-:Y:S02]  /*0620*/  LOP3.LUT R12, R12, 0x10410410, R19, 0xf8, !PT ;  /* 0x104104100c0c7812 */ /* 0x000fe400078ef813 */
[----:B------:R-:W-:-:S02]  /*0630*/  LOP3.LUT R22, R21, 0xffff, R16, 0xf8, !PT ;  /* 0x0000ffff15167812 */ /* 0x000fc400078ef810 */
[----:B------:R-:W-:Y:S02]  /*0640*/  LOP3.LUT R18, R13, 0xffff0000, RZ, 0xc0, !PT ;  /* 0xffff00000d127812 */ /* 0x000fe400078ec0ff */
[----:B------:R-:W-:Y:S01]  /*0650*/  LOP3.LUT R21, R16, 0x1f0000, RZ, 0xc0, !PT ;  /* 0x001f000010157812 */ /* 0x000fe200078ec0ff */
[----:B------:R-:W-:Y:S01]  /*0660*/  IMAD.SHL.U32 R19, R22, 0x100, RZ ;  /* 0x0000010016137824 */ /* 0x000fe200078e00ff */
[----:B------:R-:W-:Y:S02]  /*0670*/  LOP3.LUT R18, R18, 0xffff, R15, 0xf8, !PT ;  /* 0x0000ffff12127812 */ /* 0x000fe400078ef80f */
[----:B------:R-:W-:Y:S02]  /*0680*/  LOP3.LUT R20, R20, 0x8208208, RZ, 0xc0, !PT ;  /* 0x0820820814147812 */ /* 0x000fe400078ec0ff */
[----:B------:R-:W-:Y:S01]  /*0690*/  SHF.L.U64.HI R21, R22, 0x8, R21 ;  /* 0x0000000816157819 */ /* 0x000fe20000010215 */
[----:B------:R-:W-:Y:S01]  /*06a0*/  IMAD.SHL.U32 R23, R18, 0x100, RZ ;  /* 0x0000010012177824 */ /* 0x000fe200078e00ff */
[----:B------:R-:W-:-:S02]  /*06b0*/  LOP3.LUT R19, R19, 0xff00, RZ, 0xc0, !PT ;  /* 0x0000ff0013137812 */ /* 0x000fc400078ec0ff */
[----:B------:R-:W-:Y:S02]  /*06c0*/  LOP3.LUT R13, R20, 0x41041041, R17, 0xf8, !PT ;  /* 0x41041041140d7812 */ /* 0x000fe400078ef811 */
[----:B------:R-:W-:Y:S02]  /*06d0*/  LOP3.LUT R17, R21, 0x1f0000ff, RZ, 0xc0, !PT ;  /* 0x1f0000ff15117812 */ /* 0x000fe400078ec0ff */
[----:B------:R-:W-:Y:S02]  /*06e0*/  LOP3.LUT R20, R19, 0xff0000ff, R22, 0xf8, !PT ;  /* 0xff0000ff13147812 */ /* 0x000fe400078ef816 */
[----:B------:R-:W-:Y:S02]  /*06f0*/  LOP3.LUT R23, R23, 0xff00, RZ, 0xc0, !PT ;  /* 0x0000ff0017177812 */ /* 0x000fe400078ec0ff */
[----:B------:R-:W-:Y:S01]  /*0700*/  LOP3.LUT R19, R17, 0x1f0000, R16, 0xf8, !PT ;  /* 0x001f000011137812 */ /* 0x000fe200078ef810 */
[----:B------:R-:W-:Y:S01]  /*0710*/  IMAD.SHL.U32 R21, R20, 0x10, RZ ;  /* 0x0000001014157824 */ /* 0x000fe200078e00ff */
[----:B------:R-:W-:-:S02]  /*0720*/  LOP3.LUT R17, R23, 0xff0000ff, R18, 0xf8, !PT ;  /* 0xff0000ff17117812 */ /* 0x000fc400078ef812 */
[----:B------:R-:W-:Y:S02]  /*0730*/  SHF.L.U64.HI R24, R18, 0x8, R25 ;  /* 0x0000000812187819 */ /* 0x000fe40000010219 */
[----:B------:R-:W-:Y:S01]  /*0740*/  SHF.L.U64.HI R18, R20, 0x4, R19 ;  /* 0x0000000414127819 */ /* 0x000fe20000010213 */
[----:B------:R-:W-:Y:S01]  /*0750*/  IMAD.SHL.U32 R22, R17, 0x10, RZ ;  /* 0x0000001011167824 */ /* 0x000fe200078e00ff */
[----:B------:R-:W-:Y:S02]  /*0760*/  LOP3.LUT R21, R21, 0xf00f00f0, RZ, 0xc0, !PT ;  /* 0xf00f00f015157812 */ /* 0x000fe400078ec0ff */
[----:B------:R-:W-:Y:S02]  /*0770*/  LOP3.LUT R24, R24, 0x1f0000ff, RZ, 0xc0, !PT ;  /* 0x1f0000ff18187812 */ /* 0x000fe400078ec0ff */
[----:B------:R-:W-:Y:S02]  /*0780*/  LOP3.LUT R18, R18, 0xf00f00, RZ, 0xc0, !PT ;  /* 0x00f00f0012127812 */ /* 0x000fe400078ec0ff */
[----:B------:R-:W-:-:S02]  /*0790*/  LOP3.LUT R16, R21, 0xf00f00f, R20, 0xf8, !PT ;  /* 0x0f00f00f15107812 */ /* 0x000fc400078ef814 */
[----:B------:R-:W-:Y:S02]  /*07a0*/  LOP3.LUT R22, R22, 0xf00f00f0, RZ, 0xc0, !PT ;  /* 0xf00f00f016167812 */ /* 0x000fe400078ec0ff */
[----:B------:R-:W-:Y:S01]  /*07b0*/  LOP3.LUT R20, R24, 0x1f0000, R15, 0xf8, !PT ;  /* 0x001f000018147812 */ /* 0x000fe200078ef80f */
[----:B------:R-:W-:Y:S01]  /*07c0*/  IMAD.SHL.U32 R21, R16, 0x8, RZ ;  /* 0x0000000810157824 */ /* 0x000fe200078e00ff */
[----:B------:R-:W-:Y:S01]  /*07d0*/  LOP3.LUT R15, R18, 0x100f00f0, R19, 0xf8, !PT ;  /* 0x100f00f0120f7812 */ /* 0x000fe200078ef813 */
[----:B------:R-:W-:Y:S01]  /*07e0*/  IMAD.SHL.U32 R18, R16, 0x2, RZ ;  /* 0x0000000210127824 */ /* 0x000fe200078e00ff */
[----:B------:R-:W-:Y:S02]  /*07f0*/  LOP3.LUT R19, R22, 0xf00f00f, R17, 0xf8, !PT ;  /* 0x0f00f00f16137812 */ /* 0x000fe400078ef811 */
[----:B------:R-:W-:Y:S02]  /*0800*/  SHF.L.U64.HI R25, R17, 0x4, R20 ;  /* 0x0000000411197819 */ /* 0x000fe40000010214 */
[----:B------:R-:W-:Y:S01]  /*0810*/  SHF.L.U64.HI R17, R16, 0x3, R15 ;  /* 0x0000000310117819 */ /* 0x000fe2000001020f */
[----:B------:R-:W-:Y:S01]  /*0820*/  IMAD.SHL.U32 R23, R19, 0x10, RZ ;  /* 0x0000001013177824 */ /* 0x000fe200078e00ff */
[----:B------:R-:W-:-:S02]  /*0830*/  LOP3.LUT R25, R25, 0xf00f00, RZ, 0xc0, !PT ;  /* 0x00f00f0019197812 */ /* 0x000fc400078ec0ff */
[----:B------:R-:W-:Y:S01]  /*0840*/  SHF.L.U64.HI R15, R16, 0x1, R15 ;  /* 0x00000001100f7819 */ /* 0x000fe2000001020f */
[----:B------:R-:W-:Y:S01]  /*0850*/  VIADD R16, R14, -UR4 ;  /* 0x800000040e107c36 */ /* 0x000fe20008000000 */
[----:B------:R-:W-:Y:S02]  /*0860*/  LOP3.LUT R21, R21, 0x10410410, RZ, 0xc0, !PT ;  /* 0x1041041015157812 */ /* 0x000fe400078ec0ff */
[----:B------:R-:W-:Y:S01]  /*0870*/  LOP3.LUT R24, R25, 0x100f00f0, R20, 0xf8, !PT ;  /* 0x100f00f019187812 */ /* 0x000fe200078ef814 */
[----:B------:R-:W-:Y:S01]  /*0880*/  IMAD.SHL.U32 R20, R19, 0x4, RZ ;  /* 0x0000000413147824 */ /* 0x000fe200078e00ff */
[----:B------:R-:W-:Y:S01]  /*0890*/  LOP3.LUT R23, R23, 0x20820820, RZ, 0xc0, !PT ;  /* 0x2082082017177812 */ /* 0x000fe200078ec0ff */
[----:B------:R-:W-:Y:S01]  /*08a0*/  IMAD.U32 R14, R16, 0x10000, RZ ;  /* 0x00010000100e7824 */ /* 0x000fe200078e00ff */
[----:B------:R-:W-:Y:S02]  /*08b0*/  LOP3.LUT R18, R21, 0x82082082, R18, 0xf8, !PT ;  /* 0x8208208215127812 */ /* 0x000fe400078ef812 */
        /* <DEDUP_REMOVED lines=19> */
[----:B------:R-:W-:Y:S02]  /*09f0*/  LOP3.LUT R19, R19, 0xffff0000, RZ, 0xc0, !PT ;  /* 0xffff000013137812 */ /* 0x000fe400078ec0ff */
[----:B------:R-:W-:Y:S02]  /*0a00*/  LOP3.LUT R20, R21, 0x1f0000, R16, 0xf8, !PT ;  /* 0x001f000015147812 */ /* 0x000fe400078ef810 */
[----:B------:R-:W-:Y:S02]  /*0a10*/  LOP3.LUT R17, R22, 0xff0000ff, R17, 0xf8, !PT ;  /* 0xff0000ff16117812 */ /* 0x000fe400078ef811 */
[----:B------:R-:W-:-:S02]  /*0a20*/  LOP3.LUT R21, R18, 0x1f0000, RZ, 0xc0, !PT ;  /* 0x001f000012157812 */ /* 0x000fc400078ec0ff */
[----:B------:R-:W-:Y:S02]  /*0a30*/  LOP3.LUT R22, R19, 0xffff, R18, 0xf8, !PT ;  /* 0x0000ffff13167812 */ /* 0x000fe400078ef812 */
[----:B------:R-:W-:Y:S02]  /*0a40*/  LOP3.LUT R16, R9, 0xffff0000, RZ, 0xc0, !PT ;  /* 0xffff000009107812 */ /* 0x000fe400078ec0ff */
[C---:B------:R-:W-:Y:S01]  /*0a50*/  SHF.L.U64.HI R19, R22.reuse, 0x8, R21 ;  /* 0x0000000816137819 */ /* 0x040fe20000010215 */
[----:B------:R-:W-:Y:S01]  /*0a60*/  IMAD.SHL.U32 R21, R22, 0x100, RZ ;  /* 0x0000010016157824 */ /* 0x000fe200078e00ff */
[----:B------:R-:W-:Y:S02]  /*0a70*/  LOP3.LUT R16, R16, 0xffff, R11, 0xf8, !PT ;  /* 0x0000ffff10107812 */ /* 0x000fe400078ef80b */
[----:B------:R-:W-:Y:S02]  /*0a80*/  LOP3.LUT R19, R19, 0x1f0000ff, RZ, 0xc0, !PT ;  /* 0x1f0000ff13137812 */ /* 0x000fe400078ec0ff */
[C---:B------:R-:W-:Y:S01]  /*0a90*/  SHF.L.U64.HI R24, R16.reuse, 0x8, R23 ;  /* 0x0000000810187819 */ /* 0x040fe20000010217 */
[----:B------:R-:W-:Y:S01]  /*0aa0*/  IMAD.SHL.U32 R23, R16, 0x100, RZ ;  /* 0x0000010010177824 */ /* 0x000fe200078e00ff */
[----:B------:R-:W-:-:S02]  /*0ab0*/  LOP3.LUT R21, R21, 0xff00, RZ, 0xc0, !PT ;  /* 0x0000ff0015157812 */ /* 0x000fc400078ec0ff */
[----:B------:R-:W-:Y:S02]  /*0ac0*/  SHF.L.U64.HI R9, R17, 0x4, R20 ;  /* 0x0000000411097819 */ /* 0x000fe40000010214 */
[----:B------:R-:W-:Y:S02]  /*0ad0*/  LOP3.LUT R24, R24, 0x1f0000ff, RZ, 0xc0, !PT ;  /* 0x1f0000ff18187812 */ /* 0x000fe400078ec0ff */
[----:B------:R-:W-:Y:S02]  /*0ae0*/  LOP3.LUT R22, R21, 0xff0000ff, R22, 0xf8, !PT ;  /* 0xff0000ff15167812 */ /* 0x000fe400078ef816 */
[----:B------:R-:W-:Y:S02]  /*0af0*/  LOP3.LUT R19, R19, 0x1f0000, R18, 0xf8, !PT ;  /* 0x001f000013137812 */ /* 0x000fe400078ef812 */
[----:B------:R-:W-:Y:S01]  /*0b00*/  LOP3.LUT R9, R9, 0xf00f00, RZ, 0xc0, !PT ;  /* 0x00f00f0009097812 */ /* 0x000fe200078ec0ff */
[----:B------:R-:W-:Y:S01]  /*0b10*/  IMAD.SHL.U32 R21, R22, 0x10, RZ ;  /* 0x0000001016157824 */ /* 0x000fe200078e00ff */
[----:B------:R-:W-:-:S02]  /*0b20*/  LOP3.LUT R11, R24, 0x1f0000, R11, 0xf8, !PT ;  /* 0x001f0000180b7812 */ /* 0x000fc400078ef80b */
[----:B------:R-:W-:Y:S02]  /*0b30*/  SHF.L.U64.HI R24, R22, 0x4, R19 ;  /* 0x0000000416187819 */ /* 0x000fe40000010213 */
[----:B------:R-:W-:Y:S02]  /*0b40*/  LOP3.LUT R23, R23, 0xff00, RZ, 0xc0, !PT ;  /* 0x0000ff0017177812 */ /* 0x000fe400078ec0ff */
[----:B------:R-:W-:Y:S01]  /*0b50*/  LOP3.LUT R9, R9, 0x100f00f0, R20, 0xf8, !PT ;  /* 0x100f00f009097812 */ /* 0x000fe200078ef814 */
[----:B------:R-:W-:Y:S01]  /*0b60*/  IMAD.SHL.U32 R20, R17, 0x10, RZ ;  /* 0x0000001011147824 */ /* 0x000fe200078e00ff */
[----:B------:R-:W-:Y:S02]  /*0b70*/  LOP3.LUT R24, R24, 0xf00f00, RZ, 0xc0, !PT ;  /* 0x00f00f0018187812 */ /* 0x000fe400078ec0ff */
[----:B------:R-:W-:Y:S02]  /*0b80*/  LOP3.LUT R21, R21, 0xf00f00f0, RZ, 0xc0, !PT ;  /* 0xf00f00f015157812 */ /* 0x000fe400078ec0ff */
[----:B------:R-:W-:-:S02]  /*0b90*/  LOP3.LUT R18, R23, 0xff0000ff, R16, 0xf8, !PT ;  /* 0xff0000ff17127812 */ /* 0x000fc400078ef810 */
[----:B------:R-:W-:Y:S02]  /*0ba0*/  LOP3.LUT R16, R24, 0x100f00f0, R19, 0xf8, !PT ;  /* 0x100f00f018107812 */ /* 0x000fe400078ef813 */
[----:B------:R-:W-:Y:S01]  /*0bb0*/  LOP3.LUT R20, R20, 0xf00f00f0, RZ, 0xc0, !PT ;  /* 0xf00f00f014147812 */ /* 0x000fe200078ec0ff */
[----:B------:R-:W-:Y:S01]  /*0bc0*/  IMAD.SHL.U32 R23, R18, 0x10, RZ ;  /* 0x0000001012177824 */ /* 0x000fe200078e00ff */
[----:B------:R-:W-:Y:S02]  /*0bd0*/  LOP3.LUT R19, R21, 0xf00f00f, R22, 0xf8, !PT ;  /* 0x0f00f00f15137812 */ /* 0x000fe400078ef816 */
[----:B------:R-:W-:Y:S02]  /*0be0*/  LOP3.LUT R20, R20, 0xf00f00f, R17, 0xf8, !PT ;  /* 0x0f00f00f14147812 */ /* 0x000fe400078ef811 */
[----:B------:R-:W-:Y:S01]  /*0bf0*/  LOP3.LUT R23, R23, 0xf00f00f0, RZ, 0xc0, !PT ;  /* 0xf00f00f017177812 */ /* 0x000fe200078ec0ff */
[C---:B------:R-:W-:Y:S01]  /*0c00*/  IMAD.SHL.U32 R22, R19.reuse, 0x8, RZ ;  /* 0x0000000813167824 */ /* 0x040fe200078e00ff */
[----:B------:R-:W-:Y:S01]  /*0c10*/  SHF.L.U64.HI R17, R19, 0x3, R16 ;  /* 0x0000000313117819 */ /* 0x000fe20000010210 */
[----:B------:R-:W-:Y:S01]  /*0c20*/  IMAD.SHL.U32 R21, R20, 0x4, RZ ;  /* 0x0000000414157824 */ /* 0x000fe200078e00ff */
[----:B------:R-:W-:-:S02]  /*0c30*/  SHF.L.U64.HI R26, R18, 0x4, R11 ;  /* 0x00000004121a7819 */ /* 0x000fc4000001020b */
[C---:B------:R-:W-:Y:S01]  /*0c40*/  SHF.L.U64.HI R16, R19.reuse, 0x1, R16 ;  /* 0x0000000113107819 */ /* 0x040fe20000010210 */
[----:B------:R-:W-:Y:S01]  /*0c50*/  IMAD.SHL.U32 R19, R19, 0x2, RZ ;  /* 0x0000000213137824 */ /* 0x000fe200078e00ff */
[----:B------:R-:W-:Y:S02]  /*0c60*/  LOP3.LUT R22, R22, 0x10410410, RZ, 0xc0, !PT ;  /* 0x1041041016167812 */ /* 0x000fe400078ec0ff */
[----:B------:R-:W-:Y:S02]  /*0c70*/  LOP3.LUT R23, R23, 0xf00f00f, R18, 0xf8, !PT ;  /* 0x0f00f00f17177812 */ /* 0x000fe400078ef812 */
[----:B------:R-:W-:Y:S02]  /*0c80*/  LOP3.LUT R26, R26, 0xf00f00, RZ, 0xc0, !PT ;  /* 0x00f00f001a1a7812 */ /* 0x000fe400078ec0ff */
[----:B------:R-:W-:Y:S02]  /*0c90*/  LOP3.LUT R21, R21, 0x8208208, RZ, 0xc0, !PT ;  /* 0x0820820815157812 */ /* 0x000fe400078ec0ff */
[----:B------:R-:W-:Y:S01]  /*0ca0*/  LOP3.LUT R19, R22, 0x82082082, R19, 0xf8, !PT ;  /* 0x8208208216137812 */ /* 0x000fe200078ef813 */
[----:B------:R-:W-:Y:S01]  /*0cb0*/  IMAD.SHL.U32 R22, R23, 0x10, RZ ;  /* 0x0000001017167824 */ /* 0x000fe200078e00ff */
[----:B------:R-:W-:-:S02]  /*0cc0*/  LOP3.LUT R26, R26, 0x100f00f0, R11, 0xf8, !PT ;  /* 0x100f00f01a1a7812 */ /* 0x000fc400078ef80b */
[----:B------:R-:W-:Y:S01]  /*0cd0*/  LOP3.LUT R18, R21, 0x41041041, R20, 0xf8, !PT ;  /* 0x4104104115127812 */ /* 0x000fe200078ef814 */
[C---:B------:R-:W-:Y:S01]  /*0ce0*/  IMAD.SHL.U32 R21, R23.reuse, 0x4, RZ ;  /* 0x0000000417157824 */ /* 0x040fe200078e00ff */
[----:B------:R-:W-:Y:S02]  /*0cf0*/  SHF.L.U64.HI R20, R20, 0x2, R9 ;  /* 0x0000000214147819 */ /* 0x000fe40000010209 */
[C-C-:B------:R-:W-:Y:S02]  /*0d00*/  SHF.L.U64.HI R24, R23.reuse, 0x4, R26.reuse ;  /* 0x0000000417187819 */ /* 0x140fe4000001021a */
[----:B------:R-:W-:Y:S02]  /*0d10*/  LOP3.LUT R22, R22, 0x20820820, RZ, 0xc0, !PT ;  /* 0x2082082016167812 */ /* 0x000fe400078ec0ff */
[----:B------:R-:W-:Y:S02]  /*0d20*/  SHF.L.U64.HI R11, R23, 0x2, R26 ;  /* 0x00000002170b7819 */ /* 0x000fe4000001021a */
        /* <DEDUP_REMOVED lines=14> */
[----:B------:R-:W-:-:S13]  /*0e10*/  ISETP.GE.U32.AND P0, PT, R8, R7, PT ;  /* 0x000000070800720c */ /* 0x000fda0003f06070 */
[----:B------:R-:W-:Y:S05]  /*0e20*/  @!P0 BRA `(.L_x_376) ;  /* 0xfffffff400408947 */ /* 0x000fea000383ffff */
.L_x_375:
[----:B------:R-:W-:Y:S05]  /*0e30*/  BSYNC.RECONVERGENT B1 ;  /* 0x0000000000017941 */ /* 0x000fea0003800200 */
.L_x_374:
[----:B------:R-:W-:Y:S05]  /*0e40*/  BRA `(.L_x_377) ;  /* 0x0000000800e47947 */ /* 0x000fea0003800000 */
.L_x_373:
[----:B------:R-:W-:Y:S01]  /*0e50*/  IMAD.IADD R7, R7, 0x1, -R4 ;  /* 0x0000000107077824 */ /* 0x000fe200078e0a04 */
[----:B------:R-:W0:Y:S04]  /*0e60*/  LDCU UR6, c[0x0][0x3b0] ;  /* 0x00007600ff0677ac */ /* 0x000e280008000800 */
[----:B------:R-:W-:Y:S01]  /*0e70*/  VIMNMX.U32 R8, PT, PT, R6, R7, !PT ;  /* 0x0000000706087248 */ /* 0x000fe20007fe0000 */
[----:B------:R-:W1:Y:S04]  /*0e80*/  LDCU.64 UR4, c[0x0][0x3a8] ;  /* 0x00007500ff0477ac */ /* 0x000e680008000a00 */
[----:B------:R-:W-:Y:S01]  /*0e90*/  IMAD.IADD R8, R8, 0x1, -R7 ;  /* 0x0000000108087824 */ /* 0x000fe200078e0a07 */
[----:B------:R-:W-:-:S04]  /*0ea0*/  VIADDMNMX.U32 R7, R4, -R5, R6, PT ;  /* 0x8000000504077246 */ /* 0x000fc80003800006 */
[----:B------:R-:W-:-:S13]  /*0eb0*/  ISETP.GE.U32.AND P0, PT, R8, R7, PT ;  /* 0x000000070800720c */ /* 0x000fda0003f06070 */
[----:B01----:R-:W-:Y:S05]  /*0ec0*/  @P0 BRA `(.L_x_377) ;  /* 0x0000000800c40947 */ /* 0x003fea0003800000 */
[----:B------:R-:W0:Y:S02]  /*0ed0*/  LDC.64 R2, c[0x0][0x390] ;  /* 0x0000e400ff027b82 */ /* 0x000e240000000a00 */
.L_x_378:
        /* <DEDUP_REMOVED lines=176> */
.L_x_377:
[----:B------:R-:W-:Y:S05]  /*19e0*/  BSYNC.RECONVERGENT B0 ;  /* 0x0000000000007941 */ /* 0x000fea0003800200 */
.L_x_372:
[----:B------:R-:W0:Y:S01]  /*19f0*/  LDC.64 R2, c[0x0][0x3a0] ;  /* 0x0000e800ff027b82 */ /* 0x000e220000000a00 */
[----:B------:R-:W-:Y:S02]  /*1a00*/  IMAD.IADD R5, R5, 0x1, R8 ;  /* 0x0000000105057824 */ /* 0x000fe400078e0208 */
[----:B0-----:R-:W-:-:S05]  /*1a10*/  IMAD.WIDE.U32 R2, R0, 0x4, R2 ;  /* 0x0000000400027825 */ /* 0x001fca00078e0002 */
[----:B------:R-:W-:Y:S01]  /*1a20*/  STG.E desc[UR8][R2.64], R5 ;  /* 0x0000000502007986 */ /* 0x000fe2000c101908 */
[----:B------:R-:W-:Y:S05]  /*1a30*/  EXIT ;  /* 0x000000000000794d */ /* 0x000fea0003800000 */
.L_x_379:
        /* <DEDUP_REMOVED lines=12> */
.L_x_492:


//--------------------- .text._ZN3cub18CUB_300001_SM_10006detail10merge_sort30DeviceMergeSortBlockSortKernelINS2_10policy_hubIN6thrust24THRUST_300001_SM_1000_NS6detail15normal_iteratorINS6_10device_ptrI4CellEEEEE9Policy600ESC_PNS0_8NullTypeESC_SG_j24CompareByCoordsLowerOnlySA_SF_EEvbT0_T1_T2_T3_T4_PT6_PT7_T5_NS1_7vsmem_tE --------------------------
	.section	.text._ZN3cub18CUB_300001_SM_10006detail10merge_sort30DeviceMergeSortBlockSortKernelINS2_10policy_hubIN6thrust24THRUST_300001_SM_1000_NS6detail15normal_iteratorINS6_10device_ptrI4CellEEEEE9Policy600ESC_PNS0_8NullTypeESC_SG_j24CompareByCoordsLowerOnlySA_SF_EEvbT0_T1_T2_T3_T4_PT6_PT7_T5_NS1_7vsmem_tE,"ax",@progbits
	.align	128
        .global         _ZN3cub18CUB_300001_SM_10006detail10merge_sort30DeviceMergeSortBlockSortKernelINS2_10policy_hubIN6thrust24THRUST_300001_SM_1000_NS6detail15normal_iteratorINS6_10device_ptrI4CellEEEEE9Policy600ESC_PNS0_8NullTypeESC_SG_j24CompareByCoordsLowerOnlySA_SF_EEvbT0_T1_T2_T3_T4_PT6_PT7_T5_NS1_7vsmem_tE
        .type           _ZN3cub18CUB_300001_SM_10006detail10merge_sort30DeviceMergeSortBlockSortKernelINS2_10policy_hubIN6thrust24THRUST_300001_SM_1000_NS6detail15normal_iteratorINS6_10device_ptrI4CellEEEEE9Policy600ESC_PNS0_8NullTypeESC_SG_j24CompareByCoordsLowerOnlySA_SF_EEvbT0_T1_T2_T3_T4_PT6_PT7_T5_NS1_7vsmem_tE,@function
        .size           _ZN3cub18CUB_300001_SM_10006detail10merge_sort30DeviceMergeSortBlockSortKernelINS2_10policy_hubIN6thrust24THRUST_300001_SM_1000_NS6detail15normal_iteratorINS6_10device_ptrI4CellEEEEE9Policy600ESC_PNS0_8NullTypeESC_SG_j24CompareByCoordsLowerOnlySA_SF_EEvbT0_T1_T2_T3_T4_PT6_PT7_T5_NS1_7vsmem_tE,(.L_x_493 - _ZN3cub18CUB_300001_SM_10006detail10merge_sort30DeviceMergeSortBlockSortKernelINS2_10policy_hubIN6thrust24THRUST_300001_SM_1000_NS6detail15normal_iteratorINS6_10device_ptrI4CellEEEEE9Policy600ESC_PNS0_8NullTypeESC_SG_j24CompareByCoordsLowerOnlySA_SF_EEvbT0_T1_T2_T3_T4_PT6_PT7_T5_NS1_7vsmem_tE)
        .other          _ZN3cub18CUB_300001_SM_10006detail10merge_sort30DeviceMergeSortBlockSortKernelINS2_10policy_hubIN6thrust24THRUST_300001_SM_1000_NS6detail15normal_iteratorINS6_10device_ptrI4CellEEEEE9Policy600ESC_PNS0_8NullTypeESC_SG_j24CompareByCoordsLowerOnlySA_SF_EEvbT0_T1_T2_T3_T4_PT6_PT7_T5_NS1_7vsmem_tE,@"STO_CUDA_ENTRY STV_DEFAULT"
_ZN3cub18CUB_300001_SM_10006detail10merge_sort30DeviceMergeSortBlockSortKernelINS2_10policy_hubIN6thrust24THRUST_300001_SM_1000_NS6detail15normal_iteratorINS6_10device_ptrI4CellEEEEE9Policy600ESC_PNS0_8NullTypeESC_SG_j24CompareByCoordsLowerOnlySA_SF_EEvbT0_T1_T2_T3_T4_PT6_PT7_T5_NS1_7vsmem_tE:
.text._ZN3cub18CUB_300001_SM_10006detail10merge_sort30DeviceMergeSortBlockSortKernelINS2_10policy_hubIN6thrust24THRUST_300001_SM_1000_NS6detail15normal_iteratorINS6_10device_ptrI4CellEEEEE9Policy600ESC_PNS0_8NullTypeESC_SG_j24CompareByCoordsLowerOnlySA_SF_EEvbT0_T1_T2_T3_T4_PT6_PT7_T5_NS1_7vsmem_tE:
[----:B------:R-:W-:Y:S08]  /*0000*/  LDC R1, c[0x0][0x37c] ;  /* 0x0000df00ff017b82 */ /* 0x000ff00000000800 */
[----:B------:R-:W0:Y:S01]  /*0010*/  S2UR UR5, SR_CTAID.X ;  /* 0x00000000000579c3 */ /* 0x000e220000002500 */
[----:B------:R-:W1:Y:S01]  /*0020*/  LDCU UR4, c[0x0][0x370] ;  /* 0x00006e00ff0477ac */ /* 0x000e620008000800 */
[----:B------:R-:W2:Y:S01]  /*0030*/  LDCU.64 UR6, c[0x0][0x358] ;  /* 0x00006b00ff0677ac */ /* 0x000ea20008000a00 */
[----:B-1----:R-:W-:-:S04]  /*0040*/  UIADD3 UR4, UPT, UPT, UR4, -0x1, URZ ;  /* 0xffffffff04047890 */ /* 0x002fc8000fffe0ff */
[----:B0-----:R-:W-:Y:S02]  /*0050*/  UISETP.GE.U32.AND UP0, UPT, UR5, UR4, UPT ;  /* 0x000000040500728c */ /* 0x001fe4000bf06070 */
[----:B------:R-:W-:-:S07]  /*0060*/  UIMAD UR8, UR5, 0x300, URZ ;  /* 0x00000300050878a4 */ /* 0x000fce000f8e02ff */
[----:B--2---:R-:W-:Y:S05]  /*0070*/  BRA.U UP0, `(.L_x_380) ;  /* 0x0000005900c87547 */ /* 0x004fea000b800000 */
[----:B------:R-:W0:Y:S01]  /*0080*/  S2R R9, SR_TID.X ;  /* 0x0000000000097919 */ /* 0x000e220000002100 */
[----:B------:R-:W1:Y:S01]  /*0090*/  LDC.64 R2, c[0x0][0x388] ;  /* 0x0000e200ff027b82 */ /* 0x000e620000000a00 */
[----:B------:R-:W-:Y:S01]  /*00a0*/  ACQBULK ;  /* 0x000000000000782e */ /* 0x000fe20000000000 */
[----:B0-----:R-:W-:-:S05]  /*00b0*/  LOP3.LUT R0, R9, 0x3e0, RZ, 0xc0, !PT ;  /* 0x000003e009007812 */ /* 0x001fca00078ec0ff */
[----:B------:R-:W-:-:S05]  /*00c0*/  IMAD R0, R0, 0x3, RZ ;  /* 0x0000000300007824 */ /* 0x000fca00078e02ff */
[----:B------:R-:W-:-:S04]  /*00d0*/  LOP3.LUT R0, R0, 0x1f, R9, 0xf8, !PT ;  /* 0x0000001f00007812 */ /* 0x000fc800078ef809 */
[----:B------:R-:W-:-:S05]  /*00e0*/  IADD3 R8, P0, PT, R0, UR8, RZ ;  /* 0x0000000800087c10 */ /* 0x000fca000ff1e0ff */
[----:B------:R-:W-:Y:S02]  /*00f0*/  IMAD.X R7, RZ, RZ, RZ, P0 ;  /* 0x000000ffff077224 */ /* 0x000fe400000e06ff */
        /* <DEDUP_REMOVED lines=17> */
[----:B------:R-:W5:Y:S01]  /*0210*/  LDG.E R23, desc[UR6][R2.64+0x510] ;  /* 0x0005100602177981 */ /* 0x000f62000c1e1900 */
[----:B------:R-:W-:-:S02]  /*0220*/  MOV R6, 0x400 ;  /* 0x0000040000067802 */ /* 0x000fc40000000f00 */
[----:B------:R-:W-:Y:S01]  /*0230*/  SHF.R.U32.HI R20, RZ, 0x5, R9 ;  /* 0x00000005ff147819 */ /* 0x000fe20000011609 */
[----:B------:R-:W0:Y:S01]  /*0240*/  S2R R25, SR_CgaCtaId ;  /* 0x0000000000197919 */ /* 0x000e220000008800 */
[----:B------:R-:W1:Y:S01]  /*0250*/  S2R R27, SR_LANEID ;  /* 0x00000000001b7919 */ /* 0x000e620000000000 */
[----:B0-----:R-:W-:Y:S02]  /*0260*/  LEA R6, R25, R6, 0x18 ;  /* 0x0000000619067211 */ /* 0x001fe400078ec0ff */
[----:B-1----:R-:W-:-:S04]  /*0270*/  IMAD R25, R20, 0x60, R27 ;  /* 0x0000006014197824 */ /* 0x002fc800078e021b */
        /* <DEDUP_REMOVED lines=24> */
[----:B------:R-:W0:Y:S04]  /*0400*/  LDS R22, [R25+0x18] ;  /* 0x0000180019167984 */ /* 0x000e280000000800 */
[----:B------:R-:W1:Y:S04]  /*0410*/  LDS R21, [R25+0x1c] ;  /* 0x00001c0019157984 */ /* 0x000e680000000800 */
[----:B------:R-:W-:Y:S04]  /*0420*/  LDS R10, [R25+0x20] ;  /* 0x00002000190a7984 */ /* 0x000fe80000000800 */
[----:B------:R-:W-:Y:S04]  /*0430*/  LDS R12, [R25+0x24] ;  /* 0x00002400190c7984 */ /* 0x000fe80000000800 */
[----:B------:R-:W-:Y:S04]  /*0440*/  LDS R14, [R25+0x28] ;  /* 0x00002800190e7984 */ /* 0x000fe80000000800 */
[----:B------:R-:W-:Y:S04]  /*0450*/  LDS R15, [R25+0x2c] ;  /* 0x00002c00190f7984 */ /* 0x000fe80000000800 */
[----:B------:R-:W2:Y:S04]  /*0460*/  LDS R16, [R25+0x30] ;  /* 0x0000300019107984 */ /* 0x000ea80000000800 */
[----:B------:R-:W3:Y:S04]  /*0470*/  LDS R13, [R25+0x34] ;  /* 0x00003400190d7984 */ /* 0x000ee80000000800 */
[----:B------:R4:W5:Y:S01]  /*0480*/  LDS R11, [R25+0x38] ;  /* 0x00003800190b7984 */ /* 0x0009620000000800 */
[----:B------:R-:W-:Y:S06]  /*0490*/  BAR.SYNC.DEFER_BLOCKING 0x0 ;  /* 0x0000000000007b1d */ /* 0x000fec0000010000 */
[----:B------:R-:W0:Y:S02]  /*04a0*/  LDCU.64 UR4, c[0x0][0x3c0] ;  /* 0x00007800ff0477ac */ /* 0x000e240008000a00 */
[----:B------:R-:W-:Y:S01]  /*04b0*/  PREEXIT ;  /* 0x000000000000782d */ /* 0x000fe20000000000 */
[----:B------:R-:W1:Y:S01]  /*04c0*/  LDCU UR9, c[0x0][0x3c8] ;  /* 0x00007900ff0977ac */ /* 0x000e620008000800 */
[----:B0-----:R-:W-:-:S02]  /*04d0*/  VIADD R27, R22, -UR5 ;  /* 0x80000005161b7c36 */ /* 0x001fc40008000000 */
[----:B------:R-:W-:Y:S02]  /*04e0*/  VIADD R34, R20, -UR4 ;  /* 0x8000000414227c36 */ /* 0x000fe40008000000 */
[C---:B------:R-:W-:Y:S01]  /*04f0*/  IMAD.U32 R17, R27.reuse, 0x10000, RZ ;  /* 0x000100001b117824 */ /* 0x040fe200078e00ff */
[----:B------:R-:W-:Y:S01]  /*0500*/  LOP3.LUT R24, R27, 0x1f0000, RZ, 0xc0, !PT ;  /* 0x001f00001b187812 */ /* 0x000fe200078ec0ff */
[----:B-1----:R-:W-:-:S03]  /*0510*/  VIADD R23, R21, -UR9 ;  /* 0x8000000915177c36 */ /* 0x002fc60008000000 */
[----:B------:R-:W-:Y:S01]  /*0520*/  LOP3.LUT R18, R17, 0xffff0000, RZ, 0xc0, !PT ;  /* 0xffff000011127812 */ /* 0x000fe200078ec0ff */
[C---:B------:R-:W-:Y:S01]  /*0530*/  IMAD.U32 R17, R23.reuse, 0x10000, RZ ;  /* 0x0001000017117824 */ /* 0x040fe200078e00ff */
[----:B------:R-:W-:Y:S02]  /*0540*/  LOP3.LUT R19, R23, 0x1f0000, RZ, 0xc0, !PT ;  /* 0x001f000017137812 */ /* 0x000fe400078ec0ff */
[----:B------:R-:W-:Y:S01]  /*0550*/  LOP3.LUT R29, R18, 0xffff, R27, 0xf8, !PT ;  /* 0x0000ffff121d7812 */ /* 0x000fe200078ef81b */
[----:B------:R-:W-:Y:S01]  /*0560*/  IMAD.U32 R18, R34, 0x10000, RZ ;  /* 0x0001000022127824 */ /* 0x000fe200078e00ff */
[----:B------:R-:W-:-:S03]  /*0570*/  LOP3.LUT R32, R17, 0xffff0000, RZ, 0xc0, !PT ;  /* 0xffff000011207812 */ /* 0x000fc600078ec0ff */
[----:B------:R-:W-:Y:S01]  /*0580*/  IMAD.SHL.U32 R26, R29, 0x100, RZ ;  /* 0x000001001d1a7824 */ /* 0x000fe200078e00ff */
[----:B------:R-:W-:Y:S02]  /*0590*/  LOP3.LUT R17, R18, 0xffff0000, RZ, 0xc0, !PT ;  /* 0xffff000012117812 */ /* 0x000fe400078ec0ff */
[----:B------:R-:W-:Y:S02]  /*05a0*/  LOP3.LUT R32, R32, 0xffff, R23, 0xf8, !PT ;  /* 0x0000ffff20207812 */ /* 0x000fe400078ef817 */
[----:B------:R-:W-:Y:S02]  /*05b0*/  LOP3.LUT R26, R26, 0xff00, RZ, 0xc0, !PT ;  /* 0x0000ff001a1a7812 */ /* 0x000fe400078ec0ff */
[----:B------:R-:W-:Y:S01]  /*05c0*/  LOP3.LUT R28, R17, 0xffff, R34, 0xf8, !PT ;  /* 0x0000ffff111c7812 */ /* 0x000fe200078ef822 */
[----:B------:R-:W-:Y:S01]  /*05d0*/  IMAD.SHL.U32 R17, R32, 0x100, RZ ;  /* 0x0000010020117824 */ /* 0x000fe200078e00ff */
[----:B------:R-:W-:Y:S02]  /*05e0*/  LOP3.LUT R26, R26, 0xff0000ff, R29, 0xf8, !PT ;  /* 0xff0000ff1a1a7812 */ /* 0x000fe400078ef81d */
[----:B------:R-:W-:Y:S01]  /*05f0*/  SHF.L.U64.HI R18, R32, 0x8, R19 ;  /* 0x0000000820127819 */ /* 0x000fe20000010213 */
[----:B----4-:R-:W-:Y:S01]  /*0600*/  IMAD.SHL.U32 R25, R28, 0x100, RZ ;  /* 0x000001001c197824 */ /* 0x010fe200078e00ff */
[----:B------:R-:W-:Y:S01]  /*0610*/  LOP3.LUT R17, R17, 0xff00, RZ, 0xc0, !PT ;  /* 0x0000ff0011117812 */ /* 0x000fe200078ec0ff */
[----:B------:R-:W-:Y:S01]  /*0620*/  IMAD.SHL.U32 R19, R26, 0x10, RZ ;  /* 0x000000101a137824 */ /* 0x000fe200078e00ff */
[----:B------:R-:W-:-:S02]  /*0630*/  LOP3.LUT R18, R18, 0x1f0000ff, RZ, 0xc0, !PT ;  /* 0x1f0000ff12127812 */ /* 0x000fc400078ec0ff */
[----:B------:R-:W-:Y:S02]  /*0640*/  LOP3.LUT R25, R25, 0xff00, RZ, 0xc0, !PT ;  /* 0x0000ff0019197812 */ /* 0x000fe400078ec0ff */
[----:B------:R-:W-:Y:S02]  /*0650*/  LOP3.LUT R19, R19, 0xf00f00f0, RZ, 0xc0, !PT ;  /* 0xf00f00f013137812 */ /* 0x000fe400078ec0ff */
[----:B------:R-:W-:Y:S02]  /*0660*/  LOP3.LUT R32, R17, 0xff0000ff, R32, 0xf8, !PT ;  /* 0xff0000ff11207812 */ /* 0x000fe400078ef820 */
[----:B------:R-:W-:Y:S02]  /*0670*/  LOP3.LUT R25, R25, 0xff0000ff, R28, 0xf8, !PT ;  /* 0xff0000ff19197812 */ /* 0x000fe400078ef81c */
[----:B------:R-:W-:Y:S01]  /*0680*/  LOP3.LUT R19, R19, 0xf00f00f, R26, 0xf8, !PT ;  /* 0x0f00f00f13137812 */ /* 0x000fe200078ef81a */
[----:B------:R-:W-:Y:S01]  /*0690*/  IMAD.SHL.U32 R31, R32, 0x10, RZ ;  /* 0x00000010201f7824 */ /* 0x000fe200078e00ff */
[----:B------:R-:W-:Y:S01]  /*06a0*/  LOP3.LUT R23, R18, 0x1f0000, R23, 0xf8, !PT ;  /* 0x001f000012177812 */ /* 0x000fe200078ef817 */
[----:B------:R-:W-:Y:S01]  /*06b0*/  IMAD.SHL.U32 R18, R25, 0x10, RZ ;  /* 0x0000001019127824 */ /* 0x000fe200078e00ff */
[----:B------:R-:W-:Y:S01]  /*06c0*/  SHF.L.U64.HI R29, R29, 0x8, R24 ;  /* 0x000000081d1d7819 */ /* 0x000fe20000010218 */
[----:B------:R-:W-:Y:S01]  /*06d0*/  IMAD.SHL.U32 R30, R19, 0x8, RZ ;  /* 0x00000008131e7824 */ /* 0x000fe200078e00ff */
[----:B------:R-:W-:Y:S01]  /*06e0*/  LOP3.LUT R31, R31, 0xf00f00f0, RZ, 0xc0, !PT ;  /* 0xf00f00f01f1f7812 */ /* 0x000fe200078ec0ff */
[----:B------:R-:W-:Y:S01]  /*06f0*/  IMAD.SHL.U32 R17, R19, 0x2, RZ ;  /* 0x0000000213117824 */ /* 0x000fe200078e00ff */
[----:B------:R-:W-:-:S02]  /*0700*/  LOP3.LUT R18, R18, 0xf00f00f0, RZ, 0xc0, !PT ;  /* 0xf00f00f012127812 */ /* 0x000fc400078ec0ff */
[----:B------:R-:W-:Y:S02]  /*0710*/  LOP3.LUT R30, R30, 0x10410410, RZ, 0xc0, !PT ;  /* 0x104104101e1e7812 */ /* 0x000fe400078ec0ff */
[----:B------:R-:W-:Y:S02]  /*0720*/  LOP3.LUT R24, R31, 0xf00f00f, R32, 0xf8, !PT ;  /* 0x0f00f00f1f187812 */ /* 0x000fe400078ef820 */
[----:B------:R-:W-:Y:S02]  /*0730*/  LOP3.LUT R18, R18, 0xf00f00f, R25, 0xf8, !PT ;  /* 0x0f00f00f12127812 */ /* 0x000fe400078ef819 */
[----:B------:R-:W-:Y:S01]  /*0740*/  LOP3.LUT R17, R30, 0x82082082, R17, 0xf8, !PT ;  /* 0x820820821e117812 */ /* 0x000fe200078ef811 */
[----:B------:R-:W-:Y:S01]  /*0750*/  IMAD.SHL.U32 R30, R24, 0x10, RZ ;  /* 0x00000010181e7824 */ /* 0x000fe200078e00ff */
[----:B------:R-:W-:Y:S01]  /*0760*/  LOP3.LUT R36, R29, 0x1f0000ff, RZ, 0xc0, !PT ;  /* 0x1f0000ff1d247812 */ /* 0x000fe200078ec0ff */
[----:B------:R-:W-:Y:S01]  /*0770*/  IMAD.SHL.U32 R31, R18, 0x4, RZ ;  /* 0x00000004121f7824 */ /* 0x000fe200078e00ff */
[----:B------:R-:W-:Y:S01]  /*0780*/  SHF.L.U64.HI R32, R32, 0x4, R23 ;  /* 0x0000000420207819 */ /* 0x000fe20000010217 */
        /* <DEDUP_REMOVED lines=8> */
[----:B------:R-:W-:-:S02]  /*0810*/  LOP3.LUT R33, R34, 0x1f0000, RZ, 0xc0, !PT ;  /* 0x001f000022217812 */ /* 0x000fc400078ec0ff */
[----:B------:R-:W-:Y:S01]  /*0820*/  SHF.L.U64.HI R26, R26, 0x4, R27 ;  /* 0x000000041a1a7819 */ /* 0x000fe2000001021b */
[----:B------:R-:W-:Y:S01]  /*0830*/  IMAD.U32 R29, R30, 0x10000, RZ ;  /* 0x000100001e1d7824 */ /* 0x000fe200078e00ff */
[----:B------:R-:W-:Y:S02]  /*0840*/  SHF.L.U64.HI R33, R28, 0x8, R33 ;  /* 0x000000081c217819 */ /* 0x000fe40000010221 */
[----:B------:R-:W-:Y:S02]  /*0850*/  LOP3.LUT R28, R30, 0x1f0000, RZ, 0xc0, !PT ;  /* 0x001f00001e1c7812 */ /* 0x000fe400078ec0ff */
[----:B------:R-:W-:Y:S02]  /*0860*/  LOP3.LUT R29, R29, 0xffff0000, RZ, 0xc0, !PT ;  /* 0xffff00001d1d7812 */ /* 0x000fe400078ec0ff */
[----:B------:R-:W-:Y:S02]  /*0870*/  LOP3.LUT R33, R33, 0x1f0000ff, RZ, 0xc0, !PT ;  /* 0x1f0000ff21217812 */ /* 0x000fe400078ec0ff */
[----:B------:R-:W-:-:S02]  /*0880*/  LOP3.LUT R31, R29, 0xffff, R30, 0xf8, !PT ;  /* 0x0000ffff1d1f7812 */ /* 0x000fc400078ef81e */
[----:B------:R-:W-:Y:S02]  /*0890*/  LOP3.LUT R34, R33, 0x1f0000, R34, 0xf8, !PT ;  /* 0x001f000021227812 */ /* 0x000fe400078ef822 */
[C---:B------:R-:W-:Y:S01]  /*08a0*/  SHF.L.U64.HI R29, R31.reuse, 0x8, R28 ;  /* 0x000000081f1d7819 */ /* 0x040fe2000001021c */
[----:B------:R-:W-:Y:S01]  /*08b0*/  VIADD R28, R4, -UR5 ;  /* 0x80000005041c7c36 */ /* 0x000fe20008000000 */
[----:B------:R-:W-:Y:S01]  /*08c0*/  LOP3.LUT R32, R32, 0xf00f00, RZ, 0xc0, !PT ;  /* 0x00f00f0020207812 */ /* 0x000fe200078ec0ff */
[----:B------:R-:W-:Y:S01]  /*08d0*/  IMAD.SHL.U32 R36, R31, 0x100, RZ ;  /* 0x000001001f247824 */ /* 0x000fe200078e00ff */
[----:B------:R-:W-:Y:S02]  /*08e0*/  LOP3.LUT R29, R29, 0x1f0000ff, RZ, 0xc0, !PT ;  /* 0x1f0000ff1d1d7812 */ /* 0x000fe400078ec0ff */
[----:B------:R-:W-:Y:S02]  /*08f0*/  LOP3.LUT R26, R26, 0xf00f00, RZ, 0xc0, !PT ;  /* 0x00f00f001a1a7812 */ /* 0x000fe400078ec0ff */
[----:B------:R-:W-:Y:S01]  /*0900*/  LOP3.LUT R30, R29, 0x1f0000, R30, 0xf8, !PT ;  /* 0x001f00001d1e7812 */ /* 0x000fe200078ef81e */
[----:B------:R-:W-:Y:S01]  /*0910*/  IMAD.U32 R29, R28, 0x10000, RZ ;  /* 0x000100001c1d7824 */ /* 0x000fe200078e00ff */
[----:B------:R-:W-:-:S02]  /*0920*/  LOP3.LUT R36, R36, 0xff00, RZ, 0xc0, !PT ;  /* 0x0000ff0024247812 */ /* 0x000fc400078ec0ff */
[----:B------:R-:W-:Y:S02]  /*0930*/  LOP3.LUT R26, R26, 0x100f00f0, R27, 0xf8, !PT ;  /* 0x100f00f01a1a7812 */ /* 0x000fe400078ef81b */
        /* <DEDUP_REMOVED lines=9> */
[----:B------:R-:W-:Y:S02]  /*09d0*/  LOP3.LUT R33, R32, 0x100f00f0, R23, 0xf8, !PT ;  /* 0x100f00f020217812 */ /* 0x000fe400078ef817 */
[----:B------:R-:W-:Y:S02]  /*09e0*/  SHF.L.U64.HI R23, R25, 0x4, R34 ;  /* 0x0000000419177819 */ /* 0x000fe40000010222 */
[----:B------:R-:W-:-:S02]  /*09f0*/  SHF.L.U64.HI R27, R24, 0x4, R33 ;  /* 0x00000004181b7819 */ /* 0x000fc40000010221 */
[----:B------:R-:W-:Y:S01]  /*0a00*/  SHF.L.U64.HI R24, R24, 0x2, R33 ;  /* 0x0000000218187819 */ /* 0x000fe20000010221 */
[----:B------:R-:W-:Y:S01]  /*0a10*/  VIADD R33, R5, -UR4 ;  /* 0x8000000405217c36 */ /* 0x000fe20008000000 */
[----:B------:R-:W-:Y:S02]  /*0a20*/  LOP3.LUT R27, R27, 0x8208208, RZ, 0xc0, !PT ;  /* 0x082082081b1b7812 */ /* 0x000fe400078ec0ff */
[C-C-:B------:R-:W-:Y:S02]  /*0a30*/  SHF.L.U64.HI R25, R19.reuse, 0x3, R26.reuse ;  /* 0x0000000313197819 */ /* 0x140fe4000001021a */
[----:B------:R-:W-:Y:S02]  /*0a40*/  SHF.L.U64.HI R26, R19, 0x1, R26 ;  /* 0x00000001131a7819 */ /* 0x000fe4000001021a */
[----:B------:R-:W-:Y:S01]  /*0a50*/  LOP3.LUT R19, R27, 0x41041041, R24, 0xf8, !PT ;  /* 0x410410411b137812 */ /* 0x000fe200078ef818 */
[----:B------:R-:W-:Y:S01]  /*0a60*/  IMAD.U32 R24, R33, 0x10000, RZ ;  /* 0x0001000021187824 */ /* 0x000fe200078e00ff */
[----:B------:R-:W-:-:S02]  /*0a70*/  LOP3.LUT R23, R23, 0xf00f00, RZ, 0xc0, !PT ;  /* 0x00f00f0017177812 */ /* 0x000fc400078ec0ff */
[----:B------:R-:W-:Y:S02]  /*0a80*/  LOP3.LUT R25, R25, 0x4104104, RZ, 0xc0, !PT ;  /* 0x0410410419197812 */ /* 0x000fe400078ec0ff */
[----:B------:R-:W-:Y:S02]  /*0a90*/  LOP3.LUT R23, R23, 0x100f00f0, R34, 0xf8, !PT ;  /* 0x100f00f017177812 */ /* 0x000fe400078ef822 */
[----:B------:R-:W-:Y:S02]  /*0aa0*/  LOP3.LUT R34, R24, 0xffff0000, RZ, 0xc0, !PT ;  /* 0xffff000018227812 */ /* 0x000fe400078ec0ff */
[----:B------:R-:W-:Y:S02]  /*0ab0*/  SHF.L.U64.HI R18, R18, 0x2, R23 ;  /* 0x0000000212127819 */ /* 0x000fe40000010217 */
[----:B------:R-:W-:Y:S02]  /*0ac0*/  LOP3.LUT R34, R34, 0xffff, R33, 0xf8, !PT ;  /* 0x0000ffff22227812 */ /* 0x000fe400078ef821 */
[----:B------:R-:W-:-:S02]  /*0ad0*/  LOP3.LUT R29, R36, 0xff0000ff, R29, 0xf8, !PT ;  /* 0xff0000ff241d7812 */ /* 0x000fc400078ef81d */
[----:B------:R-:W-:Y:S02]  /*0ae0*/  LOP3.LUT R18, R18, 0x2082082, RZ, 0xc0, !PT ;  /* 0x0208208212127812 */ /* 0x000fe400078ec0ff */
[----:B------:R-:W-:Y:S01]  /*0af0*/  LOP3.LUT R24, R25, 0x20820820, R26, 0xf8, !PT ;  /* 0x2082082019187812 */ /* 0x000fe200078ef81a */
[----:B------:R-:W-:Y:S01]  /*0b00*/  IMAD.SHL.U32 R25, R34, 0x100, RZ ;  /* 0x0000010022197824 */ /* 0x000fe200078e00ff */
[----:B------:R-:W-:Y:S01]  /*0b10*/  LOP3.LUT R27, R33, 0x1f0000, RZ, 0xc0, !PT ;  /* 0x001f0000211b7812 */ /* 0x000fe200078ec0ff */
[----:B------:R-:W-:Y:S01]  /*0b20*/  IMAD.SHL.U32 R26, R29, 0x10, RZ ;  /* 0x000000101d1a7824 */ /* 0x000fe200078e00ff */
[----:B------:R-:W-:Y:S02]  /*0b30*/  LOP3.LUT R23, R18, 0x10410410, R23, 0xf8, !PT ;  /* 0x1041041012177812 */ /* 0x000fe400078ef817 */
[----:B------:R-:W-:Y:S02]  /*0b40*/  SHF.L.U64.HI R18, R34, 0x8, R27 ;  /* 0x0000000822127819 */ /* 0x000fe4000001021b */
[----:B------:R-:W-:-:S02]  /*0b50*/  LOP3.LUT R25, R25, 0xff00, RZ, 0xc0, !PT ;  /* 0x0000ff0019197812 */ /* 0x000fc400078ec0ff */
[----:B------:R-:W-:Y:S02]  /*0b60*/  LOP3.LUT R18, R18, 0x1f0000ff, RZ, 0xc0, !PT ;  /* 0x1f0000ff12127812 */ /* 0x000fe400078ec0ff */
[----:B------:R-:W-:Y:S02]  /*0b70*/  LOP3.LUT R26, R26, 0xf00f00f0, RZ, 0xc0, !PT ;  /* 0xf00f00f01a1a7812 */ /* 0x000fe400078ec0ff */
[----:B------:R-:W-:Y:S02]  /*0b80*/  LOP3.LUT R34, R25, 0xff0000ff, R34, 0xf8, !PT ;  /* 0xff0000ff19227812 */ /* 0x000fe400078ef822 */
[----:B------:R-:W-:Y:S02]  /*0b90*/  LOP3.LUT R33, R18, 0x1f0000, R33, 0xf8, !PT ;  /* 0x001f000012217812 */ /* 0x000fe400078ef821 */
[----:B------:R-:W-:Y:S01]  /*0ba0*/  LOP3.LUT R18, R26, 0xf00f00f, R29, 0xf8, !PT ;  /* 0x0f00f00f1a127812 */ /* 0x000fe200078ef81d */
[----:B------:R-:W-:Y:S01]  /*0bb0*/  IMAD.SHL.U32 R26, R31, 0x10, RZ ;  /* 0x000000101f1a7824 */ /* 0x000fe200078e00ff */
[----:B------:R-:W-:Y:S01]  /*0bc0*/  LOP3.LUT R19, R19, R24, R23, 0xfe, !PT ;  /* 0x0000001813137212 */ /* 0x000fe200078efe17 */
[----:B------:R-:W-:-:S02]  /*0bd0*/  IMAD.SHL.U32 R23, R34, 0x10, RZ ;  /* 0x0000001022177824 */ /* 0x000fc400078e00ff */
[----:B------:R-:W-:Y:S01]  /*0be0*/  IMAD.SHL.U32 R25, R18, 0x8, RZ ;  /* 0x0000000812197824 */ /* 0x000fe200078e00ff */
[----:B------:R-:W-:Y:S01]  /*0bf0*/  LOP3.LUT R26, R26, 0xf00f00f0, RZ, 0xc0, !PT ;  /* 0xf00f00f01a1a7812 */ /* 0x000fe200078ec0ff */
[----:B------:R-:W-:Y:S01]  /*0c00*/  IMAD.SHL.U32 R24, R18, 0x2, RZ ;  /* 0x0000000212187824 */ /* 0x000fe200078e00ff */
[----:B------:R-:W-:Y:S02]  /*0c10*/  LOP3.LUT R23, R23, 0xf00f00f0, RZ, 0xc0, !PT ;  /* 0xf00f00f017177812 */ /* 0x000fe400078ec0ff */
[----:B------:R-:W-:Y:S02]  /*0c20*/  LOP3.LUT R25, R25, 0x10410410, RZ, 0xc0, !PT ;  /* 0x1041041019197812 */ /* 0x000fe400078ec0ff */
[----:B------:R-:W-:Y:S02]  /*0c30*/  LOP3.LUT R27, R26, 0xf00f00f, R31, 0xf8, !PT ;  /* 0x0f00f00f1a1b7812 */ /* 0x000fe400078ef81f */
[----:B------:R-:W-:Y:S02]  /*0c40*/  LOP3.LUT R23, R23, 0xf00f00f, R34, 0xf8, !PT ;  /* 0x0f00f00f17177812 */ /* 0x000fe400078ef822 */
[----:B------:R-:W-:Y:S01]  /*0c50*/  LOP3.LUT R24, R25, 0x82082082, R24, 0xf8, !PT ;  /* 0x8208208219187812 */ /* 0x000fe200078ef818 */
[----:B------:R-:W-:Y:S01]  /*0c60*/  IMAD.SHL.U32 R25, R27, 0x10, RZ ;  /* 0x000000101b197824 */ /* 0x000fe200078e00ff */
[----:B------:R-:W-:Y:S01]  /*0c70*/  SHF.L.U64.HI R34, R34, 0x4, R33 ;  /* 0x0000000422227819 */ /* 0x000fe20000010221 */
[----:B------:R-:W-:-:S02]  /*0c80*/  IMAD.SHL.U32 R26, R23, 0x4, RZ ;  /* 0x00000004171a7824 */ /* 0x000fc400078e00ff */
[----:B------:R-:W-:Y:S01]  /*0c90*/  IMAD.SHL.U32 R32, R27, 0x4, RZ ;  /* 0x000000041b207824 */ /* 0x000fe200078e00ff */
[----:B------:R-:W-:Y:S02]  /*0ca0*/  LOP3.LUT R25, R25, 0x20820820, RZ, 0xc0, !PT ;  /* 0x2082082019197812 */ /* 0x000fe400078ec0ff */
[----:B------:R-:W-:Y:S02]  /*0cb0*/  LOP3.LUT R26, R26, 0x8208208, RZ, 0xc0, !PT ;  /* 0x082082081a1a7812 */ /* 0x000fe400078ec0ff */
[----:B------:R-:W-:Y:S02]  /*0cc0*/  LOP3.LUT R32, R25, 0x4104104, R32, 0xf8, !PT ;  /* 0x0410410419207812 */ /* 0x000fe400078ef820 */
[----:B------:R-:W-:Y:S02]  /*0cd0*/  LOP3.LUT R25, R26, 0x41041041, R23, 0xf8, !PT ;  /* 0x410410411a197812 */ /* 0x000fe400078ef817 */
[----:B------:R-:W-:Y:S02]  /*0ce0*/  LOP3.LUT R34, R34, 0xf00f00, RZ, 0xc0, !PT ;  /* 0x00f00f0022227812 */ /* 0x000fe400078ec0ff */
[----:B------:R-:W-:Y:S01]  /*0cf0*/  LOP3.LUT R24, R32, R24, R25, 0xfe, !PT ;  /* 0x0000001820187212 */ /* 0x000fe200078efe19 */
[----:B--2---:R-:W-:-:S03]  /*0d00*/  VIADD R25, R16, -UR9 ;  /* 0x8000000910197c36 */ /* 0x004fc60008000000 */
[----:B------:R-:W-:Y:S01]  /*0d10*/  ISETP.GE.U32.AND P0, PT, R17, R24, PT ;  /* 0x000000181100720c */ /* 0x000fe20003f06070 */
[C---:B------:R-:W-:Y:S01]  /*0d20*/  IMAD.U32 R26, R25.reuse, 0x10000, RZ ;  /* 0x00010000191a7824 */ /* 0x040fe200078e00ff */
[----:B------:R-:W-:-:S04]  /*0d30*/  LOP3.LUT R35, R25, 0x1f0000, RZ, 0xc0, !PT ;  /* 0x001f000019237812 */ /* 0x000fc800078ec0ff */
[----:B------:R-:W-:-:S04]  /*0d40*/  LOP3.LUT R26, R26, 0xffff0000, RZ, 0xc0, !PT ;  /* 0xffff00001a1a7812 */ /* 0x000fc800078ec0ff */
[----:B------:R-:W-:-:S04]  /*0d50*/  LOP3.LUT R26, R26, 0xffff, R25, 0xf8, !PT ;  /* 0x0000ffff1a1a7812 */ /* 0x000fc800078ef819 */
[C---:B------:R-:W-:Y:S02]  /*0d60*/  SHF.L.U64.HI R32, R26.reuse, 0x8, R35 ;  /* 0x000000081a207819 */ /* 0x040fe40000010223 */
[----:B------:R-:W-:Y:S01]  /*0d70*/  SHF.L.U64.HI R35, R31, 0x4, R30 ;  /* 0x000000041f237819 */ /* 0x000fe2000001021e */
[----:B------:R-:W-:Y:S01]  /*0d80*/  IMAD.SHL.U32 R31, R26, 0x100, RZ ;  /* 0x000001001a1f7824 */ /* 0x000fe200078e00ff */
[----:B------:R-:W-:Y:S02]  /*0d90*/  LOP3.LUT R32, R32, 0x1f0000ff, RZ, 0xc0, !PT ;  /* 0x1f0000ff20207812 */ /* 0x000fe400078ec0ff */
[----:B------:R-:W-:Y:S02]  /*0da0*/  LOP3.LUT R35, R35, 0xf00f00, RZ, 0xc0, !PT ;  /* 0x00f00f0023237812 */ /* 0x000fe400078ec0ff */
[----:B------:R-:W-:Y:S02]  /*0db0*/  LOP3.LUT R25, R32, 0x1f0000, R25, 0xf8, !PT ;  /* 0x001f000020197812 */ /* 0x000fe400078ef819 */
[----:B------:R-:W-:-:S02]  /*0dc0*/  LOP3.LUT R31, R31, 0xff00, RZ, 0xc0, !PT ;  /* 0x0000ff001f1f7812 */ /* 0x000fc400078ec0ff */
[----:B------:R-:W-:Y:S01]  /*0dd0*/  LOP3.LUT R32, R35, 0x100f00f0, R30, 0xf8, !PT ;  /* 0x100f00f023207812 */ /* 0x000fe200078ef81e */
[----:B------:R-:W-:Y:S01]  /*0de0*/  VIADD R30, R15, -UR5 ;  /* 0x800000050f1e7c36 */ /* 0x000fe20008000000 */
[----:B------:R-:W-:Y:S02]  /*0df0*/  LOP3.LUT R26, R31, 0xff0000ff, R26, 0xf8, !PT ;  /* 0xff0000ff1f1a7812 */ /* 0x000fe400078ef81a */
[----:B------:R-:W-:Y:S01]  /*0e00*/  SHF.L.U64.HI R31, R29, 0x4, R28 ;  /* 0x000000041d1f7819 */ /* 0x000fe2000001021c */
[----:B------:R-:W-:-:S03]  /*0e10*/  IMAD.U32 R29, R30, 0x10000, RZ ;  /* 0x000100001e1d7824 */ /* 0x000fc600078e00ff */
[----:B------:R-:W-:Y:S02]  /*0e20*/  LOP3.LUT R31, R31, 0xf00f00, RZ, 0xc0, !PT ;  /* 0x00f00f001f1f7812 */ /* 0x000fe400078ec0ff */
        /* <DEDUP_REMOVED lines=10> */
[----:B------:R-:W-:Y:S02]  /*0ed0*/  LOP3.LUT R30, R34, 0x100f00f0, R33, 0xf8, !PT ;  /* 0x100f00f0221e7812 */ /* 0x000fe400078ef821 */
[C-C-:B------:R-:W-:Y:S02]  /*0ee0*/  SHF.L.U64.HI R34, R27.reuse, 0x4, R32.reuse ;  /* 0x000000041b227819 */ /* 0x140fe40000010220 */
[----:B------:R-:W-:Y:S02]  /*0ef0*/  SHF.L.U64.HI R32, R27, 0x2, R32 ;  /* 0x000000021b207819 */ /* 0x000fe40000010220 */
[C-C-:B------:R-:W-:Y:S02]  /*0f00*/  SHF.L.U64.HI R27, R18.reuse, 0x3, R31.reuse ;  /* 0x00000003121b7819 */ /* 0x140fe4000001021f */
[----:B------:R-:W-:Y:S01]  /*0f10*/  SHF.L.U64.HI R33, R18, 0x1, R31 ;  /* 0x0000000112217819 */ /* 0x000fe2000001021f */
[----:B------:R-:W-:Y:S01]  /*0f20*/  VIADD R18, R14, -UR4 ;  /* 0x800000040e127c36 */ /* 0x000fe20008000000 */
[----:B------:R-:W-:-:S02]  /*0f30*/  LOP3.LUT R35, R34, 0x8208208, RZ, 0xc0, !PT ;  /* 0x0820820822237812 */ /* 0x000fc400078ec0ff */
[----:B------:R-:W-:Y:S01]  /*0f40*/  SHF.L.U64.HI R23, R23, 0x2, R30 ;  /* 0x0000000217177819 */ /* 0x000fe2000001021e */
[C---:B------:R-:W-:Y:S01]  /*0f50*/  IMAD.U32 R31, R18.reuse, 0x10000, RZ ;  /* 0x00010000121f7824 */ /* 0x040fe200078e00ff */
[----:B------:R-:W-:Y:S02]  /*0f60*/  LOP3.LUT R34, R18, 0x1f0000, RZ, 0xc0, !PT ;  /* 0x001f000012227812 */ /* 0x000fe400078ec0ff */
[----:B------:R-:W-:Y:S02]  /*0f70*/  LOP3.LUT R32, R35, 0x41041041, R32, 0xf8, !PT ;  /* 0x4104104123207812 */ /* 0x000fe400078ef820 */
[----:B------:R-:W-:Y:S02]  /*0f80*/  LOP3.LUT R31, R31, 0xffff0000, RZ, 0xc0, !PT ;  /* 0xffff00001f1f7812 */ /* 0x000fe400078ec0ff */
[----:B------:R-:W-:Y:S02]  /*0f90*/  SHF.L.U64.HI R17, R29, 0x4, R28 ;  /* 0x000000041d117819 */ /* 0x000fe4000001021c */
[----:B------:R-:W-:-:S02]  /*0fa0*/  LOP3.LUT R31, R31, 0xffff, R18, 0xf8, !PT ;  /* 0x0000ffff1f1f7812 */ /* 0x000fc400078ef812 */
[----:B------:R-:W-:Y:S02]  /*0fb0*/  LOP3.LUT R17, R17, 0xf00f00, RZ, 0xc0, !PT ;  /* 0x00f00f0011117812 */ /* 0x000fe400078ec0ff */
[C---:B------:R-:W-:Y:S01]  /*0fc0*/  SHF.L.U64.HI R35, R31.reuse, 0x8, R34 ;  /* 0x000000081f237819 */ /* 0x040fe20000010222 */
[----:B------:R-:W-:Y:S01]  /*0fd0*/  IMAD.SHL.U32 R34, R31, 0x100, RZ ;  /* 0x000001001f227824 */ /* 0x000fe200078e00ff */
[----:B------:R-:W-:Y:S02]  /*0fe0*/  LOP3.LUT R28, R17, 0x100f00f0, R28, 0xf8, !PT ;  /* 0x100f00f0111c7812 */ /* 0x000fe400078ef81c */
[----:B------:R-:W-:Y:S02]  /*0ff0*/  LOP3.LUT R35, R35, 0x1f0000ff, RZ, 0xc0, !PT ;  /* 0x1f0000ff23237812 */ /* 0x000fe400078ec0ff */
[----:B------:R-:W-:Y:S02]  /*1000*/  LOP3.LUT R34, R34, 0xff00, RZ, 0xc0, !PT ;  /* 0x0000ff0022227812 */ /* 0x000fe400078ec0ff */
[----:B------:R-:W-:-:S02]  /*1010*/  LOP3.LUT R18, R35, 0x1f0000, R18, 0xf8, !PT ;  /* 0x001f000023127812 */ /* 0x000fc400078ef812 */
[----:B------:R-:W-:Y:S02]  /*1020*/  LOP3.LUT R31, R34, 0xff0000ff, R31, 0xf8, !PT ;  /* 0xff0000ff221f7812 */ /* 0x000fe400078ef81f */
[----:B------:R-:W-:Y:S02]  /*1030*/  LOP3.LUT R34, R27, 0x4104104, RZ, 0xc0, !PT ;  /* 0x041041041b227812 */ /* 0x000fe400078ec0ff */
[----:B------:R-:W-:Y:S01]  /*1040*/  LOP3.LUT R27, R23, 0x2082082, RZ, 0xc0, !PT ;  /* 0x02082082171b7812 */ /* 0x000fe200078ec0ff */
[----:B------:R-:W-:Y:S01]  /*1050*/  IMAD.SHL.U32 R23, R26, 0x10, RZ ;  /* 0x000000101a177824 */ /* 0x000fe200078e00ff */
[----:B------:R-:W-:Y:S01]  /*1060*/  LOP3.LUT R33, R34, 0x20820820, R33, 0xf8, !PT ;  /* 0x2082082022217812 */ /* 0x000fe200078ef821 */
[----:B------:R-:W-:Y:S01]  /*1070*/  IMAD.SHL.U32 R24, R31, 0x10, RZ ;  /* 0x000000101f187824 */ /* 0x000fe200078e00ff */
[----:B------:R-:W-:Y:S02]  /*1080*/  LOP3.LUT R27, R27, 0x10410410, R30, 0xf8, !PT ;  /* 0x104104101b1b7812 */ /* 0x000fe400078ef81e */
[----:B------:R-:W-:-:S02]  /*1090*/  SHF.L.U64.HI R30, R26, 0x4, R25 ;  /* 0x000000041a1e7819 */ /* 0x000fc40000010219 */
[----:B------:R-:W-:Y:S02]  /*10a0*/  LOP3.LUT R23, R23, 0xf00f00f0, RZ, 0xc0, !PT ;  /* 0xf00f00f017177812 */ /* 0x000fe400078ec0ff */
[----:B------:R-:W-:Y:S02]  /*10b0*/  LOP3.LUT R30, R30, 0xf00f00, RZ, 0xc0, !PT ;  /* 0x00f00f001e1e7812 */ /* 0x000fe400078ec0ff */
[----:B------:R-:W-:Y:S02]  /*10c0*/  LOP3.LUT R26, R23, 0xf00f00f, R26, 0xf8, !PT ;  /* 0x0f00f00f171a7812 */ /* 0x000fe400078ef81a */
[----:B------:R-:W-:Y:S01]  /*10d0*/  LOP3.LUT R25, R30, 0x100f00f0, R25, 0xf8, !PT ;  /* 0x100f00f01e197812 */ /* 0x000fe200078ef819 */
[----:B------:R-:W-:Y:S01]  /*10e0*/  IMAD.SHL.U32 R30, R29, 0x10, RZ ;  /* 0x000000101d1e7824 */ /* 0x000fe200078e00ff */
[----:B------:R-:W-:Y:S02]  /*10f0*/  SHF.L.U64.HI R23, R31, 0x4, R18 ;  /* 0x000000041f177819 */ /* 0x000fe40000010212 */
[----:B------:R-:W-:-:S02]  /*1100*/  LOP3.LUT R32, R32, R33, R27, 0xfe, !PT ;  /* 0x0000002120207212 */ /* 0x000fc400078efe1b */
[----:B------:R-:W-:Y:S02]  /*1110*/  LOP3.LUT R30, R30, 0xf00f00f0, RZ, 0xc0, !PT ;  /* 0xf00f00f01e1e7812 */ /* 0x000fe400078ec0ff */
[----:B------:R-:W-:Y:S02]  /*1120*/  LOP3.LUT R23, R23, 0xf00f00, RZ, 0xc0, !PT ;  /* 0x00f00f0017177812 */ /* 0x000fe400078ec0ff */
[----:B------:R-:W-:Y:S02]  /*1130*/  LOP3.LUT R29, R30, 0xf00f00f, R29, 0xf8, !PT ;  /* 0x0f00f00f1e1d7812 */ /* 0x000fe400078ef81d */
[----:B------:R-:W-:Y:S02]  /*1140*/  LOP3.LUT R24, R24, 0xf00f00f0, RZ, 0xc0, !PT ;  /* 0xf00f00f018187812 */ /* 0x000fe400078ec0ff */
[----:B------:R-:W-:Y:S02]  /*1150*/  ISETP.GE.U32.AND.EX P0, PT, R19, R32, PT, P0 ;  /* 0x000000201300720c */ /* 0x000fe40003f06100 */
[----:B------:R-:W-:Y:S01]  /*1160*/  LOP3.LUT R23, R23, 0x100f00f0, R18, 0xf8, !PT ;  /* 0x100f00f017177812 */ /* 0x000fe200078ef812 */
[----:B------:R-:W-:Y:S01]  /*1170*/  IMAD.SHL.U32 R18, R29, 0x8, RZ ;  /* 0x000000081d127824 */ /* 0x000fe200078e00ff */
[----:B------:R-:W-:-:S02]  /*1180*/  LOP3.LUT R24, R24, 0xf00f00f, R31, 0xf8, !PT ;  /* 0x0f00f00f18187812 */ /* 0x000fc400078ef81f */
[C-C-:B------:R-:W-:Y:S02]  /*1190*/  SHF.L.U64.HI R30, R26.reuse, 0x4, R25.reuse ;  /* 0x000000041a1e7819 */ /* 0x140fe40000010219 */
[----:B------:R-:W-:Y:S01]  /*11a0*/  SHF.L.U64.HI R19, R26, 0x2, R25 ;  /* 0x000000021a137819 */ /* 0x000fe20000010219 */
[C---:B------:R-:W-:Y:S01]  /*11b0*/  IMAD.SHL.U32 R25, R29.reuse, 0x2, RZ ;  /* 0x000000021d197824 */ /* 0x040fe200078e00ff */
[C-C-:B------:R-:W-:Y:S01]  /*11c0*/  SHF.L.U64.HI R27, R29.reuse, 0x3, R28.reuse ;  /* 0x000000031d1b7819 */ /* 0x140fe2000001021c */
[----:B------:R-:W-:Y:S01]  /*11d0*/  IMAD.SHL.U32 R17, R24, 0x4, RZ ;  /* 0x0000000418117824 */ /* 0x000fe200078e00ff */
[----:B------:R-:W-:Y:S02]  /*11e0*/  LOP3.LUT R18, R18, 0x10410410, RZ, 0xc0, !PT ;  /* 0x1041041012127812 */ /* 0x000fe400078ec0ff */
[----:B------:R-:W-:Y:S01]  /*11f0*/  SHF.L.U64.HI R28, R29, 0x1, R28 ;  /* 0x000000011d1c7819 */ /* 0x000fe2000001021c */
[----:B------:R-:W-:Y:S01]  /*1200*/  IMAD.SHL.U32 R29, R26, 0x10, RZ ;  /* 0x000000101a1d7824 */ /* 0x000fe200078e00ff */
[----:B------:R-:W-:-:S02]  /*1210*/  LOP3.LUT R27, R27, 0x4104104, RZ, 0xc0, !PT ;  /* 0x041041041b1b7812 */ /* 0x000fc400078ec0ff */
[----:B------:R-:W-:Y:S02]  /*1220*/  LOP3.LUT R30, R30, 0x8208208, RZ, 0xc0, !PT ;  /* 0x082082081e1e7812 */ /* 0x000fe400078ec0ff */
[----:B------:R-:W-:Y:S01]  /*1230*/  LOP3.LUT R25, R18, 0x82082082, R25, 0xf8, !PT ;  /* 0x8208208212197812 */ /* 0x000fe200078ef819 */
[----:B------:R-:W-:Y:S01]  /*1240*/  IMAD.MOV.U32 R18, RZ, RZ, R21 ;  /* 0x000000ffff127224 */ /* 0x000fe200078e0015 */
[----:B------:R-:W-:Y:S01]  /*1250*/  LOP3.LUT R17, R17, 0x8208208, RZ, 0xc0, !PT ;  /* 0x0820820811117812 */ /* 0x000fe200078ec0ff */
[----:B------:R-:W-:Y:S01]  /*1260*/  @!P0 IMAD.MOV.U32 R18, RZ, RZ, R3 ;  /* 0x000000ffff128224 */ /* 0x000fe200078e0003 */
[----:B------:R-:W-:Y:S01]  /*1270*/  LOP3.LUT R28, R27, 0x20820820, R28, 0xf8, !PT ;  /* 0x208208201b1c7812 */ /* 0x000fe200078ef81c */
[----:B------:R-:W-:Y:S01]  /*1280*/  IMAD.SHL.U32 R27, R26, 0x4, RZ ;  /* 0x000000041a1b7824 */ /* 0x000fe200078e00ff */
[----:B------:R-:W-:Y:S01]  /*1290*/  LOP3.LUT R19, R30, 0x41041041, R19, 0xf8, !PT ;  /* 0x410410411e137812 */ /* 0x000fe200078ef813 */
[----:B------:R-:W-:Y:S01]  /*12a0*/  VIADD R31, R18, -UR9 ;  /* 0x80000009121f7c36 */ /* 0x000fe20008000000 */
[----:B------:R-:W-:Y:S01]  /*12b0*/  LOP3.LUT R30, R17, 0x41041041, R24, 0xf8, !PT ;  /* 0x41041041111e7812 */ /* 0x000fe200078ef818 */
[----:B------:R-:W-:Y:S01]  /*12c0*/  IMAD.MOV.U32 R17, RZ, RZ, R22 ;  /* 0x000000ffff117224 */ /* 0x000fe200078e0016 */
[----:B------:R-:W-:Y:S01]  /*12d0*/  LOP3.LUT R26, R29, 0x20820820, RZ, 0xc0, !PT ;  /* 0x208208201d1a7812 */ /* 0x000fe200078ec0ff */
[----:B------:R-:W-:Y:S01]  /*12e0*/  @!P0 IMAD.MOV.U32 R17, RZ, RZ, R4 ;  /* 0x000000ffff118224 */ /* 0x000fe200078e0004 */
[----:B------:R-:W-:Y:S01]  /*12f0*/  SHF.L.U64.HI R24, R24, 0x2, R23 ;  /* 0x0000000218187819 */ /* 0x000fe20000010217 */
[----:B------:R-:W-:Y:S01]  /*1300*/  @!P0 IMAD.MOV.U32 R3, RZ, RZ, R21 ;  /* 0x000000ffff038224 */ /* 0x000fe200078e0015 */
[----:B------:R-:W-:Y:S01]  /*1310*/  LOP3.LUT R27, R26, 0x4104104, R27, 0xf8, !PT ;  /* 0x041041041a1b7812 */ /* 0x000fe200078ef81b */
[----:B------:R-:W-:Y:S01]  /*1320*/  IMAD.U32 R26, R31, 0x10000, RZ ;  /* 0x000100001f1a7824 */ /* 0x000fe200078e00ff */
[----:B------:R-:W-:Y:S01]  /*1330*/  LOP3.LUT R24, R24, 0x2082082, RZ, 0xc0, !PT ;  /* 0x0208208218187812 */ /* 0x000fe200078ec0ff */
[----:B------:R-:W-:-:S02]  /*1340*/  VIADD R33, R17, -UR5 ;  /* 0x8000000511217c36 */ /* 0x000fc40008000000 */
[----:B------:R-:W-:Y:S01]  /*1350*/  @!P0 IMAD.MOV.U32 R4, RZ, RZ, R22 ;  /* 0x000000ffff048224 */ /* 0x000fe200078e0016 */
[----:B------:R-:W-:Y:S02]  /*1360*/  LOP3.LUT R23, R24, 0x10410410, R23, 0xf8, !PT ;  /* 0x1041041018177812 */ /* 0x000fe400078ef817 */
[----:B------:R-:W-:Y:S02]  /*1370*/  LOP3.LUT R26, R26, 0xffff0000, RZ, 0xc0, !PT ;  /* 0xffff00001a1a7812 */ /* 0x000fe400078ec0ff */
[----:B------:R-:W-:Y:S01]  /*1380*/  LOP3.LUT R24, R27, R25, R30, 0xfe, !PT ;  /* 0x000000191b187212 */ /* 0x000fe200078efe1e */
[----:B------:R-:W-:Y:S01]  /*1390*/  IMAD.U32 R25, R33, 0x10000, RZ ;  /* 0x0001000021197824 */ /* 0x000fe200078e00ff */
[----:B------:R-:W-:Y:S01]  /*13a0*/  LOP3.LUT R23, R19, R28, R23, 0xfe, !PT ;  /* 0x0000001c13177212 */ /* 0x000fe200078efe17 */
[--C-:B------:R-:W-:Y:S01]  /*13b0*/  IMAD.MOV.U32 R19, RZ, RZ, R20.reuse ;  /* 0x000000ffff137224 */ /* 0x100fe200078e0014 */
[----:B------:R-:W-:Y:S01]  /*13c0*/  LOP3.LUT R27, R31, 0x1f0000, RZ, 0xc0, !PT ;  /* 0x001f00001f1b7812 */ /* 0x000fe200078ec0ff */
[----:B------:R-:W-:Y:S01]  /*13d0*/  @!P0 IMAD.MOV.U32 R19, RZ, RZ, R5 ;  /* 0x000000ffff138224 */ /* 0x000fe200078e0005 */
[----:B------:R-:W-:Y:S01]  /*13e0*/  LOP3.LUT R32, R26, 0xffff, R31, 0xf8, !PT ;  /* 0x0000ffff1a207812 */ /* 0x000fe200078ef81f */
[----:B------:R-:W-:Y:S01]  /*13f0*/  @!P0 IMAD.MOV.U32 R5, RZ, RZ, R20 ;  /* 0x000000ffff058224 */ /* 0x000fe200078e0014 */
[----:B------:R-:W-:Y:S01]  /*1400*/  LOP3.LUT R30, R25, 0xffff0000, RZ, 0xc0, !PT ;  /* 0xffff0000191e7812 */ /* 0x000fe200078ec0ff */
[----:B------:R-:W-:Y:S01]  /*1410*/  VIADD R29, R19, -UR4 ;  /* 0x80000004131d7c36 */ /* 0x000fe20008000000 */
[C---:B------:R-:W-:Y:S01]  /*1420*/  SHF.L.U64.HI R21, R32.reuse, 0x8, R27 ;  /* 0x0000000820157819 */ /* 0x040fe2000001021b */
[----:B------:R-:W-:Y:S01]  /*1430*/  IMAD.SHL.U32 R27, R32, 0x100, RZ ;  /* 0x00000100201b7824 */ /* 0x000fe200078e00ff */
[----:B------:R-:W-:-:S02]  /*1440*/  LOP3.LUT R30, R30, 0xffff, R33, 0xf8, !PT ;  /* 0x0000ffff1e1e7812 */ /* 0x000fc400078ef821 */
[----:B------:R-:W-:Y:S01]  /*1450*/  LOP3.LUT R22, R21, 0x1f0000ff, RZ, 0xc0, !PT ;  /* 0x1f0000ff15167812 */ /* 0x000fe200078ec0ff */
[----:B------:R-:W-:Y:S01]  /*1460*/  IMAD.U32 R21, R29, 0x10000, RZ ;  /* 0x000100001d157824 */ /* 0x000fe200078e00ff */
[----:B------:R-:W-:Y:S01]  /*1470*/  LOP3.LUT R25, R33, 0x1f0000, RZ, 0xc0, !PT ;  /* 0x001f000021197812 */ /* 0x000fe200078ec0ff */
[----:B------:R-:W-:Y:S01]  /*1480*/  IMAD.SHL.U32 R20, R30, 0x100, RZ ;  /* 0x000001001e147824 */ /* 0x000fe200078e00ff */
[----:B------:R-:W-:Y:S02]  /*1490*/  LOP3.LUT R27, R27, 0xff00, RZ, 0xc0, !PT ;  /* 0x0000ff001b1b7812 */ /* 0x000fe400078ec0ff */
[----:B------:R-:W-:Y:S02]  /*14a0*/  LOP3.LUT R28, R21, 0xffff0000, RZ, 0xc0, !PT ;  /* 0xffff0000151c7812 */ /* 0x000fe400078ec0ff */
[----:B------:R-:W-:Y:S02]  /*14b0*/  LOP3.LUT R21, R20, 0xff00, RZ, 0xc0, !PT ;  /* 0x0000ff0014157812 */ /* 0x000fe400078ec0ff */
[----:B------:R-:W-:-:S02]  /*14c0*/  LOP3.LUT R28, R28, 0xffff, R29, 0xf8, !PT ;  /* 0x0000ffff1c1c7812 */ /* 0x000fc400078ef81d */
[----:B------:R-:W-:Y:S02]  /*14d0*/  SHF.L.U64.HI R20, R30, 0x8, R25 ;  /* 0x000000081e147819 */ /* 0x000fe40000010219 */
[----:B------:R-:W-:Y:S01]  /*14e0*/  LOP3.LUT R30, R21, 0xff0000ff, R30, 0xf8, !PT ;  /* 0xff0000ff151e7812 */ /* 0x000fe200078ef81e */
[----:B------:R-:W-:Y:S01]  /*14f0*/  IMAD.SHL.U32 R21, R28, 0x100, RZ ;  /* 0x000001001c157824 */ /* 0x000fe200078e00ff */
[----:B------:R-:W-:Y:S02]  /*1500*/  LOP3.LUT R25, R29, 0x1f0000, RZ, 0xc0, !PT ;  /* 0x001f00001d197812 */ /* 0x000fe400078ec0ff */
[----:B------:R-:W-:Y:S01]  /*1510*/  LOP3.LUT R31, R22, 0x1f0000, R31, 0xf8, !PT ;  /* 0x001f0000161f7812 */ /* 0x000fe200078ef81f */
[----:B------:R-:W-:Y:S01]  /*1520*/  IMAD.SHL.U32 R26, R30, 0x10, RZ ;  /* 0x000000101e1a7824 */ /* 0x000fe200078e00ff */
[----:B------:R-:W-:Y:S02]  /*1530*/  LOP3.LUT R21, R21, 0xff00, RZ, 0xc0, !PT ;  /* 0x0000ff0015157812 */ /* 0x000fe400078ec0ff */
[----:B------:R-:W-:-:S02]  /*1540*/  SHF.L.U64.HI R22, R28, 0x8, R25 ;  /* 0x000000081c167819 */ /* 0x000fc40000010219 */
[----:B------:R-:W-:Y:S02]  /*1550*/  LOP3.LUT R20, R20, 0x1f0000ff, RZ, 0xc0, !PT ;  /* 0x1f0000ff14147812 */ /* 0x000fe400078ec0ff */
[----:B------:R-:W-:Y:S02]  /*1560*/  LOP3.LUT R32, R27, 0xff0000ff, R32, 0xf8, !PT ;  /* 0xff0000ff1b207812 */ /* 0x000fe400078ef820 */
[----:B------:R-:W-:Y:S02]  /*1570*/  LOP3.LUT R25, R26, 0xf00f00f0, RZ, 0xc0, !PT ;  /* 0xf00f00f01a197812 */ /* 0x000fe400078ec0ff */
[----:B------:R-:W-:Y:S01]  /*1580*/  LOP3.LUT R28, R21, 0xff0000ff, R28, 0xf8, !PT ;  /* 0xff0000ff151c7812 */ /* 0x000fe200078ef81c */
[----:B------:R-:W-:Y:S01]  /*1590*/  IMAD.SHL.U32 R27, R32, 0x10, RZ ;  /* 0x00000010201b7824 */ /* 0x000fe200078e00ff */
[----:B------:R-:W-:Y:S02]  /*15a0*/  LOP3.LUT R33, R20, 0x1f0000, R33, 0xf8, !PT ;  /* 0x001f000014217812 */ /* 0x000fe400078ef821 */
[----:B------:R-:W-:Y:S01]  /*15b0*/  LOP3.LUT R22, R22, 0x1f0000ff, RZ, 0xc0, !PT ;  /* 0x1f0000ff16167812 */ /* 0x000fe200078ec0ff */
[----:B------:R-:W-:Y:S01]  /*15c0*/  IMAD.SHL.U32 R21, R28, 0x10, RZ ;  /* 0x000000101c157824 */ /* 0x000fe200078e00ff */
[----:B------:R-:W-:-:S02]  /*15d0*/  LOP3.LUT R20, R25, 0xf00f00f, R30, 0xf8, !PT ;  /* 0x0f00f00f19147812 */ /* 0x000fc400078ef81e */
[----:B------:R-:W-:Y:S02]  /*15e0*/  LOP3.LUT R29, R22, 0x1f0000, R29, 0xf8, !PT ;  /* 0x001f0000161d7812 */ /* 0x000fe400078ef81d */
[----:B------:R-:W-:Y:S01]  /*15f0*/  LOP3.LUT R21, R21, 0xf00f00f0, RZ, 0xc0, !PT ;  /* 0xf00f00f015157812 */ /* 0x000fe200078ec0ff */
[C---:B------:R-:W-:Y:S01]  /*1600*/  IMAD.SHL.U32 R22, R20.reuse, 0x8, RZ ;  /* 0x0000000814167824 */ /* 0x040fe200078e00ff */
[----:B------:R-:W-:Y:S01]  /*1610*/  LOP3.LUT R27, R27, 0xf00f00f0, RZ, 0xc0, !PT ;  /* 0xf00f00f01b1b7812 */ /* 0x000fe200078ec0ff */
[----:B------:R-:W-:Y:S01]  /*1620*/  IMAD.SHL.U32 R25, R20, 0x2, RZ ;  /* 0x0000000214197824 */ /* 0x000fe200078e00ff */
[----:B------:R-:W-:Y:S02]  /*1630*/  LOP3.LUT R21, R21, 0xf00f00f, R28, 0xf8, !PT ;  /* 0x0f00f00f15157812 */ /* 0x000fe400078ef81c */
[----:B------:R-:W-:Y:S02]  /*1640*/  LOP3.LUT R22, R22, 0x10410410, RZ, 0xc0, !PT ;  /* 0x1041041016167812 */ /* 0x000fe400078ec0ff */
[----:B------:R-:W-:-:S02]  /*1650*/  LOP3.LUT R26, R27, 0xf00f00f, R32, 0xf8, !PT ;  /* 0x0f00f00f1b1a7812 */ /* 0x000fc400078ef820 */
[----:B------:R-:W-:Y:S01]  /*1660*/  LOP3.LUT R25, R22, 0x82082082, R25, 0xf8, !PT ;  /* 0x8208208216197812 */ /* 0x000fe200078ef819 */
[----:B------:R-:W-:Y:S01]  /*1670*/  IMAD.SHL.U32 R22, R21, 0x4, RZ ;  /* 0x0000000415167824 */ /* 0x000fe200078e00ff */
[----:B------:R-:W-:Y:S01]  /*1680*/  SHF.L.U64.HI R32, R32, 0x4, R31 ;  /* 0x0000000420207819 */ /* 0x000fe2000001021f */
[----:B------:R-:W-:Y:S01]  /*1690*/  IMAD.SHL.U32 R34, R26, 0x10, RZ ;  /* 0x000000101a227824 */ /* 0x000fe200078e00ff */
[----:B------:R-:W-:Y:S01]  /*16a0*/  SHF.L.U64.HI R30, R30, 0x4, R33 ;  /* 0x000000041e1e7819 */ /* 0x000fe20000010221 */
[----:B------:R-:W-:Y:S01]  /*16b0*/  IMAD.SHL.U32 R27, R26, 0x4, RZ ;  /* 0x000000041a1b7824 */ /* 0x000fe200078e00ff */
[----:B------:R-:W-:Y:S02]  /*16c0*/  LOP3.LUT R22, R22, 0x8208208, RZ, 0xc0, !PT ;  /* 0x0820820816167812 */ /* 0x000fe400078ec0ff */
[----:B------:R-:W-:Y:S02]  /*16d0*/  LOP3.LUT R34, R34, 0x20820820, RZ, 0xc0, !PT ;  /* 0x2082082022227812 */ /* 0x000fe400078ec0ff */
[----:B------:R-:W-:-:S02]  /*16e0*/  LOP3.LUT R22, R22, 0x41041041, R21, 0xf8, !PT ;  /* 0x4104104116167812 */ /* 0x000fc400078ef815 */
[----:B------:R-:W-:Y:S02]  /*16f0*/  LOP3.LUT R27, R34, 0x4104104, R27, 0xf8, !PT ;  /* 0x04104104221b7812 */ /* 0x000fe400078ef81b */
[----:B------:R-:W-:Y:S02]  /*1700*/  LOP3.LUT R32, R32, 0xf00f00, RZ, 0xc0, !PT ;  /* 0x00f00f0020207812 */ /* 0x000fe400078ec0ff */
[----:B------:R-:W-:Y:S01]  /*1710*/  LOP3.LUT R25, R27, R25, R22, 0xfe, !PT ;  /* 0x000000191b197212 */ /* 0x000fe200078efe16 */
[----:B------:R-:W-:Y:S01]  /*1720*/  VIADD R22, R3, -UR9 ;  /* 0x8000000903167c36 */ /* 0x000fe20008000000 */
[----:B------:R-:W-:Y:S02]  /*1730*/  LOP3.LUT R31, R32, 0x100f00f0, R31, 0xf8, !PT ;  /* 0x100f00f0201f7812 */ /* 0x000fe400078ef81f */
[----:B------:R-:W-:Y:S01]  /*1740*/  LOP3.LUT R30, R30, 0xf00f00, RZ, 0xc0, !PT ;  /* 0x00f00f001e1e7812 */ /* 0x000fe200078ec0ff */
[C---:B------:R-:W-:Y:S01]  /*1750*/  IMAD.U32 R27, R22.reuse, 0x10000, RZ ;  /* 0x00010000161b7824 */ /* 0x040fe200078e00ff */
[----:B------:R-:W-:-:S02]  /*1760*/  LOP3.LUT R34, R22, 0x1f0000, RZ, 0xc0, !PT ;  /* 0x001f000016227812 */ /* 0x000fc400078ec0ff */
[----:B------:R-:W-:Y:S02]  /*1770*/  LOP3.LUT R33, R30, 0x100f00f0, R33, 0xf8, !PT ;  /* 0x100f00f01e217812 */ /* 0x000fe400078ef821 */
[----:B------:R-:W-:Y:S02]  /*1780*/  LOP3.LUT R27, R27, 0xffff0000, RZ, 0xc0, !PT ;  /* 0xffff00001b1b7812 */ /* 0x000fe400078ec0ff */
[----:B------:R-:W-:Y:S02]  /*1790*/  SHF.L.U64.HI R30, R28, 0x4, R29 ;  /* 0x000000041c1e7819 */ /* 0x000fe4000001021d */
[----:B------:R-:W-:Y:S02]  /*17a0*/  LOP3.LUT R27, R27, 0xffff, R22, 0xf8, !PT ;  /* 0x0000ffff1b1b7812 */ /* 0x000fe400078ef816 */
[----:B------:R-:W-:Y:S02]  /*17b0*/  LOP3.LUT R30, R30, 0xf00f00, RZ, 0xc0, !PT ;  /* 0x00f00f001e1e7812 */ /* 0x000fe400078ec0ff */
[----:B------:R-:W-:-:S02]  /*17c0*/  SHF.L.U64.HI R34, R27, 0x8, R34 ;  /* 0x000000081b227819 */ /* 0x000fc40000010222 */
[----:B------:R-:W-:Y:S02]  /*17d0*/  LOP3.LUT R30, R30, 0x100f00f0, R29, 0xf8, !PT ;  /* 0x100f00f01e1e7812 */ /* 0x000fe400078ef81d */
[----:B------:R-:W-:Y:S01]  /*17e0*/  LOP3.LUT R35, R34, 0x1f0000ff, RZ, 0xc0, !PT ;  /* 0x1f0000ff22237812 */ /* 0x000fe200078ec0ff */
[----:B------:R-:W-:Y:S01]  /*17f0*/  IMAD.SHL.U32 R34, R27, 0x100, RZ ;  /* 0x000001001b227824 */ /* 0x000fe200078e00ff */
[----:B------:R-:W-:Y:S02]  /*1800*/  SHF.L.U64.HI R29, R26, 0x4, R31 ;  /* 0x000000041a1d7819 */ /* 0x000fe4000001021f */
[----:B------:R-:W-:Y:S02]  /*1810*/  LOP3.LUT R22, R35, 0x1f0000, R22, 0xf8, !PT ;  /* 0x001f000023167812 */ /* 0x000fe400078ef816 */
[----:B------:R-:W-:Y:S02]  /*1820*/  LOP3.LUT R34, R34, 0xff00, RZ, 0xc0, !PT ;  /* 0x0000ff0022227812 */ /* 0x000fe400078ec0ff */
[----:B------:R-:W-:-:S02]  /*1830*/  LOP3.LUT R29, R29, 0x8208208, RZ, 0xc0, !PT ;  /* 0x082082081d1d7812 */ /* 0x000fc400078ec0ff */
[----:B------:R-:W-:Y:S01]  /*1840*/  LOP3.LUT R27, R34, 0xff0000ff, R27, 0xf8, !PT ;  /* 0xff0000ff221b7812 */ /* 0x000fe200078ef81b */
[----:B------:R-:W-:Y:S01]  /*1850*/  VIADD R34, R4, -UR5 ;  /* 0x8000000504227c36 */ /* 0x000fe20008000000 */
[----:B------:R-:W-:Y:S02]  /*1860*/  SHF.L.U64.HI R21, R21, 0x2, R30 ;  /* 0x0000000215157819 */ /* 0x000fe4000001021e */
[----:B------:R-:W-:Y:S01]  /*1870*/  ISETP.GE.U32.AND P1, PT, R24, R25, PT ;  /* 0x000000191800720c */ /* 0x000fe20003f26070 */
[----:B------:R-:W-:Y:S01]  /*1880*/  IMAD.U32 R32, R34, 0x10000, RZ ;  /* 0x0001000022207824 */ /* 0x000fe200078e00ff */
[----:B------:R-:W-:-:S04]  /*1890*/  LOP3.LUT R21, R21, 0x2082082, RZ, 0xc0, !PT ;  /* 0x0208208215157812 */ /* 0x000fc800078ec0ff */
[----:B------:R-:W-:Y:S02]  /*18a0*/  LOP3.LUT R35, R32, 0xffff0000, RZ, 0xc0, !PT ;  /* 0xffff000020237812 */ /* 0x000fe400078ec0ff */
[----:B------:R-:W-:Y:S02]  /*18b0*/  LOP3.LUT R30, R21, 0x10410410, R30, 0xf8, !PT ;  /* 0x10410410151e7812 */ /* 0x000fe400078ef81e */
[----:B------:R-:W-:Y:S02]  /*18c0*/  LOP3.LUT R32, R35, 0xffff, R34, 0xf8, !PT ;  /* 0x0000ffff23207812 */ /* 0x000fe400078ef822 */
[----:B------:R-:W-:-:S04]  /*18d0*/  LOP3.LUT R35, R34, 0x1f0000, RZ, 0xc0, !PT ;  /* 0x001f000022237812 */ /* 0x000fc800078ec0ff */
[----:B------:R-:W-:-:S04]  /*18e0*/  SHF.L.U64.HI R35, R32, 0x8, R35 ;  /* 0x0000000820237819 */ /* 0x000fc80000010223 */
[----:B------:R-:W-:-:S04]  /*18f0*/  LOP3.LUT R35, R35, 0x1f0000ff, RZ, 0xc0, !PT ;  /* 0x1f0000ff23237812 */ /* 0x000fc800078ec0ff */
[----:B------:R-:W-:Y:S02]  /*1900*/  LOP3.LUT R28, R35, 0x1f0000, R34, 0xf8, !PT ;  /* 0x001f0000231c7812 */ /* 0x000fe400078ef822 */
[----:B------:R-:W-:Y:S02]  /*1910*/  SHF.L.U64.HI R34, R26, 0x2, R31 ;  /* 0x000000021a227819 */ /* 0x000fe4000001021f */
[C-C-:B------:R-:W-:Y:S02]  /*1920*/  SHF.L.U64.HI R26, R20.reuse, 0x3, R33.reuse ;  /* 0x00000003141a7819 */ /* 0x140fe40000010221 */
[----:B------:R-:W-:Y:S01]  /*1930*/  SHF.L.U64.HI R20, R20, 0x1, R33 ;  /* 0x0000000114147819 */ /* 0x000fe20000010221 */
[----:B------:R-:W-:Y:S01]  /*1940*/  IMAD.SHL.U32 R33, R32, 0x100, RZ ;  /* 0x0000010020217824 */ /* 0x000fe200078e00ff */
[----:B------:R-:W-:-:S04]  /*1950*/  SHF.L.U64.HI R31, R27, 0x4, R22 ;  /* 0x000000041b1f7819 */ /* 0x000fc80000010216 */
[----:B------:R-:W-:Y:S02]  /*1960*/  LOP3.LUT R35, R33, 0xff00, RZ, 0xc0, !PT ;  /* 0x0000ff0021237812 */ /* 0x000fe400078ec0ff */
[----:B------:R-:W-:Y:S02]  /*1970*/  LOP3.LUT R33, R31, 0xf00f00, RZ, 0xc0, !PT ;  /* 0x00f00f001f217812 */ /* 0x000fe400078ec0ff */
        /* <DEDUP_REMOVED lines=9> */
[----:B------:R-:W-:Y:S02]  /*1a10*/  LOP3.LUT R34, R32, 0x1f0000, RZ, 0xc0, !PT ;  /* 0x001f000020227812 */ /* 0x000fe400078ec0ff */
[----:B------:R-:W-:Y:S01]  /*1a20*/  LOP3.LUT R28, R21, 0x100f00f0, R28, 0xf8, !PT ;  /* 0x100f00f0151c7812 */ /* 0x000fe200078ef81c */
[----:B------:R-:W-:Y:S01]  /*1a30*/  IMAD.SHL.U32 R21, R27, 0x10, RZ ;  /* 0x000000101b157824 */ /* 0x000fe200078e00ff */
[----:B------:R-:W-:-:S04]  /*1a40*/  SHF.L.U64.HI R34, R29, 0x8, R34 ;  /* 0x000000081d227819 */ /* 0x000fc80000010222 */
[----:B------:R-:W-:Y:S01]  /*1a50*/  LOP3.LUT R35, R34, 0x1f0000ff, RZ, 0xc0, !PT ;  /* 0x1f0000ff22237812 */ /* 0x000fe200078ec0ff */
[----:B------:R-:W-:-:S03]  /*1a60*/  IMAD.SHL.U32 R34, R29, 0x100, RZ ;  /* 0x000001001d227824 */ /* 0x000fc600078e00ff */
[----:B------:R-:W-:Y:S02]  /*1a70*/  LOP3.LUT R32, R35, 0x1f0000, R32, 0xf8, !PT ;  /* 0x001f000023207812 */ /* 0x000fe400078ef820 */
[----:B------:R-:W-:Y:S01]  /*1a80*/  LOP3.LUT R35, R26, 0x4104104, RZ, 0xc0, !PT ;  /* 0x041041041a237812 */ /* 0x000fe200078ec0ff */
[----:B------:R-:W-:Y:S01]  /*1a90*/  IMAD.SHL.U32 R26, R31, 0x10, RZ ;  /* 0x000000101f1a7824 */ /* 0x000fe200078e00ff */
[----:B------:R-:W-:Y:S02]  /*1aa0*/  LOP3.LUT R34, R34, 0xff00, RZ, 0xc0, !PT ;  /* 0x0000ff0022227812 */ /* 0x000fe400078ec0ff */
[----:B------:R-:W-:Y:S02]  /*1ab0*/  LOP3.LUT R20, R35, 0x20820820, R20, 0xf8, !PT ;  /* 0x2082082023147812 */ /* 0x000fe400078ef814 */
[----:B------:R-:W-:Y:S02]  /*1ac0*/  LOP3.LUT R29, R34, 0xff0000ff, R29, 0xf8, !PT ;  /* 0xff0000ff221d7812 */ /* 0x000fe400078ef81d */
[----:B------:R-:W-:-:S02]  /*1ad0*/  LOP3.LUT R26, R26, 0xf00f00f0, RZ, 0xc0, !PT ;  /* 0xf00f00f01a1a7812 */ /* 0x000fc400078ec0ff */
[----:B------:R-:W-:Y:S01]  /*1ae0*/  LOP3.LUT R20, R33, R20, R30, 0xfe, !PT ;  /* 0x0000001421147212 */ /* 0x000fe200078efe1e */
[C---:B------:R-:W-:Y:S01]  /*1af0*/  IMAD.SHL.U32 R24, R29.reuse, 0x10, RZ ;  /* 0x000000101d187824 */ /* 0x040fe200078e00ff */
[----:B------:R-:W-:Y:S02]  /*1b00*/  LOP3.LUT R31, R26, 0xf00f00f, R31, 0xf8, !PT ;  /* 0x0f00f00f1a1f7812 */ /* 0x000fe400078ef81f */
[----:B------:R-:W-:Y:S02]  /*1b10*/  SHF.L.U64.HI R26, R29, 0x4, R32 ;  /* 0x000000041d1a7819 */ /* 0x000fe40000010220 */
[----:B------:R-:W-:Y:S02]  /*1b20*/  ISETP.GE.U32.AND.EX P1, PT, R23, R20, PT, P1 ;  /* 0x000000141700720c */ /* 0x000fe40003f26110 */
[----:B------:R-:W-:Y:S02]  /*1b30*/  LOP3.LUT R33, R26, 0xf00f00, RZ, 0xc0, !PT ;  /* 0x00f00f001a217812 */ /* 0x000fe400078ec0ff */
[----:B------:R-:W-:-:S02]  /*1b40*/  LOP3.LUT R26, R24, 0xf00f00f0, RZ, 0xc0, !PT ;  /* 0xf00f00f0181a7812 */ /* 0x000fc400078ec0ff */
[----:B------:R-:W-:Y:S02]  /*1b50*/  LOP3.LUT R24, R21, 0xf00f00f0, RZ, 0xc0, !PT ;  /* 0xf00f00f015187812 */ /* 0x000fe400078ec0ff */
[C-C-:B------:R-:W-:Y:S02]  /*1b60*/  SHF.L.U64.HI R25, R31.reuse, 0x3, R28.reuse ;  /* 0x000000031f197819 */ /* 0x140fe4000001021c */
[----:B------:R-:W-:Y:S02]  /*1b70*/  LOP3.LUT R27, R24, 0xf00f00f, R27, 0xf8, !PT ;  /* 0x0f00f00f181b7812 */ /* 0x000fe400078ef81b */
[----:B------:R-:W-:Y:S02]  /*1b80*/  SHF.L.U64.HI R28, R31, 0x1, R28 ;  /* 0x000000011f1c7819 */ /* 0x000fe4000001021c */
[C-C-:B------:R-:W-:Y:S02]  /*1b90*/  SHF.L.U64.HI R20, R27.reuse, 0x4, R22.reuse ;  /* 0x000000041b147819 */ /* 0x140fe40000010216 */
[C---:B------:R-:W-:Y:S01]  /*1ba0*/  SHF.L.U64.HI R23, R27.reuse, 0x2, R22 ;  /* 0x000000021b177819 */ /* 0x040fe20000010216 */
[----:B------:R-:W-:Y:S01]  /*1bb0*/  IMAD.SHL.U32 R22, R27, 0x10, RZ ;  /* 0x000000101b167824 */ /* 0x000fe200078e00ff */
[----:B------:R-:W-:-:S02]  /*1bc0*/  LOP3.LUT R20, R20, 0x8208208, RZ, 0xc0, !PT ;  /* 0x0820820814147812 */ /* 0x000fc400078ec0ff */
[----:B------:R-:W-:Y:S01]  /*1bd0*/  LOP3.LUT R21, R25, 0x4104104, RZ, 0xc0, !PT ;  /* 0x0410410419157812 */ /* 0x000fe200078ec0ff */
[----:B------:R-:W-:Y:S01]  /*1be0*/  IMAD.SHL.U32 R25, R27, 0x4, RZ ;  /* 0x000000041b197824 */ /* 0x000fe200078e00ff */
[----:B------:R-:W-:Y:S01]  /*1bf0*/  LOP3.LUT R32, R33, 0x100f00f0, R32, 0xf8, !PT ;  /* 0x100f00f021207812 */ /* 0x000fe200078ef820 */
[----:B------:R-:W-:Y:S01]  /*1c00*/  IMAD.MOV.U32 R27, RZ, RZ, R16 ;  /* 0x000000ffff1b7224 */ /* 0x000fe200078e0010 */
[----:B------:R-:W-:Y:S01]  /*1c10*/  LOP3.LUT R29, R26, 0xf00f00f, R29, 0xf8, !PT ;  /* 0x0f00f00f1a1d7812 */ /* 0x000fe200078ef81d */
[----:B------:R-:W-:Y:S01]  /*1c20*/  @!P1 IMAD.MOV.U32 R27, RZ, RZ, R18 ;  /* 0x000000ffff1b9224 */ /* 0x000fe200078e0012 */
[----:B------:R-:W-:Y:S01]  /*1c30*/  LOP3.LUT R23, R20, 0x41041041, R23, 0xf8, !PT ;  /* 0x4104104114177812 */ /* 0x000fe200078ef817 */
[----:B------:R-:W-:Y:S01]  /*1c40*/  IMAD.SHL.U32 R20, R31, 0x8, RZ ;  /* 0x000000081f147824 */ /* 0x000fe200078e00ff */
[----:B------:R-:W-:Y:S01]  /*1c50*/  LOP3.LUT R21, R21, 0x20820820, R28, 0xf8, !PT ;  /* 0x2082082015157812 */ /* 0x000fe200078ef81c */
[----:B------:R-:W-:Y:S01]  /*1c60*/  @!P1 IMAD.MOV.U32 R18, RZ, RZ, R16 ;  /* 0x000000ffff129224 */ /* 0x000fe200078e0010 */
[--C-:B------:R-:W-:Y:S01]  /*1c70*/  SHF.L.U64.HI R24, R29, 0x2, R32.reuse ;  /* 0x000000021d187819 */ /* 0x100fe20000010220 */
[----:B------:R-:W-:Y:S01]  /*1c80*/  IMAD.SHL.U32 R31, R31, 0x2, RZ ;  /* 0x000000021f1f7824 */ /* 0x000fe200078e00ff */
[----:B------:R-:W-:Y:S01]  /*1c90*/  LOP3.LUT R28, R22, 0x20820820, RZ, 0xc0, !PT ;  /* 0x20820820161c7812 */ /* 0x000fe200078ec0ff */
[----:B------:R-:W-:Y:S01]  /*1ca0*/  IMAD.MOV.U32 R16, RZ, RZ, R15 ;  /* 0x000000ffff107224 */ /* 0x000fe200078e000f */
[----:B------:R-:W-:Y:S01]  /*1cb0*/  LOP3.LUT R33, R24, 0x2082082, RZ, 0xc0, !PT ;  /* 0x0208208218217812 */ /* 0x000fe200078ec0ff */
[----:B------:R-:W-:Y:S01]  /*1cc0*/  IMAD.SHL.U32 R24, R29, 0x4, RZ ;  /* 0x000000041d187824 */ /* 0x000fe200078e00ff */
[----:B------:R-:W-:Y:S01]  /*1cd0*/  LOP3.LUT R28, R28, 0x4104104, R25, 0xf8, !PT ;  /* 0x041041041c1c7812 */ /* 0x000fe200078ef819 */
[----:B------:R-:W-:Y:S01]  /*1ce0*/  VIADD R25, R18, -UR9 ;  /* 0x8000000912197c36 */ /* 0x000fe20008000000 */
[----:B------:R-:W-:Y:S01]  /*1cf0*/  LOP3.LUT R20, R20, 0x10410410, RZ, 0xc0, !PT ;  /* 0x1041041014147812 */ /* 0x000fe200078ec0ff */
[----:B------:R-:W-:Y:S01]  /*1d00*/  @!P1 IMAD.MOV.U32 R16, RZ, RZ, R17 ;  /* 0x000000ffff109224 */ /* 0x000fe200078e0011 */
[----:B------:R-:W-:Y:S01]  /*1d10*/  LOP3.LUT R24, R24, 0x8208208, RZ, 0xc0, !PT ;  /* 0x0820820818187812 */ /* 0x000fe200078ec0ff */
[----:B------:R-:W-:Y:S01]  /*1d20*/  @!P1 IMAD.MOV.U32 R17, RZ, RZ, R15 ;  /* 0x000000ffff119224 */ /* 0x000fe200078e000f */
[----:B------:R-:W-:Y:S01]  /*1d30*/  LOP3.LUT R31, R20, 0x82082082, R31, 0xf8, !PT ;  /* 0x82082082141f7812 */ /* 0x000fe200078ef81f */
[----:B------:R-:W-:Y:S01]  /*1d40*/  IMAD.U32 R20, R25, 0x10000, RZ ;  /* 0x0001000019147824 */ /* 0x000fe200078e00ff */
[----:B------:R-:W-:Y:S01]  /*1d50*/  LOP3.LUT R22, R33, 0x10410410, R32, 0xf8, !PT ;  /* 0x1041041021167812 */ /* 0x000fe200078ef820 */
[----:B------:R-:W-:Y:S01]  /*1d60*/  VIADD R26, R17, -UR5 ;  /* 0x80000005111a7c36 */ /* 0x000fe20008000000 */
[----:B------:R-:W-:-:S02]  /*1d70*/  LOP3.LUT R32, R24, 0x41041041, R29, 0xf8, !PT ;  /* 0x4104104118207812 */ /* 0x000fc400078ef81d */
[----:B------:R-:W-:Y:S01]  /*1d80*/  LOP3.LUT R24, R20, 0xffff0000, RZ, 0xc0, !PT ;  /* 0xffff000014187812 */ /* 0x000fe200078ec0ff */
[----:B------:R-:W-:Y:S01]  /*1d90*/  IMAD.MOV.U32 R20, RZ, RZ, R14 ;  /* 0x000000ffff147224 */ /* 0x000fe200078e000e */
[----:B------:R-:W-:Y:S01]  /*1da0*/  LOP3.LUT R29, R25, 0x1f0000, RZ, 0xc0, !PT ;  /* 0x001f0000191d7812 */ /* 0x000fe200078ec0ff */
[----:B------:R-:W-:Y:S01]  /*1db0*/  IMAD.U32 R15, R26, 0x10000, RZ ;  /* 0x000100001a0f7824 */ /* 0x000fe200078e00ff */
[----:B------:R-:W-:Y:S01]  /*1dc0*/  LOP3.LUT R24, R24, 0xffff, R25, 0xf8, !PT ;  /* 0x0000ffff18187812 */ /* 0x000fe200078ef819 */
[----:B------:R-:W-:Y:S01]  /*1dd0*/  @!P1 IMAD.MOV.U32 R20, RZ, RZ, R19 ;  /* 0x000000ffff149224 */ /* 0x000fe200078e0013 */
[----:B------:R-:W-:Y:S01]  /*1de0*/  LOP3.LUT R23, R23, R21, R22, 0xfe, !PT ;  /* 0x0000001517177212 */ /* 0x000fe200078efe16 */
[----:B------:R-:W-:Y:S01]  /*1df0*/  @!P1 IMAD.MOV.U32 R19, RZ, RZ, R14 ;  /* 0x000000ffff139224 */ /* 0x000fe200078e000e */
[----:B------:R-:W-:Y:S01]  /*1e00*/  SHF.L.U64.HI R30, R24, 0x8, R29 ;  /* 0x00000008181e7819 */ /* 0x000fe2000001021d */
[----:B------:R-:W-:Y:S01]  /*1e10*/  IMAD.MOV.U32 R21, RZ, RZ, R12 ;  /* 0x000000ffff157224 */ /* 0x000fe200078e000c */
[----:B------:R-:W-:Y:S01]  /*1e20*/  LOP3.LUT R14, R28, R31, R32, 0xfe, !PT ;  /* 0x0000001f1c0e7212 */ /* 0x000fe200078efe20 */
[----:B------:R-:W-:Y:S01]  /*1e30*/  IMAD.SHL.U32 R31, R24, 0x100, RZ ;  /* 0x00000100181f7824 */ /* 0x000fe200078e00ff */
[----:B------:R-:W-:Y:S01]  /*1e40*/  LOP3.LUT R29, R15, 0xffff0000, RZ, 0xc0, !PT ;  /* 0xffff00000f1d7812 */ /* 0x000fe200078ec0ff */
        /* <DEDUP_REMOVED lines=8> */
[----:B------:R-:W-:Y:S01]  /*1ed0*/  UMOV UR4, 0x2 ;  /* 0x0000000200047882 */ /* 0x000fe20000000000 */
[----:B------:R-:W-:-:S02]  /*1ee0*/  LOP3.LUT R31, R31, 0xff00, RZ, 0xc0, !PT ;  /* 0x0000ff001f1f7812 */ /* 0x000fc400078ec0ff */
[C---:B------:R-:W-:Y:S01]  /*1ef0*/  SHF.L.U64.HI R33, R29.reuse, 0x8, R30 ;  /* 0x000000081d217819 */ /* 0x040fe2000001021e */
[----:B------:R-:W-:Y:S01]  /*1f00*/  IMAD.SHL.U32 R32, R29, 0x100, RZ ;  /* 0x000001001d207824 */ /* 0x000fe200078e00ff */
[----:B------:R-:W-:Y:S02]  /*1f10*/  LOP3.LUT R28, R28, 0xffff0000, RZ, 0xc0, !PT ;  /* 0xffff00001c1c7812 */ /* 0x000fe400078ec0ff */
[----:B------:R-:W-:Y:S02]  /*1f20*/  LOP3.LUT R33, R33, 0x1f0000ff, RZ, 0xc0, !PT ;  /* 0x1f0000ff21217812 */ /* 0x000fe400078ec0ff */
[----:B------:R-:W-:Y:S02]  /*1f30*/  LOP3.LUT R24, R31, 0xff0000ff, R24, 0xf8, !PT ;  /* 0xff0000ff1f187812 */ /* 0x000fe400078ef818 */
[----:B------:R-:W-:Y:S02]  /*1f40*/  LOP3.LUT R31, R15, 0x1f0000, RZ, 0xc0, !PT ;  /* 0x001f00000f1f7812 */ /* 0x000fe400078ec0ff */
[----:B------:R-:W-:-:S02]  /*1f50*/  LOP3.LUT R30, R28, 0xffff, R15, 0xf8, !PT ;  /* 0x0000ffff1c1e7812 */ /* 0x000fc400078ef80f */
[----:B------:R-:W-:Y:S02]  /*1f60*/  LOP3.LUT R32, R32, 0xff00, RZ, 0xc0, !PT ;  /* 0x0000ff0020207812 */ /* 0x000fe400078ec0ff */
[----:B------:R-:W-:Y:S01]  /*1f70*/  LOP3.LUT R28, R33, 0x1f0000, R26, 0xf8, !PT ;  /* 0x001f0000211c7812 */ /* 0x000fe200078ef81a */
[----:B------:R-:W-:Y:S01]  /*1f80*/  IMAD.SHL.U32 R33, R24, 0x10, RZ ;  /* 0x0000001018217824 */ /* 0x000fe200078e00ff */
[C---:B------:R-:W-:Y:S01]  /*1f90*/  SHF.L.U64.HI R26, R30.reuse, 0x8, R31 ;  /* 0x000000081e1a7819 */ /* 0x040fe2000001021f */
        /* <DEDUP_REMOVED lines=9> */
[C---:B------:R-:W-:Y:S01]  /*2030*/  IMAD.SHL.U32 R32, R29.reuse, 0x10, RZ ;  /* 0x000000101d207824 */ /* 0x040fe200078e00ff */
[----:B------:R-:W-:-:S02]  /*2040*/  SHF.L.U64.HI R31, R29, 0x4, R28 ;  /* 0x000000041d1f7819 */ /* 0x000fc4000001021c */
[----:B------:R-:W-:Y:S02]  /*2050*/  SHF.L.U64.HI R30, R26, 0x4, R15 ;  /* 0x000000041a1e7819 */ /* 0x000fe4000001020f */
[----:B------:R-:W-:Y:S02]  /*2060*/  LOP3.LUT R31, R31, 0xf00f00, RZ, 0xc0, !PT ;  /* 0x00f00f001f1f7812 */ /* 0x000fe400078ec0ff */
[----:B------:R-:W-:Y:S02]  /*2070*/  LOP3.LUT R32, R32, 0xf00f00f0, RZ, 0xc0, !PT ;  /* 0xf00f00f020207812 */ /* 0x000fe400078ec0ff */
[----:B------:R-:W-:Y:S02]  /*2080*/  LOP3.LUT R31, R31, 0x100f00f0, R28, 0xf8, !PT ;  /* 0x100f00f01f1f7812 */ /* 0x000fe400078ef81c */
[----:B------:R-:W-:Y:S02]  /*2090*/  LOP3.LUT R30, R30, 0xf00f00, RZ, 0xc0, !PT ;  /* 0x00f00f001e1e7812 */ /* 0x000fe400078ec0ff */
[----:B------:R-:W-:Y:S01]  /*20a0*/  LOP3.LUT R28, R32, 0xf00f00f, R29, 0xf8, !PT ;  /* 0x0f00f00f201c7812 */ /* 0x000fe200078ef81d */
[----:B------:R-:W-:Y:S01]  /*20b0*/  IMAD.SHL.U32 R29, R26, 0x10, RZ ;  /* 0x000000101a1d7824 */ /* 0x000fe200078e00ff */
[----:B------:R-:W-:-:S02]  /*20c0*/  LOP3.LUT R33, R33, 0xf00f00f0, RZ, 0xc0, !PT ;  /* 0xf00f00f021217812 */ /* 0x000fc400078ec0ff */
[----:B------:R-:W-:Y:S02]  /*20d0*/  LOP3.LUT R15, R30, 0x100f00f0, R15, 0xf8, !PT ;  /* 0x100f00f01e0f7812 */ /* 0x000fe400078ef80f */
[C-C-:B------:R-:W-:Y:S02]  /*20e0*/  SHF.L.U64.HI R30, R28.reuse, 0x3, R31.reuse ;  /* 0x000000031c1e7819 */ /* 0x140fe4000001021f */
[----:B------:R-:W-:Y:S01]  /*20f0*/  LOP3.LUT R32, R33, 0xf00f00f, R24, 0xf8, !PT ;  /* 0x0f00f00f21207812 */ /* 0x000fe200078ef818 */
[C---:B------:R-:W-:Y:S01]  /*2100*/  IMAD.SHL.U32 R33, R28.reuse, 0x8, RZ ;  /* 0x000000081c217824 */ /* 0x040fe200078e00ff */
[C---:B------:R-:W-:Y:S01]  /*2110*/  SHF.L.U64.HI R24, R28.reuse, 0x1, R31 ;  /* 0x000000011c187819 */ /* 0x040fe2000001021f */
[----:B------:R-:W-:Y:S01]  /*2120*/  IMAD.SHL.U32 R28, R28, 0x2, RZ ;  /* 0x000000021c1c7824 */ /* 0x000fe200078e00ff */
[----:B------:R-:W-:Y:S02]  /*2130*/  LOP3.LUT R31, R30, 0x4104104, RZ, 0xc0, !PT ;  /* 0x041041041e1f7812 */ /* 0x000fe400078ec0ff */
[----:B------:R-:W-:-:S02]  /*2140*/  LOP3.LUT R29, R29, 0xf00f00f0, RZ, 0xc0, !PT ;  /* 0xf00f00f01d1d7812 */ /* 0x000fc400078ec0ff */
[----:B------:R-:W-:Y:S01]  /*2150*/  LOP3.LUT R24, R31, 0x20820820, R24, 0xf8, !PT ;  /* 0x208208201f187812 */ /* 0x000fe200078ef818 */
[C---:B------:R-:W-:Y:S01]  /*2160*/  IMAD.SHL.U32 R31, R32.reuse, 0x10, RZ ;  /* 0x00000010201f7824 */ /* 0x040fe200078e00ff */
[----:B------:R-:W-:Y:S01]  /*2170*/  LOP3.LUT R30, R29, 0xf00f00f, R26, 0xf8, !PT ;  /* 0x0f00f00f1d1e7812 */ /* 0x000fe200078ef81a */
[C---:B------:R-:W-:Y:S01]  /*2180*/  IMAD.SHL.U32 R29, R32.reuse, 0x4, RZ ;  /* 0x00000004201d7824 */ /* 0x040fe200078e00ff */
[C-C-:B------:R-:W-:Y:S02]  /*2190*/  SHF.L.U64.HI R26, R32.reuse, 0x4, R25.reuse ;  /* 0x00000004201a7819 */ /* 0x140fe40000010219 */
[----:B------:R-:W-:Y:S02]  /*21a0*/  SHF.L.U64.HI R25, R32, 0x2, R25 ;  /* 0x0000000220197819 */ /* 0x000fe40000010219 */
[----:B------:R-:W-:Y:S01]  /*21b0*/  LOP3.LUT R32, R31, 0x20820820, RZ, 0xc0, !PT ;  /* 0x208208201f207812 */ /* 0x000fe200078ec0ff */
[----:B------:R-:W-:Y:S01]  /*21c0*/  IMAD.SHL.U32 R31, R30, 0x4, RZ ;  /* 0x000000041e1f7824 */ /* 0x000fe200078e00ff */
[----:B------:R-:W-:-:S02]  /*21d0*/  LOP3.LUT R33, R33, 0x10410410, RZ, 0xc0, !PT ;  /* 0x1041041021217812 */ /* 0x000fc400078ec0ff */
[----:B------:R-:W-:Y:S02]  /*21e0*/  LOP3.LUT R29, R32, 0x4104104, R29, 0xf8, !PT ;  /* 0x04104104201d7812 */ /* 0x000fe400078ef81d */
[----:B------:R-:W-:Y:S02]  /*21f0*/  LOP3.LUT R31, R31, 0x8208208, RZ, 0xc0, !PT ;  /* 0x082082081f1f7812 */ /* 0x000fe400078ec0ff */
[----:B------:R-:W-:Y:S02]  /*2200*/  SHF.L.U64.HI R32, R30, 0x2, R15 ;  /* 0x000000021e207819 */ /* 0x000fe4000001020f */
[----:B------:R-:W-:Y:S02]  /*2210*/  LOP3.LUT R28, R33, 0x82082082, R28, 0xf8, !PT ;  /* 0x82082082211c7812 */ /* 0x000fe400078ef81c */
[----:B------:R-:W-:Y:S02]  /*2220*/  LOP3.LUT R30, R31, 0x41041041, R30, 0xf8, !PT ;  /* 0x410410411f1e7812 */ /* 0x000fe400078ef81e */
[----:B------:R-:W-:-:S02]  /*2230*/  LOP3.LUT R32, R32, 0x2082082, RZ, 0xc0, !PT ;  /* 0x0208208220207812 */ /* 0x000fc400078ec0ff */
[----:B------:R-:W-:Y:S02]  /*2240*/  LOP3.LUT R26, R26, 0x8208208, RZ, 0xc0, !PT ;  /* 0x082082081a1a7812 */ /* 0x000fe400078ec0ff */
[----:B------:R-:W-:Y:S02]  /*2250*/  LOP3.LUT R15, R32, 0x10410410, R15, 0xf8, !PT ;  /* 0x10410410200f7812 */ /* 0x000fe400078ef80f */
[----:B------:R-:W-:Y:S01]  /*2260*/  LOP3.LUT R25, R26, 0x41041041, R25, 0xf8, !PT ;  /* 0x410410411a197812 */ /* 0x000fe200078ef819 */
[----:B------:R-:W-:Y:S01]  /*2270*/  IMAD.MOV.U32 R26, RZ, RZ, R19 ;  /* 0x000000ffff1a7224 */ /* 0x000fe200078e0013 */
[----:B------:R-:W-:Y:S02]  /*2280*/  LOP3.LUT R29, R29, R28, R30, 0xfe, !PT ;  /* 0x0000001c1d1d7212 */ /* 0x000fe400078efe1e */
[----:B------:R-:W-:Y:S01]  /*2290*/  LOP3.LUT R24, R25, R24, R15, 0xfe, !PT ;  /* 0x0000001819187212 */ /* 0x000fe200078efe0f */
[----:B------:R-:W-:Y:S01]  /*22a0*/  IMAD.MOV.U32 R25, RZ, RZ, R10 ;  /* 0x000000ffff197224 */ /* 0x000fe200078e000a */
[----:B------:R-:W-:Y:S01]  /*22b0*/  ISETP.GE.U32.AND P2, PT, R29, R14, PT ;  /* 0x0000000e1d00720c */ /* 0x000fe20003f46070 */
[----:B------:R-:W-:-:S02]  /*22c0*/  @!P0 IMAD.MOV.U32 R25, RZ, RZ, R2 ;  /* 0x000000ffff198224 */ /* 0x000fc400078e0002 */
[----:B---3--:R-:W-:Y:S01]  /*22d0*/  IMAD.MOV.U32 R14, RZ, RZ, R13 ;  /* 0x000000ffff0e7224 */ /* 0x008fe200078e000d */
[----:B------:R-:W-:Y:S01]  /*22e0*/  ISETP.GE.U32.AND.EX P2, PT, R24, R23, PT, P2 ;  /* 0x000000171800720c */ /* 0x000fe20003f46120 */
[----:B------:R-:W-:Y:S02]  /*22f0*/  @!P1 IMAD.MOV.U32 R14, RZ, RZ, R25 ;  /* 0x000000ffff0e9224 */ /* 0x000fe400078e0019 */
[----:B------:R-:W-:Y:S02]  /*2300*/  @!P1 IMAD.MOV.U32 R25, RZ, RZ, R13 ;  /* 0x000000ffff199224 */ /* 0x000fe400078e000d */
[----:B-----5:R-:W-:Y:S02]  /*2310*/  IMAD.MOV.U32 R15, RZ, RZ, R11 ;  /* 0x000000ffff0f7224 */ /* 0x020fe400078e000b */
[----:B------:R-:W-:Y:S02]  /*2320*/  @!P0 IMAD.MOV.U32 R2, RZ, RZ, R10 ;  /* 0x000000ffff028224 */ /* 0x000fe400078e000a */
[----:B------:R-:W-:-:S02]  /*2330*/  @!P1 IMAD.MOV.U32 R15, RZ, RZ, R21 ;  /* 0x000000ffff0f9224 */ /* 0x000fc400078e0015 */
[----:B------:R-:W-:Y:S02]  /*2340*/  @!P1 IMAD.MOV.U32 R21, RZ, RZ, R11 ;  /* 0x000000ffff159224 */ /* 0x000fe400078e000b */
[--C-:B------:R-:W-:Y:S02]  /*2350*/  IMAD.MOV.U32 R23, RZ, RZ, R25.reuse ;  /* 0x000000ffff177224 */ /* 0x100fe400078e0019 */
[----:B------:R-:W-:Y:S02]  /*2360*/  @!P2 IMAD.MOV.U32 R23, RZ, RZ, R2 ;  /* 0x000000ffff17a224 */ /* 0x000fe400078e0002 */
[----:B------:R-:W-:Y:S02]  /*2370*/  @!P2 IMAD.MOV.U32 R2, RZ, RZ, R25 ;  /* 0x000000ffff02a224 */ /* 0x000fe400078e0019 */
[----:B------:R-:W-:Y:S02]  /*2380*/  IMAD.MOV.U32 R22, RZ, RZ, R21 ;  /* 0x000000ffff167224 */ /* 0x000fe400078e0015 */
[----:B------:R-:W-:-:S02]  /*2390*/  IMAD.MOV.U32 R24, RZ, RZ, R18 ;  /* 0x000000ffff187224 */ /* 0x000fc400078e0012 */
[----:B------:R-:W-:Y:S02]  /*23a0*/  IMAD.MOV.U32 R25, RZ, RZ, R17 ;  /* 0x000000ffff197224 */ /* 0x000fe400078e0011 */
        /* <DEDUP_REMOVED lines=8> */
.L_x_390:
[----:B------:R-:W-:Y:S01]  /*2430*/  UIADD3 UR5, UPT, UPT, -UR4, URZ, URZ ;  /* 0x000000ff04057290 */ /* 0x000fe2000fffe1ff */
[----:B------:R-:W-:Y:S01]  /*2440*/  BAR.SYNC.DEFER_BLOCKING 0x0 ;  /* 0x0000000000007b1d */ /* 0x000fe20000010000 */
[----:B------:R-:W-:Y:S01]  /*2450*/  ULEA.HI UR9, UR4, UR4, URZ, 0x1f ;  /* 0x0000000404097291 */ /* 0x000fe2000f8ff8ff */
[----:B------:R-:W-:-:S03]  /*2460*/  IMAD R19, R9, 0x3c, R6 ;  /* 0x0000003c09137824 */ /* 0x000fc600078e0206 */
[C---:B------:R-:W-:Y:S01]  /*2470*/  LOP3.LUT R10, R9.reuse, UR5, RZ, 0xc0, !PT ;  /* 0x00000005090a7c12 */ /* 0x040fe2000f8ec0ff */
[----:B------:R-:W-:Y:S01]  /*2480*/  UIADD3 UR5, UPT, UPT, UR4, -0x1, URZ ;  /* 0xffffffff04057890 */ /* 0x000fe2000fffe0ff */
[----:B------:R-:W-:Y:S01]  /*2490*/  IMAD.U32 R12, RZ, RZ, UR9 ;  /* 0x00000009ff0c7e24 */ /* 0x000fe2000f8e00ff */
[----:B------:R-:W0:Y:S01]  /*24a0*/  LDCU.64 UR10, c[0x0][0x3c0] ;  /* 0x00007800ff0a77ac */ /* 0x000e220008000a00 */
[----:B------:R-:W-:Y:S01]  /*24b0*/  BSSY.RECONVERGENT B0, `(.L_x_381) ;  /* 0x00000cc000007945 */ /* 0x000fe20003800200 */
[----:B------:R-:W-:Y:S02]  /*24c0*/  IMAD R10, R10, 0x3, RZ ;  /* 0x000000030a0a7824 */ /* 0x000fe400078e02ff */
[----:B------:R-:W-:-:S03]  /*24d0*/  LOP3.LUT R11, R9, UR5, RZ, 0xc0, !PT ;  /* 0x00000005090b7c12 */ /* 0x000fc6000f8ec0ff */
[----:B------:R-:W-:Y:S02]  /*24e0*/  VIMNMX.U32 R13, PT, PT, R10, 0x300, PT ;  /* 0x000003000a0d7848 */ /* 0x000fe40003fe0000 */
[----:B------:R-:W-:Y:S01]  /*24f0*/  IMAD R17, R11, 0x3, RZ ;  /* 0x000000030b117824 */ /* 0x000fe200078e02ff */
[----:B------:R-:W1:Y:S01]  /*2500*/  LDCU UR5, c[0x0][0x3c8] ;  /* 0x00007900ff0577ac */ /* 0x000e620008000800 */
[----:B------:R-:W-:-:S03]  /*2510*/  VIADDMNMX R10, R13, R12, 0x300, PT ;  /* 0x000003000d0a7446 */ /* 0x000fc6000380010c */
[----:B------:R-:W-:Y:S02]  /*2520*/  VIMNMX.U32 R17, PT, PT, R17, 0x300, PT ;  /* 0x0000030011117848 */ /* 0x000fe40003fe0000 */
[C---:B------:R-:W-:Y:S01]  /*2530*/  VIADDMNMX R11, R10.reuse, R12, 0x300, PT ;  /* 0x000003000a0b7446 */ /* 0x040fe2000380010c */
[----:B------:R2:W-:Y:S04]  /*2540*/  STS [R19], R5 ;  /* 0x0000000513007388 */ /* 0x0005e80000000800 */
        /* <DEDUP_REMOVED lines=24> */
.L_x_383:
        /* <DEDUP_REMOVED lines=8> */
[----:B------:R-:W0:Y:S01]  /*2750*/  LDS R5, [R12+0x8] ;  /* 0x000008000c057984 */ /* 0x000e220000000800 */
[C---:B------:R-:W-:Y:S01]  /*2760*/  IMAD.U32 R16, R15.reuse, 0x10000, RZ ;  /* 0x000100000f107824 */ /* 0x040fe200078e00ff */
[----:B------:R-:W-:Y:S01]  /*2770*/  LOP3.LUT R18, R15, 0x1f0000, RZ, 0xc0, !PT ;  /* 0x001f00000f127812 */ /* 0x000fe200078ec0ff */
[----:B-1----:R-:W-:-:S03]  /*2780*/  VIADD R14, R14, -UR11 ;  /* 0x8000000b0e0e7c36 */ /* 0x002fc60008000000 */
[----:B------:R-:W-:Y:S02]  /*2790*/  LOP3.LUT R16, R16, 0xffff0000, RZ, 0xc0, !PT ;  /* 0xffff000010107812 */ /* 0x000fe400078ec0ff */
[----:B------:R-:W-:Y:S02]  /*27a0*/  LOP3.LUT R25, R14, 0x1f0000, RZ, 0xc0, !PT ;  /* 0x001f00000e197812 */ /* 0x000fe400078ec0ff */
[----:B------:R-:W-:-:S04]  /*27b0*/  LOP3.LUT R21, R16, 0xffff, R15, 0xf8, !PT ;  /* 0x0000ffff10157812 */ /* 0x000fc800078ef80f */
[C---:B------:R-:W-:Y:S01]  /*27c0*/  SHF.L.U64.HI R18, R21.reuse, 0x8, R18 ;  /* 0x0000000815127819 */ /* 0x040fe20000010212 */
[----:B------:R-:W-:-:S03]  /*27d0*/  IMAD.SHL.U32 R16, R21, 0x100, RZ ;  /* 0x0000010015107824 */ /* 0x000fc600078e00ff */
[----:B------:R-:W-:Y:S02]  /*27e0*/  LOP3.LUT R18, R18, 0x1f0000ff, RZ, 0xc0, !PT ;  /* 0x1f0000ff12127812 */ /* 0x000fe400078ec0ff */
[----:B------:R-:W-:Y:S02]  /*27f0*/  LOP3.LUT R16, R16, 0xff00, RZ, 0xc0, !PT ;  /* 0x0000ff0010107812 */ /* 0x000fe400078ec0ff */
[----:B------:R-:W-:Y:S02]  /*2800*/  LOP3.LUT R19, R18, 0x1f0000, R15, 0xf8, !PT ;  /* 0x001f000012137812 */ /* 0x000fe400078ef80f */
[----:B------:R-:W-:Y:S02]  /*2810*/  LOP3.LUT R16, R16, 0xff0000ff, R21, 0xf8, !PT ;  /* 0xff0000ff10107812 */ /* 0x000fe400078ef815 */
[----:B------:R-:W-:Y:S02]  /*2820*/  LOP3.LUT R15, RZ, R2, RZ, 0x33, !PT ;  /* 0x00000002ff0f7212 */ /* 0x000fe400078e33ff */
[C---:B------:R-:W-:Y:S01]  /*2830*/  SHF.L.U64.HI R20, R16.reuse, 0x4, R19 ;  /* 0x0000000410147819 */ /* 0x040fe20000010213 */
[----:B------:R-:W-:-:S02]  /*2840*/  IMAD.SHL.U32 R21, R16, 0x10, RZ ;  /* 0x0000001010157824 */ /* 0x000fc400078e00ff */
[----:B------:R-:W-:Y:S01]  /*2850*/  IMAD.IADD R15, R0, 0x1, R15 ;  /* 0x00000001000f7824 */ /* 0x000fe200078e020f */
[----:B------:R-:W-:Y:S02]  /*2860*/  LOP3.LUT R20, R20, 0xf00f00, RZ, 0xc0, !PT ;  /* 0x00f00f0014147812 */ /* 0x000fe400078ec0ff */
[----:B------:R-:W-:Y:S02]  /*2870*/  LOP3.LUT R21, R21, 0xf00f00f0, RZ, 0xc0, !PT ;  /* 0xf00f00f015157812 */ /* 0x000fe400078ec0ff */
[----:B------:R-:W-:Y:S01]  /*2880*/  LOP3.LUT R20, R20, 0x100f00f0, R19, 0xf8, !PT ;  /* 0x100f00f014147812 */ /* 0x000fe200078ef813 */
[----:B------:R-:W-:Y:S01]  /*2890*/  IMAD R19, R15, 0x14, R6 ;  /* 0x000000140f137824 */ /* 0x000fe200078e0206 */
[----:B------:R-:W-:Y:S01]  /*28a0*/  LOP3.LUT R21, R21, 0xf00f00f, R16, 0xf8, !PT ;  /* 0x0f00f00f15157812 */ /* 0x000fe200078ef810 */
[----:B------:R-:W-:Y:S02]  /*28b0*/  IMAD.U32 R15, R14, 0x10000, RZ ;  /* 0x000100000e0f7824 */ /* 0x000fe400078e00ff */
[----:B0-----:R-:W-:Y:S01]  /*28c0*/  VIADD R18, R5, -UR5 ;  /* 0x8000000505127c36 */ /* 0x001fe20008000000 */
[----:B------:R-:W0:Y:S01]  /*28d0*/  LDS R12, [R19] ;  /* 0x00000000130c7984 */ /* 0x000e220000000800 */
[----:B------:R-:W-:-:S02]  /*28e0*/  SHF.L.U64.HI R16, R21, 0x2, R20 ;  /* 0x0000000215107819 */ /* 0x000fc40000010214 */
[----:B------:R-:W-:Y:S01]  /*28f0*/  LOP3.LUT R23, R15, 0xffff0000, RZ, 0xc0, !PT ;  /* 0xffff00000f177812 */ /* 0x000fe200078ec0ff */
[----:B------:R-:W-:Y:S01]  /*2900*/  IMAD.U32 R15, R18, 0x10000, RZ ;  /* 0x00010000120f7824 */ /* 0x000fe200078e00ff */
[----:B------:R-:W-:Y:S01]  /*2910*/  LOP3.LUT R5, R16, 0x2082082, RZ, 0xc0, !PT ;  /* 0x0208208210057812 */ /* 0x000fe200078ec0ff */
[----:B------:R-:W-:Y:S01]  /*2920*/  IMAD.SHL.U32 R16, R21, 0x4, RZ ;  /* 0x0000000415107824 */ /* 0x000fe200078e00ff */
[----:B------:R-:W-:Y:S02]  /*2930*/  LOP3.LUT R22, R23, 0xffff, R14, 0xf8, !PT ;  /* 0x0000ffff17167812 */ /* 0x000fe400078ef80e */
[----:B------:R-:W-:Y:S02]  /*2940*/  LOP3.LUT R27, R15, 0xffff0000, RZ, 0xc0, !PT ;  /* 0xffff00000f1b7812 */ /* 0x000fe400078ec0ff */
        /* <DEDUP_REMOVED lines=8> */
[----:B------:R-:W-:Y:S02]  /*29d0*/  LOP3.LUT R20, R15, 0x1f0000, R14, 0xf8, !PT ;  /* 0x001f00000f147812 */ /* 0x000fe400078ef80e */
[----:B------:R-:W-:Y:S01]  /*29e0*/  LDS R14, [R19+0x4] ;  /* 0x00000400130e7984 */ /* 0x000fe20000000800 */
[----:B------:R-:W-:Y:S01]  /*29f0*/  LOP3.LUT R27, R27, 0xff00, RZ, 0xc0, !PT ;  /* 0x0000ff001b1b7812 */ /* 0x000fe200078ec0ff */
[----:B------:R-:W-:Y:S01]  /*2a00*/  IMAD.SHL.U32 R22, R23, 0x10, RZ ;  /* 0x0000001017167824 */ /* 0x000fe200078e00ff */
[----:B------:R-:W-:Y:S01]  /*2a10*/  LOP3.LUT R25, R18, 0x1f0000, RZ, 0xc0, !PT ;  /* 0x001f000012197812 */ /* 0x000fe200078ec0ff */
[----:B------:R1:W2:Y:S01]  /*2a20*/  LDS R15, [R19+0x8] ;  /* 0x00000800130f7984 */ /* 0x0002a20000000800 */
[----:B------:R-:W-:-:S02]  /*2a30*/  LOP3.LUT R16, R16, 0x8208208, RZ, 0xc0, !PT ;  /* 0x0820820810107812 */ /* 0x000fc400078ec0ff */
[----:B------:R-:W-:Y:S02]  /*2a40*/  LOP3.LUT R27, R27, 0xff0000ff, R24, 0xf8, !PT ;  /* 0xff0000ff1b1b7812 */ /* 0x000fe400078ef818 */
[----:B------:R-:W-:Y:S02]  /*2a50*/  SHF.L.U64.HI R25, R24, 0x8, R25 ;  /* 0x0000000818197819 */ /* 0x000fe40000010219 */
[----:B------:R-:W-:Y:S01]  /*2a60*/  LOP3.LUT R22, R22, 0xf00f00f0, RZ, 0xc0, !PT ;  /* 0xf00f00f016167812 */ /* 0x000fe200078ec0ff */
[----:B------:R-:W-:Y:S01]  /*2a70*/  IMAD.SHL.U32 R24, R27, 0x10, RZ ;  /* 0x000000101b187824 */ /* 0x000fe200078e00ff */
[----:B------:R-:W-:Y:S02]  /*2a80*/  LOP3.LUT R16, R16, 0x41041041, R21, 0xf8, !PT ;  /* 0x4104104110107812 */ /* 0x000fe400078ef815 */
[----:B------:R-:W-:Y:S02]  /*2a90*/  SHF.L.U64.HI R21, R23, 0x4, R20 ;  /* 0x0000000417157819 */ /* 0x000fe40000010214 */
[----:B------:R-:W-:-:S02]  /*2aa0*/  LOP3.LUT R25, R25, 0x1f0000ff, RZ, 0xc0, !PT ;  /* 0x1f0000ff19197812 */ /* 0x000fc400078ec0ff */
[----:B------:R-:W-:Y:S02]  /*2ab0*/  LOP3.LUT R22, R22, 0xf00f00f, R23, 0xf8, !PT ;  /* 0x0f00f00f16167812 */ /* 0x000fe400078ef817 */
[----:B------:R-:W-:Y:S02]  /*2ac0*/  LOP3.LUT R21, R21, 0xf00f00, RZ, 0xc0, !PT ;  /* 0x00f00f0015157812 */ /* 0x000fe400078ec0ff */
[----:B------:R-:W-:Y:S01]  /*2ad0*/  LOP3.LUT R26, R25, 0x1f0000, R18, 0xf8, !PT ;  /* 0x001f0000191a7812 */ /* 0x000fe200078ef812 */
[----:B------:R-:W-:Y:S01]  /*2ae0*/  IMAD.SHL.U32 R18, R22, 0x8, RZ ;  /* 0x0000000816127824 */ /* 0x000fe200078e00ff */
[----:B------:R-:W-:Y:S02]  /*2af0*/  LOP3.LUT R24, R24, 0xf00f00f0, RZ, 0xc0, !PT ;  /* 0xf00f00f018187812 */ /* 0x000fe400078ec0ff */
[----:B-1----:R-:W-:Y:S01]  /*2b00*/  LOP3.LUT R19, R21, 0x100f00f0, R20, 0xf8, !PT ;  /* 0x100f00f015137812 */ /* 0x002fe200078ef814 */
[----:B------:R-:W-:Y:S01]  /*2b10*/  IMAD.SHL.U32 R21, R22, 0x2, RZ ;  /* 0x0000000216157824 */ /* 0x000fe200078e00ff */
[----:B------:R-:W-:-:S02]  /*2b20*/  LOP3.LUT R24, R24, 0xf00f00f, R27, 0xf8, !PT ;  /* 0x0f00f00f18187812 */ /* 0x000fc400078ef81b */
[--C-:B------:R-:W-:Y:S02]  /*2b30*/  SHF.L.U64.HI R27, R27, 0x4, R26.reuse ;  /* 0x000000041b1b7819 */ /* 0x100fe4000001021a */
[----:B------:R-:W-:Y:S01]  /*2b40*/  LOP3.LUT R18, R18, 0x10410410, RZ, 0xc0, !PT ;  /* 0x1041041012127812 */ /* 0x000fe200078ec0ff */
[----:B------:R-:W-:Y:S01]  /*2b50*/  IMAD.SHL.U32 R23, R24, 0x4, RZ ;  /* 0x0000000418177824 */ /* 0x000fe200078e00ff */
[----:B------:R-:W-:Y:S02]  /*2b60*/  LOP3.LUT R27, R27, 0xf00f00, RZ, 0xc0, !PT ;  /* 0x00f00f001b1b7812 */ /* 0x000fe400078ec0ff */
[----:B------:R-:W-:Y:S01]  /*2b70*/  LOP3.LUT R21, R18, 0x82082082, R21, 0xf8, !PT ;  /* 0x8208208212157812 */ /* 0x000fe200078ef815 */
[----:B0-----:R-:W-:Y:S01]  /*2b80*/  VIADD R18, R12, -UR10 ;  /* 0x8000000a0c127c36 */ /* 0x001fe20008000000 */
[C-C-:B------:R-:W-:Y:S02]  /*2b90*/  SHF.L.U64.HI R20, R22.reuse, 0x3, R19.reuse ;  /* 0x0000000316147819 */ /* 0x140fe40000010213 */
[----:B------:R-:W-:Y:S01]  /*2ba0*/  SHF.L.U64.HI R19, R22, 0x1, R19 ;  /* 0x0000000116137819 */ /* 0x000fe20000010213 */
[----:B------:R-:W-:Y:S01]  /*2bb0*/  IMAD.SHL.U32 R22, R24, 0x10, RZ ;  /* 0x0000001018167824 */ /* 0x000fe200078e00ff */
[----:B------:R-:W-:Y:S01]  /*2bc0*/  LOP3.LUT R27, R27, 0x100f00f0, R26, 0xf8, !PT ;  /* 0x100f00f01b1b7812 */ /* 0x000fe200078ef81a */
[C---:B------:R-:W-:Y:S01]  /*2bd0*/  IMAD.U32 R12, R18.reuse, 0x10000, RZ ;  /* 0x00010000120c7824 */ /* 0x040fe200078e00ff */
[----:B------:R-:W-:Y:S01]  /*2be0*/  LOP3.LUT R29, R18, 0x1f0000, RZ, 0xc0, !PT ;  /* 0x001f0000121d7812 */ /* 0x000fe200078ec0ff */
[----:B--2---:R-:W-:Y:S01]  /*2bf0*/  VIADD R15, R15, -UR5 ;  /* 0x800000050f0f7c36 */ /* 0x004fe20008000000 */
[----:B------:R-:W-:-:S02]  /*2c00*/  SHF.L.U64.HI R25, R24, 0x4, R27 ;  /* 0x0000000418197819 */ /* 0x000fc4000001021b */
[----:B------:R-:W-:Y:S02]  /*2c10*/  LOP3.LUT R22, R22, 0x20820820, RZ, 0xc0, !PT ;  /* 0x2082082016167812 */ /* 0x000fe400078ec0ff */
[----:B------:R-:W-:Y:S02]  /*2c20*/  SHF.L.U64.HI R24, R24, 0x2, R27 ;  /* 0x0000000218187819 */ /* 0x000fe4000001021b */
[----:B------:R-:W-:Y:S02]  /*2c30*/  LOP3.LUT R27, R12, 0xffff0000, RZ, 0xc0, !PT ;  /* 0xffff00000c1b7812 */ /* 0x000fe400078ec0ff */
[----:B------:R-:W-:Y:S02]  /*2c40*/  LOP3.LUT R23, R22, 0x4104104, R23, 0xf8, !PT ;  /* 0x0410410416177812 */ /* 0x000fe400078ef817 */
[----:B------:R-:W-:Y:S01]  /*2c50*/  LOP3.LUT R12, R20, 0x4104104, RZ, 0xc0, !PT ;  /* 0x04104104140c7812 */ /* 0x000fe200078ec0ff */
[----:B------:R-:W-:Y:S01]  /*2c60*/  VIADD R20, R14, -UR11 ;  /* 0x8000000b0e147c36 */ /* 0x000fe20008000000 */
[----:B------:R-:W-:Y:S01]  /*2c70*/  LOP3.LUT R25, R25, 0x8208208, RZ, 0xc0, !PT ;  /* 0x0820820819197812 */ /* 0x000fe200078ec0ff */
[----:B------:R-:W-:Y:S01]  /*2c80*/  IMAD.U32 R14, R15, 0x10000, RZ ;  /* 0x000100000f0e7824 */ /* 0x000fe200078e00ff */
[----:B------:R-:W-:-:S02]  /*2c90*/  LOP3.LUT R22, R27, 0xffff, R18, 0xf8, !PT ;  /* 0x0000ffff1b167812 */ /* 0x000fc400078ef812 */
[----:B------:R-:W-:Y:S02]  /*2ca0*/  LOP3.LUT R12, R12, 0x20820820, R19, 0xf8, !PT ;  /* 0x208208200c0c7812 */ /* 0x000fe400078ef813 */
[----:B------:R-:W-:Y:S01]  /*2cb0*/  LOP3.LUT R19, R25, 0x41041041, R24, 0xf8, !PT ;  /* 0x4104104119137812 */ /* 0x000fe200078ef818 */
[----:B------:R-:W-:Y:S01]  /*2cc0*/  IMAD.SHL.U32 R25, R22, 0x100, RZ ;  /* 0x0000010016197824 */ /* 0x000fe200078e00ff */
[----:B------:R-:W-:Y:S01]  /*2cd0*/  LOP3.LUT R16, R23, R21, R16, 0xfe, !PT ;  /* 0x0000001517107212 */ /* 0x000fe200078efe10 */
[----:B------:R-:W-:Y:S01]  /*2ce0*/  IMAD.U32 R21, R20, 0x10000, RZ ;  /* 0x0001000014157824 */ /* 0x000fe200078e00ff */
[----:B------:R-:W-:Y:S02]  /*2cf0*/  SHF.L.U64.HI R23, R22, 0x8, R29 ;  /* 0x0000000816177819 */ /* 0x000fe4000001021d */
[----:B------:R-:W-:Y:S02]  /*2d00*/  LOP3.LUT R25, R25, 0xff00, RZ, 0xc0, !PT ;  /* 0x0000ff0019197812 */ /* 0x000fe400078ec0ff */
[----:B------:R-:W-:-:S02]  /*2d10*/  LOP3.LUT R23, R23, 0x1f0000ff, RZ, 0xc0, !PT ;  /* 0x1f0000ff17177812 */ /* 0x000fc400078ec0ff */
[----:B------:R-:W-:Y:S02]  /*2d20*/  LOP3.LUT R21, R21, 0xffff0000, RZ, 0xc0, !PT ;  /* 0xffff000015157812 */ /* 0x000fe400078ec0ff */
[----:B------:R-:W-:Y:S02]  /*2d30*/  LOP3.LUT R23, R23, 0x1f0000, R18, 0xf8, !PT ;  /* 0x001f000017177812 */ /* 0x000fe400078ef812 */
        /* <DEDUP_REMOVED lines=8> */
[----:B------:R-:W-:Y:S02]  /*2dc0*/  SHF.L.U64.HI R14, R18, 0x4, R23 ;  /* 0x00000004120e7819 */ /* 0x000fe40000010217 */
[----:B------:R-:W-:Y:S02]  /*2dd0*/  LOP3.LUT R27, R27, 0x1f0000ff, RZ, 0xc0, !PT ;  /* 0x1f0000ff1b1b7812 */ /* 0x000fe400078ec0ff */
[----:B------:R-:W-:Y:S01]  /*2de0*/  LOP3.LUT R25, R25, 0xff0000ff, R22, 0xf8, !PT ;  /* 0xff0000ff19197812 */ /* 0x000fe200078ef816 */
[----:B------:R-:W-:Y:S01]  /*2df0*/  IMAD.SHL.U32 R22, R21, 0x100, RZ ;  /* 0x0000010015167824 */ /* 0x000fe200078e00ff */
[----:B------:R-:W-:-:S02]  /*2e00*/  LOP3.LUT R26, R15, 0x1f0000, RZ, 0xc0, !PT ;  /* 0x001f00000f1a7812 */ /* 0x000fc400078ec0ff */
[----:B------:R-:W-:Y:S02]  /*2e10*/  LOP3.LUT R14, R14, 0xf00f00, RZ, 0xc0, !PT ;  /* 0x00f00f000e0e7812 */ /* 0x000fe400078ec0ff */
[----:B------:R-:W-:Y:S01]  /*2e20*/  LOP3.LUT R24, R27, 0x1f0000, R20, 0xf8, !PT ;  /* 0x001f00001b187812 */ /* 0x000fe200078ef814 */
[----:B------:R-:W-:Y:S01]  /*2e30*/  IMAD.SHL.U32 R20, R25, 0x10, RZ ;  /* 0x0000001019147824 */ /* 0x000fe200078e00ff */
[----:B------:R-:W-:Y:S02]  /*2e40*/  SHF.L.U64.HI R26, R21, 0x8, R26 ;  /* 0x00000008151a7819 */ /* 0x000fe4000001021a */
[----:B------:R-:W-:Y:S02]  /*2e50*/  LOP3.LUT R22, R22, 0xff00, RZ, 0xc0, !PT ;  /* 0x0000ff0016167812 */ /* 0x000fe400078ec0ff */
[----:B------:R-:W-:Y:S01]  /*2e60*/  LOP3.LUT R14, R14, 0x100f00f0, R23, 0xf8, !PT ;  /* 0x100f00f00e0e7812 */ /* 0x000fe200078ef817 */
[----:B------:R-:W-:Y:S01]  /*2e70*/  IMAD.SHL.U32 R23, R18, 0x10, RZ ;  /* 0x0000001012177824 */ /* 0x000fe200078e00ff */
[----:B------:R-:W-:-:S02]  /*2e80*/  SHF.L.U64.HI R27, R25, 0x4, R24 ;  /* 0x00000004191b7819 */ /* 0x000fc40000010218 */
        /* <DEDUP_REMOVED lines=9> */
[----:B------:R-:W-:Y:S01]  /*2f20*/  LOP3.LUT R23, R23, 0xf00f00f, R18, 0xf8, !PT ;  /* 0x0f00f00f17177812 */ /* 0x000fe200078ef812 */
[C---:B------:R-:W-:Y:S01]  /*2f30*/  IMAD.SHL.U32 R25, R20.reuse, 0x8, RZ ;  /* 0x0000000814197824 */ /* 0x040fe200078e00ff */
        /* <DEDUP_REMOVED lines=35> */
.L_x_382:
[----:B------:R-:W-:Y:S05]  /*3170*/  BSYNC.RECONVERGENT B0 ;  /* 0x0000000000007941 */ /* 0x000fea0003800200 */
.L_x_381:
        /* <DEDUP_REMOVED lines=21> */
[----:B------:R-:W0:Y:S01]  /*32d0*/  LDCU.64 UR10, c[0x0][0x3c0] ;  /* 0x00007800ff0a77ac */ /* 0x000e220008000a00 */
[----:B------:R-:W5:Y:S01]  /*32e0*/  LDCU UR5, c[0x0][0x3c8] ;  /* 0x00007900ff0577ac */ /* 0x000f620008000800 */
[----:B0-----:R-:W-:Y:S02]  /*32f0*/  VIADD R34, R19, -UR11 ;  /* 0x8000000b13227c36 */ /* 0x001fe40008000000 */
[----:B------:R-:W-:Y:S02]  /*3300*/  VIADD R4, R21, -UR10 ;  /* 0x8000000a15047c36 */ /* 0x000fe40008000000 */
        /* <DEDUP_REMOVED lines=8> */
[----:B------:R-:W-:Y:S01]  /*3390*/  IMAD.U32 R0, R4, 0x10000, RZ ;  /* 0x0001000004007824 */ /* 0x000fe200078e00ff */
[C---:B------:R-:W-:Y:S01]  /*33a0*/  SHF.L.U64.HI R5, R2.reuse, 0x8, R5 ;  /* 0x0000000802057819 */ /* 0x040fe20000010205 */
[----:B------:R-:W-:Y:S01]  /*33b0*/  IMAD.SHL.U32 R27, R2, 0x100, RZ ;  /* 0x00000100021b7824 */ /* 0x000fe200078e00ff */
[----:B------:R-:W-:-:S02]  /*33c0*/  LOP3.LUT R26, R26, 0xffff, R31, 0xf8, !PT ;  /* 0x0000ffff1a1a7812 */ /* 0x000fc400078ef81f */
[----:B------:R-:W-:Y:S02]  /*33d0*/  LOP3.LUT R3, R0, 0xffff0000, RZ, 0xc0, !PT ;  /* 0xffff000000037812 */ /* 0x000fe400078ec0ff */
[C---:B------:R-:W-:Y:S01]  /*33e0*/  SHF.L.U64.HI R0, R26.reuse, 0x8, R29 ;  /* 0x000000081a007819 */ /* 0x040fe2000001021d */
[----:B------:R-:W-:Y:S01]  /*33f0*/  IMAD.SHL.U32 R29, R26, 0x100, RZ ;  /* 0x000001001a1d7824 */ /* 0x000fe200078e00ff */
[----:B------:R-:W-:Y:S02]  /*3400*/  LOP3.LUT R27, R27, 0xff00, RZ, 0xc0, !PT ;  /* 0x0000ff001b1b7812 */ /* 0x000fe400078ec0ff */
[----:B------:R-:W-:Y:S02]  /*3410*/  LOP3.LUT R28, R3, 0xffff, R4, 0xf8, !PT ;  /* 0x0000ffff031c7812 */ /* 0x000fe400078ef804 */
[----:B------:R-:W-:Y:S02]  /*3420*/  LOP3.LUT R0, R0, 0x1f0000ff, RZ, 0xc0, !PT ;  /* 0x1f0000ff00007812 */ /* 0x000fe400078ec0ff */
[----:B------:R-:W-:Y:S01]  /*3430*/  LOP3.LUT R27, R27, 0xff0000ff, R2, 0xf8, !PT ;  /* 0xff0000ff1b1b7812 */ /* 0x000fe200078ef802 */
[----:B------:R-:W-:Y:S01]  /*3440*/  IMAD.SHL.U32 R3, R28, 0x100, RZ ;  /* 0x000001001c037824 */ /* 0x000fe200078e00ff */
[----:B------:R-:W-:-:S02]  /*3450*/  LOP3.LUT R31, R0, 0x1f0000, R31, 0xf8, !PT ;  /* 0x001f0000001f7812 */ /* 0x000fc400078ef81f */
[----:B------:R-:W-:Y:S01]  /*3460*/  LOP3.LUT R29, R29, 0xff00, RZ, 0xc0, !PT ;  /* 0x0000ff001d1d7812 */ /* 0x000fe200078ec0ff */
[----:B------:R-:W-:Y:S01]  /*3470*/  IMAD.SHL.U32 R0, R27, 0x10, RZ ;  /* 0x000000101b007824 */ /* 0x000fe200078e00ff */
[----:B------:R-:W-:Y:S02]  /*3480*/  LOP3.LUT R3, R3, 0xff00, RZ, 0xc0, !PT ;  /* 0x0000ff0003037812 */ /* 0x000fe400078ec0ff */
[----:B------:R-:W-:Y:S02]  /*3490*/  LOP3.LUT R26, R29, 0xff0000ff, R26, 0xf8, !PT ;  /* 0xff0000ff1d1a7812 */ /* 0x000fe400078ef81a */
[----:B------:R-:W-:Y:S02]  /*34a0*/  LOP3.LUT R0, R0, 0xf00f00f0, RZ, 0xc0, !PT ;  /* 0xf00f00f000007812 */ /* 0x000fe400078ec0ff */
[----:B------:R-:W-:Y:S01]  /*34b0*/  LOP3.LUT R3, R3, 0xff0000ff, R28, 0xf8, !PT ;  /* 0xff0000ff03037812 */ /* 0x000fe200078ef81c */
[----:B------:R-:W-:Y:S01]  /*34c0*/  IMAD.SHL.U32 R33, R26, 0x10, RZ ;  /* 0x000000101a217824 */ /* 0x000fe200078e00ff */
[----:B------:R-:W-:-:S02]  /*34d0*/  LOP3.LUT R5, R5, 0x1f0000ff, RZ, 0xc0, !PT ;  /* 0x1f0000ff05057812 */ /* 0x000fc400078ec0ff */
[----:B------:R-:W-:Y:S01]  /*34e0*/  LOP3.LUT R29, R0, 0xf00f00f, R27, 0xf8, !PT ;  /* 0x0f00f00f001d7812 */ /* 0x000fe200078ef81b */
[----:B------:R-:W-:Y:S01]  /*34f0*/  IMAD.SHL.U32 R2, R3, 0x10, RZ ;  /* 0x0000001003027824 */ /* 0x000fe200078e00ff */
[----:B------:R-:W-:Y:S02]  /*3500*/  LOP3.LUT R34, R5, 0x1f0000, R34, 0xf8, !PT ;  /* 0x001f000005227812 */ /* 0x000fe400078ef822 */
[----:B------:R-:W-:Y:S01]  /*3510*/  LOP3.LUT R5, R4, 0x1f0000, RZ, 0xc0, !PT ;  /* 0x001f000004057812 */ /* 0x000fe200078ec0ff */
[----:B------:R-:W-:Y:S01]  /*3520*/  IMAD.SHL.U32 R0, R29, 0x8, RZ ;  /* 0x000000081d007824 */ /* 0x000fe200078e00ff */
[----:B------:R-:W-:Y:S02]  /*3530*/  LOP3.LUT R2, R2, 0xf00f00f0, RZ, 0xc0, !PT ;  /* 0xf00f00f002027812 */ /* 0x000fe400078ec0ff */
[----:B------:R-:W-:Y:S02]  /*3540*/  LOP3.LUT R33, R33, 0xf00f00f0, RZ, 0xc0, !PT ;  /* 0xf00f00f021217812 */ /* 0x000fe400078ec0ff */
[----:B------:R-:W-:-:S02]  /*3550*/  SHF.L.U64.HI R28, R28, 0x8, R5 ;  /* 0x000000081c1c7819 */ /* 0x000fc40000010205 */
[----:B------:R-:W-:Y:S01]  /*3560*/  LOP3.LUT R5, R0, 0x10410410, RZ, 0xc0, !PT ;  /* 0x1041041000057812 */ /* 0x000fe200078ec0ff */
[----:B------:R-:W-:Y:S01]  /*3570*/  IMAD.SHL.U32 R0, R29, 0x2, RZ ;  /* 0x000000021d007824 */ /* 0x000fe200078e00ff */
[----:B------:R-:W-:Y:S02]  /*3580*/  LOP3.LUT R2, R2, 0xf00f00f, R3, 0xf8, !PT ;  /* 0x0f00f00f02027812 */ /* 0x000fe400078ef803 */
[----:B------:R-:W-:Y:S02]  /*3590*/  LOP3.LUT R30, R33, 0xf00f00f, R26, 0xf8, !PT ;  /* 0x0f00f00f211e7812 */ /* 0x000fe400078ef81a */
[----:B------:R-:W-:Y:S01]  /*35a0*/  LOP3.LUT R0, R5, 0x82082082, R0, 0xf8, !PT ;  /* 0x8208208205007812 */ /* 0x000fe200078ef800 */
[----:B------:R-:W-:Y:S02]  /*35b0*/  IMAD.SHL.U32 R5, R2, 0x4, RZ ;  /* 0x0000000402057824 */ /* 0x000fe400078e00ff */
[C---:B------:R-:W-:Y:S02]  /*35c0*/  IMAD.SHL.U32 R33, R30.reuse, 0x10, RZ ;  /* 0x000000101e217824 */ /* 0x040fe400078e00ff */
[----:B------:R-:W-:Y:S01]  /*35d0*/  IMAD.SHL.U32 R32, R30, 0x4, RZ ;  /* 0x000000041e207824 */ /* 0x000fe200078e00ff */
[----:B------:R-:W-:-:S02]  /*35e0*/  LOP3.LUT R5, R5, 0x8208208, RZ, 0xc0, !PT ;  /* 0x0820820805057812 */ /* 0x000fc400078ec0ff */
[----:B------:R-:W-:Y:S02]  /*35f0*/  LOP3.LUT R33, R33, 0x20820820, RZ, 0xc0, !PT ;  /* 0x2082082021217812 */ /* 0x000fe400078ec0ff */
[----:B------:R-:W-:Y:S02]  /*3600*/  LOP3.LUT R5, R5, 0x41041041, R2, 0xf8, !PT ;  /* 0x4104104105057812 */ /* 0x000fe400078ef802 */
[----:B------:R-:W-:Y:S02]  /*3610*/  LOP3.LUT R32, R33, 0x4104104, R32, 0xf8, !PT ;  /* 0x0410410421207812 */ /* 0x000fe400078ef820 */
[----:B------:R-:W-:Y:S02]  /*3620*/  LOP3.LUT R33, R28, 0x1f0000ff, RZ, 0xc0, !PT ;  /* 0x1f0000ff1c217812 */ /* 0x000fe400078ec0ff */
[----:B------:R-:W-:Y:S01]  /*3630*/  LOP3.LUT R0, R32, R0, R5, 0xfe, !PT ;  /* 0x0000000020007212 */ /* 0x000fe200078efe05 */
[----:B--2---:R-:W-:Y:S01]  /*3640*/  VIADD R5, R13, -UR5 ;  /* 0x800000050d057c36 */ /* 0x004fe20008000000 */
[----:B------:R-:W-:-:S03]  /*3650*/  LOP3.LUT R4, R33, 0x1f0000, R4, 0xf8, !PT ;  /* 0x001f000021047812 */ /* 0x000fc600078ef804 */
[C---:B------:R-:W-:Y:S01]  /*3660*/  IMAD.U32 R32, R5.reuse, 0x10000, RZ ;  /* 0x0001000005207824 */ /* 0x040fe200078e00ff */
[----:B------:R-:W-:Y:S02]  /*3670*/  LOP3.LUT R33, R5, 0x1f0000, RZ, 0xc0, !PT ;  /* 0x001f000005217812 */ /* 0x000fe400078ec0ff */
[--C-:B------:R-:W-:Y:S02]  /*3680*/  SHF.L.U64.HI R3, R3, 0x4, R4.reuse ;  /* 0x0000000403037819 */ /* 0x100fe40000010204 */
[----:B------:R-:W-:Y:S02]  /*3690*/  LOP3.LUT R28, R32, 0xffff0000, RZ, 0xc0, !PT ;  /* 0xffff0000201c7812 */ /* 0x000fe400078ec0ff */
[----:B------:R-:W-:Y:S02]  /*36a0*/  LOP3.LUT R3, R3, 0xf00f00, RZ, 0xc0, !PT ;  /* 0x00f00f0003037812 */ /* 0x000fe400078ec0ff */
[----:B------:R-:W-:Y:S02]  /*36b0*/  LOP3.LUT R28, R28, 0xffff, R5, 0xf8, !PT ;  /* 0x0000ffff1c1c7812 */ /* 0x000fe400078ef805 */
[----:B------:R-:W-:-:S02]  /*36c0*/  LOP3.LUT R3, R3, 0x100f00f0, R4, 0xf8, !PT ;  /* 0x100f00f003037812 */ /* 0x000fc400078ef804 */
[C---:B------:R-:W-:Y:S01]  /*36d0*/  SHF.L.U64.HI R32, R28.reuse, 0x8, R33 ;  /* 0x000000081c207819 */ /* 0x040fe20000010221 */
[----:B------:R-:W-:-:S03]  /*36e0*/  IMAD.SHL.U32 R33, R28, 0x100, RZ ;  /* 0x000001001c217824 */ /* 0x000fc600078e00ff */
[----:B------:R-:W-:Y:S02]  /*36f0*/  LOP3.LUT R32, R32, 0x1f0000ff, RZ, 0xc0, !PT ;  /* 0x1f0000ff20207812 */ /* 0x000fe400078ec0ff */
[----:B------:R-:W-:Y:S02]  /*3700*/  LOP3.LUT R33, R33, 0xff00, RZ, 0xc0, !PT ;  /* 0x0000ff0021217812 */ /* 0x000fe400078ec0ff */
[----:B------:R-:W-:Y:S02]  /*3710*/  LOP3.LUT R5, R32, 0x1f0000, R5, 0xf8, !PT ;  /* 0x001f000020057812 */ /* 0x000fe400078ef805 */
[----:B------:R-:W-:Y:S01]  /*3720*/  LOP3.LUT R28, R33, 0xff0000ff, R28, 0xf8, !PT ;  /* 0xff0000ff211c7812 */ /* 0x000fe200078ef81c */
[----:B-1----:R-:W-:Y:S01]  /*3730*/  VIADD R33, R12, -UR11 ;  /* 0x8000000b0c217c36 */ /* 0x002fe20008000000 */
[----:B------:R-:W-:-:S03]  /*3740*/  SHF.L.U64.HI R32, R26, 0x4, R31 ;  /* 0x000000041a207819 */ /* 0x000fc6000001021f */
[C---:B------:R-:W-:Y:S01]  /*3750*/  IMAD.U32 R26, R33.reuse, 0x10000, RZ ;  /* 0x00010000211a7824 */ /* 0x040fe200078e00ff */
[----:B------:R-:W-:Y:S02]  /*3760*/  LOP3.LUT R32, R32, 0xf00f00, RZ, 0xc0, !PT ;  /* 0x00f00f0020207812 */ /* 0x000fe400078ec0ff */
[----:B------:R-:W-:Y:S02]  /*3770*/  LOP3.LUT R35, R33, 0x1f0000, RZ, 0xc0, !PT ;  /* 0x001f000021237812 */ /* 0x000fe400078ec0ff */
[----:B------:R-:W-:Y:S02]  /*3780*/  LOP3.LUT R26, R26, 0xffff0000, RZ, 0xc0, !PT ;  /* 0xffff00001a1a7812 */ /* 0x000fe400078ec0ff */
[----:B------:R-:W-:Y:S02]  /*3790*/  LOP3.LUT R31, R32, 0x100f00f0, R31, 0xf8, !PT ;  /* 0x100f00f0201f7812 */ /* 0x000fe400078ef81f */
[----:B------:R-:W-:-:S04]  /*37a0*/  LOP3.LUT R32, R26, 0xffff, R33, 0xf8, !PT ;  /* 0x0000ffff1a207812 */ /* 0x000fc800078ef821 */
[----:B------:R-:W-:-:S04]  /*37b0*/  SHF.L.U64.HI R26, R32, 0x8, R35 ;  /* 0x00000008201a7819 */ /* 0x000fc80000010223 */
[----:B------:R-:W-:-:S04]  /*37c0*/  LOP3.LUT R26, R26, 0x1f0000ff, RZ, 0xc0, !PT ;  /* 0x1f0000ff1a1a7812 */ /* 0x000fc800078ec0ff */
[----:B------:R-:W-:Y:S02]  /*37d0*/  LOP3.LUT R26, R26, 0x1f0000, R33, 0xf8, !PT ;  /* 0x001f00001a1a7812 */ /* 0x000fe400078ef821 */
[----:B------:R-:W-:Y:S01]  /*37e0*/  SHF.L.U64.HI R33, R27, 0x4, R34 ;  /* 0x000000041b217819 */ /* 0x000fe20000010222 */
[----:B------:R-:W-:-:S03]  /*37f0*/  IMAD.SHL.U32 R27, R32, 0x100, RZ ;  /* 0x00000100201b7824 */ /* 0x000fc600078e00ff */
[----:B------:R-:W-:Y:S02]  /*3800*/  LOP3.LUT R33, R33, 0xf00f00, RZ, 0xc0, !PT ;  /* 0x00f00f0021217812 */ /* 0x000fe400078ec0ff */
[----:B------:R-:W-:Y:S02]  /*3810*/  LOP3.LUT R27, R27, 0xff00, RZ, 0xc0, !PT ;  /* 0x0000ff001b1b7812 */ /* 0x000fe400078ec0ff */
[----:B------:R-:W-:Y:S02]  /*3820*/  LOP3.LUT R34, R33, 0x100f00f0, R34, 0xf8, !PT ;  /* 0x100f00f021227812 */ /* 0x000fe400078ef822 */
[----:B------:R-:W-:Y:S02]  /*3830*/  LOP3.LUT R27, R27, 0xff0000ff, R32, 0xf8, !PT ;  /* 0xff0000ff1b1b7812 */ /* 0x000fe400078ef820 */
[----:B------:R-:W-:Y:S02]  /*3840*/  SHF.L.U64.HI R32, R28, 0x4, R5 ;  /* 0x000000041c207819 */ /* 0x000fe40000010205 */
[----:B------:R-:W-:-:S02]  /*3850*/  SHF.L.U64.HI R33, R29, 0x3, R34 ;  /* 0x000000031d217819 */ /* 0x000fc40000010222 */
[----:B------:R-:W-:Y:S02]  /*3860*/  LOP3.LUT R32, R32, 0xf00f00, RZ, 0xc0, !PT ;  /* 0x00f00f0020207812 */ /* 0x000fe400078ec0ff */
[----:B------:R-:W-:Y:S02]  /*3870*/  SHF.L.U64.HI R34, R29, 0x1, R34 ;  /* 0x000000011d227819 */ /* 0x000fe40000010222 */
        /* <DEDUP_REMOVED lines=9> */
[----:B------:R-:W-:Y:S01]  /*3910*/  VIADD R30, R20, -UR10 ;  /* 0x8000000a141e7c36 */ /* 0x000fe20008000000 */
[----:B------:R-:W-:-:S02]  /*3920*/  LOP3.LUT R35, R27, 0x8208208, RZ, 0xc0, !PT ;  /* 0x082082081b237812 */ /* 0x000fc400078ec0ff */
[----:B------:R-:W-:Y:S01]  /*3930*/  LOP3.LUT R27, R33, 0x4104104, RZ, 0xc0, !PT ;  /* 0x04104104211b7812 */ /* 0x000fe200078ec0ff */
[C---:B------:R-:W-:Y:S01]  /*3940*/  IMAD.U32 R31, R30.reuse, 0x10000, RZ ;  /* 0x000100001e1f7824 */ /* 0x040fe200078e00ff */
[----:B------:R-:W-:Y:S02]  /*3950*/  LOP3.LUT R36, R30, 0x1f0000, RZ, 0xc0, !PT ;  /* 0x001f00001e247812 */ /* 0x000fe400078ec0ff */
[----:B------:R-:W-:Y:S02]  /*3960*/  LOP3.LUT R27, R27, 0x20820820, R34, 0xf8, !PT ;  /* 0x208208201b1b7812 */ /* 0x000fe400078ef822 */
[----:B------:R-:W-:Y:S02]  /*3970*/  LOP3.LUT R31, R31, 0xffff0000, RZ, 0xc0, !PT ;  /* 0xffff00001f1f7812 */ /* 0x000fe400078ec0ff */
[----:B------:R-:W-:Y:S02]  /*3980*/  SHF.L.U64.HI R34, R2, 0x2, R3 ;  /* 0x0000000202227819 */ /* 0x000fe40000010203 */
[----:B------:R-:W-:-:S02]  /*3990*/  LOP3.LUT R29, R31, 0xffff, R30, 0xf8, !PT ;  /* 0x0000ffff1f1d7812 */ /* 0x000fc400078ef81e */
[----:B------:R-:W-:Y:S02]  /*39a0*/  SHF.L.U64.HI R2, R26, 0x1, R5 ;  /* 0x000000011a027819 */ /* 0x000fe40000010205 */
[C---:B------:R-:W-:Y:S01]  /*39b0*/  SHF.L.U64.HI R31, R29.reuse, 0x8, R36 ;  /* 0x000000081d1f7819 */ /* 0x040fe20000010224 */
[----:B------:R-:W-:Y:S01]  /*39c0*/  IMAD.SHL.U32 R36, R29, 0x100, RZ ;  /* 0x000001001d247824 */ /* 0x000fe200078e00ff */
[----:B------:R-:W-:Y:S02]  /*39d0*/  LOP3.LUT R34, R34, 0x2082082, RZ, 0xc0, !PT ;  /* 0x0208208222227812 */ /* 0x000fe400078ec0ff */
[----:B------:R-:W-:Y:S02]  /*39e0*/  LOP3.LUT R31, R31, 0x1f0000ff, RZ, 0xc0, !PT ;  /* 0x1f0000ff1f1f7812 */ /* 0x000fe400078ec0ff */
[----:B------:R-:W-:Y:S02]  /*39f0*/  LOP3.LUT R36, R36, 0xff00, RZ, 0xc0, !PT ;  /* 0x0000ff0024247812 */ /* 0x000fe400078ec0ff */
[----:B------:R-:W-:-:S02]  /*3a00*/  LOP3.LUT R30, R31, 0x1f0000, R30, 0xf8, !PT ;  /* 0x001f00001f1e7812 */ /* 0x000fc400078ef81e */
[----:B------:R-:W-:Y:S02]  /*3a10*/  LOP3.LUT R29, R36, 0xff0000ff, R29, 0xf8, !PT ;  /* 0xff0000ff241d7812 */ /* 0x000fe400078ef81d */
[----:B------:R-:W-:Y:S02]  /*3a20*/  LOP3.LUT R3, R34, 0x10410410, R3, 0xf8, !PT ;  /* 0x1041041022037812 */ /* 0x000fe400078ef803 */
[C---:B------:R-:W-:Y:S01]  /*3a30*/  SHF.L.U64.HI R31, R29.reuse, 0x4, R30 ;  /* 0x000000041d1f7819 */ /* 0x040fe2000001021e */
[----:B------:R-:W-:Y:S01]  /*3a40*/  IMAD.SHL.U32 R36, R29, 0x10, RZ ;  /* 0x000000101d247824 */ /* 0x000fe200078e00ff */
[----:B------:R-:W-:Y:S02]  /*3a50*/  LOP3.LUT R32, R35, 0x41041041, R32, 0xf8, !PT ;  /* 0x4104104123207812 */ /* 0x000fe400078ef820 */
[----:B------:R-:W-:Y:S02]  /*3a60*/  LOP3.LUT R31, R31, 0xf00f00, RZ, 0xc0, !PT ;  /* 0x00f00f001f1f7812 */ /* 0x000fe400078ec0ff */
[----:B------:R-:W-:-:S02]  /*3a70*/  LOP3.LUT R36, R36, 0xf00f00f0, RZ, 0xc0, !PT ;  /* 0xf00f00f024247812 */ /* 0x000fc400078ec0ff */
[----:B------:R-:W-:Y:S01]  /*3a80*/  LOP3.LUT R30, R31, 0x100f00f0, R30, 0xf8, !PT ;  /* 0x100f00f01f1e7812 */ /* 0x000fe200078ef81e */
[----:B------:R-:W-:Y:S01]  /*3a90*/  IMAD.SHL.U32 R31, R28, 0x10, RZ ;  /* 0x000000101c1f7824 */ /* 0x000fe200078e00ff */
[----:B------:R-:W-:Y:S02]  /*3aa0*/  LOP3.LUT R29, R36, 0xf00f00f, R29, 0xf8, !PT ;  /* 0x0f00f00f241d7812 */ /* 0x000fe400078ef81d */
[----:B------:R-:W-:Y:S02]  /*3ab0*/  LOP3.LUT R3, R32, R27, R3, 0xfe, !PT ;  /* 0x0000001b20037212 */ /* 0x000fe400078efe03 */
[----:B------:R-:W-:-:S04]  /*3ac0*/  LOP3.LUT R31, R31, 0xf00f00f0, RZ, 0xc0, !PT ;  /* 0xf00f00f01f1f7812 */ /* 0x000fc800078ec0ff */
[----:B------:R-:W-:Y:S02]  /*3ad0*/  LOP3.LUT R31, R31, 0xf00f00f, R28, 0xf8, !PT ;  /* 0x0f00f00f1f1f7812 */ /* 0x000fe400078ef81c */
[----:B------:R-:W-:-:S03]  /*3ae0*/  SHF.L.U64.HI R28, R26, 0x3, R5 ;  /* 0x000000031a1c7819 */ /* 0x000fc60000010205 */
[C---:B------:R-:W-:Y:S01]  /*3af0*/  IMAD.SHL.U32 R34, R31.reuse, 0x10, RZ ;  /* 0x000000101f227824 */ /* 0x040fe200078e00ff */
[----:B------:R-:W-:Y:S01]  /*3b00*/  LOP3.LUT R5, R28, 0x4104104, RZ, 0xc0, !PT ;  /* 0x041041041c057812 */ /* 0x000fe200078ec0ff */
[C---:B------:R-:W-:Y:S02]  /*3b10*/  IMAD.SHL.U32 R28, R26.reuse, 0x8, RZ ;  /* 0x000000081a1c7824 */ /* 0x040fe400078e00ff */
[----:B------:R-:W-:Y:S01]  /*3b20*/  IMAD.SHL.U32 R33, R31, 0x4, RZ ;  /* 0x000000041f217824 */ /* 0x000fe200078e00ff */
[----:B------:R-:W-:Y:S02]  /*3b30*/  LOP3.LUT R2, R5, 0x20820820, R2, 0xf8, !PT ;  /* 0x2082082005027812 */ /* 0x000fe400078ef802 */
[C-C-:B------:R-:W-:Y:S02]  /*3b40*/  SHF.L.U64.HI R5, R31.reuse, 0x4, R4.reuse ;  /* 0x000000041f057819 */ /* 0x140fe40000010204 */
[----:B------:R-:W-:Y:S01]  /*3b50*/  SHF.L.U64.HI R4, R31, 0x2, R4 ;  /* 0x000000021f047819 */ /* 0x000fe20000010204 */
[----:B------:R-:W-:Y:S01]  /*3b60*/  IMAD.SHL.U32 R31, R26, 0x2, RZ ;  /* 0x000000021a1f7824 */ /* 0x000fe200078e00ff */
[----:B------:R-:W-:-:S02]  /*3b70*/  LOP3.LUT R28, R28, 0x10410410, RZ, 0xc0, !PT ;  /* 0x104104101c1c7812 */ /* 0x000fc400078ec0ff */
[----:B------:R-:W-:Y:S02]  /*3b80*/  LOP3.LUT R26, R34, 0x20820820, RZ, 0xc0, !PT ;  /* 0x20820820221a7812 */ /* 0x000fe400078ec0ff */
[----:B------:R-:W-:Y:S01]  /*3b90*/  LOP3.LUT R31, R28, 0x82082082, R31, 0xf8, !PT ;  /* 0x820820821c1f7812 */ /* 0x000fe200078ef81f */
[C---:B------:R-:W-:Y:S01]  /*3ba0*/  IMAD.SHL.U32 R28, R29.reuse, 0x4, RZ ;  /* 0x000000041d1c7824 */ /* 0x040fe200078e00ff */
[----:B------:R-:W-:Y:S02]  /*3bb0*/  LOP3.LUT R26, R26, 0x4104104, R33, 0xf8, !PT ;  /* 0x041041041a1a7812 */ /* 0x000fe400078ef821 */
[----:B------:R-:W-:Y:S02]  /*3bc0*/  SHF.L.U64.HI R33, R29, 0x2, R30 ;  /* 0x000000021d217819 */ /* 0x000fe4000001021e */
[----:B------:R-:W-:Y:S02]  /*3bd0*/  LOP3.LUT R28, R28, 0x8208208, RZ, 0xc0, !PT ;  /* 0x082082081c1c7812 */ /* 0x000fe400078ec0ff */
[----:B------:R-:W-:-:S02]  /*3be0*/  LOP3.LUT R33, R33, 0x2082082, RZ, 0xc0, !PT ;  /* 0x0208208221217812 */ /* 0x000fc400078ec0ff */
[----:B------:R-:W-:Y:S02]  /*3bf0*/  LOP3.LUT R29, R28, 0x41041041, R29, 0xf8, !PT ;  /* 0x410410411c1d7812 */ /* 0x000fe400078ef81d */
[----:B------:R-:W-:Y:S02]  /*3c00*/  LOP3.LUT R35, R5, 0x8208208, RZ, 0xc0, !PT ;  /* 0x0820820805237812 */ /* 0x000fe400078ec0ff */
[----:B------:R-:W-:Y:S02]  /*3c10*/  LOP3.LUT R5, R33, 0x10410410, R30, 0xf8, !PT ;  /* 0x1041041021057812 */ /* 0x000fe400078ef81e */
[----:B------:R-:W-:Y:S02]  /*3c20*/  LOP3.LUT R4, R35, 0x41041041, R4, 0xf8, !PT ;  /* 0x4104104123047812 */ /* 0x000fe400078ef804 */
[----:B------:R-:W-:Y:S02]  /*3c30*/  LOP3.LUT R31, R26, R31, R29, 0xfe, !PT ;  /* 0x0000001f1a1f7212 */ /* 0x000fe400078efe1d */
[----:B------:R-:W-:-:S02]  /*3c40*/  LOP3.LUT R2, R4, R2, R5, 0xfe, !PT ;  /* 0x0000000204027212 */ /* 0x000fc400078efe05 */
[----:B------:R-:W-:-:S04]  /*3c50*/  ISETP.GE.U32.AND P0, PT, R0, R31, PT ;  /* 0x0000001f0000720c */ /* 0x000fc80003f06070 */
[----:B------:R-:W-:-:S04]  /*3c60*/  ISETP.GE.U32.AND.EX P0, PT, R3, R2, PT, P0 ;  /* 0x000000020300720c */ /* 0x000fc80003f06100 */
[----:B------:R-:W-:-:S13]  /*3c70*/  PLOP3.LUT P0, PT, P0, PT, PT, 0x8, 0x80 ;  /* 0x000000000080781c */ /* 0x000fda000070e170 */
.L_x_385:
[----:B------:R-:W-:Y:S05]  /*3c80*/  BSYNC.RECONVERGENT B0 ;  /* 0x0000000000007941 */ /* 0x000fea0003800200 */
.L_x_384:
[----:B------:R-:W-:Y:S01]  /*3c90*/  VIADD R26, R22, 0x1 ;  /* 0x00000001161a7836 */ /* 0x000fe20000000000 */
[----:B------:R-:W-:Y:S01]  /*3ca0*/  BSSY.RECONVERGENT B0, `(.L_x_386) ;  /* 0x00000b6000007945 */ /* 0x000fe20003800200 */
[----:B------:R-:W-:Y:S01]  /*3cb0*/  @!P0 IMAD.MOV R26, RZ, RZ, R22 ;  /* 0x000000ffff1a8224 */ /* 0x000fe200078e0216 */
[----:B0-2---:R-:W-:Y:S01]  /*3cc0*/  SEL R3, R18, R13, P0 ;  /* 0x0000000d12037207 */ /* 0x005fe20000000000 */
[----:B------:R-:W-:Y:S01]  /*3cd0*/  VIADD R31, R23, 0x1 ;  /* 0x00000001171f7836 */ /* 0x000fe20000000000 */
[----:B-1----:R-:W-:Y:S01]  /*3ce0*/  SEL R4, R19, R12, P0 ;  /* 0x0000000c13047207 */ /* 0x002fe20000000000 */
[----:B------:R-:W-:Y:S01]  /*3cf0*/  @P0 IMAD.MOV R31, RZ, RZ, R23 ;  /* 0x000000ffff1f0224 */ /* 0x000fe200078e0217 */
[C---:B------:R-:W-:Y:S01]  /*3d00*/  ISETP.GE.AND P1, PT, R26.reuse, R11, PT ;  /* 0x0000000b1a00720c */ /* 0x040fe20003f26270 */
[----:B------:R0:W1:Y:S01]  /*3d10*/  @P0 LDS R19, [R25+0x18] ;  /* 0x0000180019130984 */ /* 0x0000620000000800 */
[----:B---3--:R-:W-:Y:S01]  /*3d20*/  SEL R2, R17, R14, P0 ;  /* 0x0000000e11027207 */ /* 0x008fe20000000000 */
[----:B------:R-:W-:Y:S01]  /*3d30*/  VIADD R27, R26, 0x1 ;  /* 0x000000011a1b7836 */ /* 0x000fe20000000000 */
[----:B----4-:R-:W-:Y:S01]  /*3d40*/  FSEL R0, R16, R15, P0 ;  /* 0x0000000f10007208 */ /* 0x010fe20000000000 */
[----:B------:R0:W2:Y:S01]  /*3d50*/  @P0 LDS R17, [R25+0x20] ;  /* 0x0000200019110984 */ /* 0x0000a20000000800 */
[----:B------:R-:W-:Y:S01]  /*3d60*/  SEL R5, R21, R20, P0 ;  /* 0x0000001415057207 */ /* 0x000fe20000000000 */
[----:B------:R-:W-:-:S02]  /*3d70*/  VIADD R29, R31, 0x1 ;  /* 0x000000011f1d7836 */ /* 0x000fc40000000000 */
[----:B------:R0:W3:Y:S04]  /*3d80*/  @!P0 LDS R14, [R24+0x20] ;  /* 0x00002000180e8984 */ /* 0x0000e80000000800 */
[----:B------:R0:W4:Y:S04]  /*3d90*/  @P0 LDS R16, [R25+0x24] ;  /* 0x0000240019100984 */ /* 0x0001280000000800 */
[----:B------:R0:W0:Y:S04]  /*3da0*/  @!P0 LDS R15, [R24+0x24] ;  /* 0x00002400180f8984 */ /* 0x0000280000000800 */
        /* <DEDUP_REMOVED lines=15> */
[----:B-1----:R-:W-:-:S03]  /*3ea0*/  VIADD R28, R19, -UR11 ;  /* 0x8000000b131c7c36 */ /* 0x002fc60008000000 */
        /* <DEDUP_REMOVED lines=45> */
[--C-:B------:R-:W-:Y:S02]  /*4180*/  SHF.L.U64.HI R24, R22, 0x4, R35.reuse ;  /* 0x0000000416187819 */ /* 0x100fe40000010223 */
[----:B------:R-:W-:Y:S02]  /*4190*/  LOP3.LUT R28, R28, 0xf00f00f0, RZ, 0xc0, !PT ;  /* 0xf00f00f01c1c7812 */ /* 0x000fe400078ec0ff */
[----:B------:R-:W-:Y:S02]  /*41a0*/  SHF.L.U64.HI R35, R22, 0x2, R35 ;  /* 0x0000000216237819 */ /* 0x000fe40000010223 */
[----:B------:R-:W-:-:S02]  /*41b0*/  LOP3.LUT R24, R24, 0x8208208, RZ, 0xc0, !PT ;  /* 0x0820820818187812 */ /* 0x000fc400078ec0ff */
[----:B------:R-:W-:Y:S01]  /*41c0*/  LOP3.LUT R28, R28, 0xf00f00f, R33, 0xf8, !PT ;  /* 0x0f00f00f1c1c7812 */ /* 0x000fe200078ef821 */
[----:B------:R-:W-:Y:S01]  /*41d0*/  IMAD.SHL.U32 R33, R30, 0x8, RZ ;  /* 0x000000081e217824 */ /* 0x000fe200078e00ff */
[----:B------:R-:W-:Y:S01]  /*41e0*/  LOP3.LUT R24, R24, 0x41041041, R35, 0xf8, !PT ;  /* 0x4104104118187812 */ /* 0x000fe200078ef823 */
[C---:B------:R-:W-:Y:S01]  /*41f0*/  IMAD.SHL.U32 R35, R30.reuse, 0x2, RZ ;  /* 0x000000021e237824 */ /* 0x040fe200078e00ff */
[--C-:B------:R-:W-:Y:S01]  /*4200*/  SHF.L.U64.HI R32, R30, 0x3, R25.reuse ;  /* 0x000000031e207819 */ /* 0x100fe20000010219 */
[----:B------:R-:W-:Y:S01]  /*4210*/  IMAD.SHL.U32 R34, R28, 0x4, RZ ;  /* 0x000000041c227824 */ /* 0x000fe200078e00ff */
[----:B------:R-:W-:Y:S02]  /*4220*/  SHF.L.U64.HI R25, R30, 0x1, R25 ;  /* 0x000000011e197819 */ /* 0x000fe40000010219 */
[----:B------:R-:W-:Y:S01]  /*4230*/  LOP3.LUT R30, R33, 0x10410410, RZ, 0xc0, !PT ;  /* 0x10410410211e7812 */ /* 0x000fe200078ec0ff */
[----:B------:R-:W-:Y:S01]  /*4240*/  IMAD.SHL.U32 R33, R22, 0x10, RZ ;  /* 0x0000001016217824 */ /* 0x000fe200078e00ff */
[----:B------:R-:W-:Y:S01]  /*4250*/  LOP3.LUT R32, R32, 0x4104104, RZ, 0xc0, !PT ;  /* 0x0410410420207812 */ /* 0x000fe200078ec0ff */
[----:B------:R-:W-:Y:S01]  /*4260*/  IMAD.SHL.U32 R22, R22, 0x4, RZ ;  /* 0x0000000416167824 */ /* 0x000fe200078e00ff */
[----:B------:R-:W-:-:S02]  /*4270*/  LOP3.LUT R30, R30, 0x82082082, R35, 0xf8, !PT ;  /* 0x820820821e1e7812 */ /* 0x000fc400078ef823 */
[----:B------:R-:W-:Y:S02]  /*4280*/  LOP3.LUT R33, R33, 0x20820820, RZ, 0xc0, !PT ;  /* 0x2082082021217812 */ /* 0x000fe400078ec0ff */
[----:B------:R-:W-:Y:S02]  /*4290*/  LOP3.LUT R35, R34, 0x8208208, RZ, 0xc0, !PT ;  /* 0x0820820822237812 */ /* 0x000fe400078ec0ff */
[----:B------:R-:W-:Y:S02]  /*42a0*/  LOP3.LUT R33, R33, 0x4104104, R22, 0xf8, !PT ;  /* 0x0410410421217812 */ /* 0x000fe400078ef816 */
[----:B------:R-:W-:Y:S02]  /*42b0*/  LOP3.LUT R22, R35, 0x41041041, R28, 0xf8, !PT ;  /* 0x4104104123167812 */ /* 0x000fe400078ef81c */
[----:B------:R-:W-:Y:S02]  /*42c0*/  LOP3.LUT R25, R32, 0x20820820, R25, 0xf8, !PT ;  /* 0x2082082020197812 */ /* 0x000fe400078ef819 */
[----:B------:R-:W-:Y:S01]  /*42d0*/  LOP3.LUT R22, R33, R30, R22, 0xfe, !PT ;  /* 0x0000001e21167212 */ /* 0x000fe200078efe16 */
[----:B------:R-:W-:Y:S01]  /*42e0*/  VIADD R30, R13, -UR5 ;  /* 0x800000050d1e7c36 */ /* 0x000fe20008000000 */
[----:B------:R-:W-:-:S03]  /*42f0*/  SHF.L.U64.HI R28, R28, 0x2, R23 ;  /* 0x000000021c1c7819 */ /* 0x000fc60000010217 */
[----:B------:R-:W-:Y:S01]  /*4300*/  IMAD.U32 R32, R30, 0x10000, RZ ;  /* 0x000100001e207824 */ /* 0x000fe200078e00ff */
[----:B------:R-:W-:-:S04]  /*4310*/  LOP3.LUT R28, R28, 0x2082082, RZ, 0xc0, !PT ;  /* 0x020820821c1c7812 */ /* 0x000fc800078ec0ff */
[----:B------:R-:W-:Y:S02]  /*4320*/  LOP3.LUT R33, R32, 0xffff0000, RZ, 0xc0, !PT ;  /* 0xffff000020217812 */ /* 0x000fe400078ec0ff */
[----:B------:R-:W-:Y:S02]  /*4330*/  LOP3.LUT R28, R28, 0x10410410, R23, 0xf8, !PT ;  /* 0x104104101c1c7812 */ /* 0x000fe400078ef817 */
[----:B------:R-:W-:Y:S02]  /*4340*/  LOP3.LUT R23, R33, 0xffff, R30, 0xf8, !PT ;  /* 0x0000ffff21177812 */ /* 0x000fe400078ef81e */
[----:B------:R-:W-:Y:S02]  /*4350*/  LOP3.LUT R32, R30, 0x1f0000, RZ, 0xc0, !PT ;  /* 0x001f00001e207812 */ /* 0x000fe400078ec0ff */
[----:B------:R-:W-:Y:S01]  /*4360*/  LOP3.LUT R24, R24, R25, R28, 0xfe, !PT ;  /* 0x0000001918187212 */ /* 0x000fe200078efe1c */
[----:B------:R-:W-:Y:S01]  /*4370*/  VIADD R25, R12, -UR11 ;  /* 0x8000000b0c197c36 */ /* 0x000fe20008000000 */
[C---:B------:R-:W-:Y:S01]  /*4380*/  SHF.L.U64.HI R32, R23.reuse, 0x8, R32 ;  /* 0x0000000817207819 */ /* 0x040fe20000010220 */
[----:B------:R-:W-:-:S03]  /*4390*/  IMAD.SHL.U32 R28, R23, 0x100, RZ ;  /* 0x00000100171c7824 */ /* 0x000fc600078e00ff */
[----:B------:R-:W-:Y:S01]  /*43a0*/  LOP3.LUT R33, R32, 0x1f0000ff, RZ, 0xc0, !PT ;  /* 0x1f0000ff20217812 */ /* 0x000fe200078ec0ff */
[----:B------:R-:W-:Y:S01]  /*43b0*/  IMAD.U32 R32, R25, 0x10000, RZ ;  /* 0x0001000019207824 */ /* 0x000fe200078e00ff */
[----:B------:R-:W-:Y:S02]  /*43c0*/  LOP3.LUT R28, R28, 0xff00, RZ, 0xc0, !PT ;  /* 0x0000ff001c1c7812 */ /* 0x000fe400078ec0ff */
[----:B------:R-:W-:Y:S02]  /*43d0*/  LOP3.LUT R30, R33, 0x1f0000, R30, 0xf8, !PT ;  /* 0x001f0000211e7812 */ /* 0x000fe400078ef81e */
[----:B------:R-:W-:Y:S02]  /*43e0*/  LOP3.LUT R32, R32, 0xffff0000, RZ, 0xc0, !PT ;  /* 0xffff000020207812 */ /* 0x000fe400078ec0ff */
[----:B------:R-:W-:Y:S02]  /*43f0*/  LOP3.LUT R23, R28, 0xff0000ff, R23, 0xf8, !PT ;  /* 0xff0000ff1c177812 */ /* 0x000fe400078ef817 */
[----:B------:R-:W-:-:S02]  /*4400*/  LOP3.LUT R33, R32, 0xffff, R25, 0xf8, !PT ;  /* 0x0000ffff20217812 */ /* 0x000fc400078ef819 */
[----:B------:R-:W-:-:S03]  /*4410*/  LOP3.LUT R28, R25, 0x1f0000, RZ, 0xc0, !PT ;  /* 0x001f0000191c7812 */ /* 0x000fc600078ec0ff */
[C---:B------:R-:W-:Y:S01]  /*4420*/  IMAD.SHL.U32 R32, R33.reuse, 0x100, RZ ;  /* 0x0000010021207824 */ /* 0x040fe200078e00ff */
[----:B------:R-:W-:-:S04]  /*4430*/  SHF.L.U64.HI R28, R33, 0x8, R28 ;  /* 0x00000008211c7819 */ /* 0x000fc8000001021c */
[----:B------:R-:W-:Y:S02]  /*4440*/  LOP3.LUT R28, R28, 0x1f0000ff, RZ, 0xc0, !PT ;  /* 0x1f0000ff1c1c7812 */ /* 0x000fe400078ec0ff */
[----:B------:R-:W-:Y:S02]  /*4450*/  LOP3.LUT R32, R32, 0xff00, RZ, 0xc0, !PT ;  /* 0x0000ff0020207812 */ /* 0x000fe400078ec0ff */
[----:B------:R-:W-:Y:S02]  /*4460*/  LOP3.LUT R28, R28, 0x1f0000, R25, 0xf8, !PT ;  /* 0x001f00001c1c7812 */ /* 0x000fe400078ef819 */
[----:B------:R-:W-:Y:S02]  /*4470*/  SHF.L.U64.HI R25, R23, 0x4, R30 ;  /* 0x0000000417197819 */ /* 0x000fe4000001021e */
[----:B------:R-:W-:Y:S02]  /*4480*/  LOP3.LUT R33, R32, 0xff0000ff, R33, 0xf8, !PT ;  /* 0xff0000ff20217812 */ /* 0x000fe400078ef821 */
[----:B------:R-:W-:-:S03]  /*4490*/  LOP3.LUT R25, R25, 0xf00f00, RZ, 0xc0, !PT ;  /* 0x00f00f0019197812 */ /* 0x000fc600078ec0ff */
[----:B------:R-:W-:Y:S01]  /*44a0*/  IMAD.SHL.U32 R32, R33, 0x10, RZ ;  /* 0x0000001021207824 */ /* 0x000fe200078e00ff */
[----:B------:R-:W-:Y:S02]  /*44b0*/  LOP3.LUT R25, R25, 0x100f00f0, R30, 0xf8, !PT ;  /* 0x100f00f019197812 */ /* 0x000fe400078ef81e */
[----:B------:R-:W-:-:S04]  /*44c0*/  SHF.L.U64.HI R30, R33, 0x4, R28 ;  /* 0x00000004211e7819 */ /* 0x000fc8000001021c */
[----:B------:R-:W-:Y:S02]  /*44d0*/  LOP3.LUT R35, R30, 0xf00f00, RZ, 0xc0, !PT ;  /* 0x00f00f001e237812 */ /* 0x000fe400078ec0ff */
[----:B------:R-:W-:Y:S01]  /*44e0*/  LOP3.LUT R30, R32, 0xf00f00f0, RZ, 0xc0, !PT ;  /* 0xf00f00f0201e7812 */ /* 0x000fe200078ec0ff */
[----:B------:R-:W-:Y:S01]  /*44f0*/  VIADD R32, R20, -UR10 ;  /* 0x8000000a14207c36 */ /* 0x000fe20008000000 */
[----:B------:R-:W-:Y:S02]  /*4500*/  LOP3.LUT R35, R35, 0x100f00f0, R28, 0xf8, !PT ;  /* 0x100f00f023237812 */ /* 0x000fe400078ef81c */
[----:B------:R-:W-:Y:S01]  /*4510*/  LOP3.LUT R30, R30, 0xf00f00f, R33, 0xf8, !PT ;  /* 0x0f00f00f1e1e7812 */ /* 0x000fe200078ef821 */
[C---:B------:R-:W-:Y:S01]  /*4520*/  IMAD.U32 R33, R32.reuse, 0x10000, RZ ;  /* 0x0001000020217824 */ /* 0x040fe200078e00ff */
[----:B------:R-:W-:Y:S02]  /*4530*/  LOP3.LUT R34, R32, 0x1f0000, RZ, 0xc0, !PT ;  /* 0x001f000020227812 */ /* 0x000fe400078ec0ff */
[----:B------:R-:W-:-:S02]  /*4540*/  SHF.L.U64.HI R28, R30, 0x3, R35 ;  /* 0x000000031e1c7819 */ /* 0x000fc40000010223 */
[----:B------:R-:W-:Y:S02]  /*4550*/  LOP3.LUT R33, R33, 0xffff0000, RZ, 0xc0, !PT ;  /* 0xffff000021217812 */ /* 0x000fe400078ec0ff */
[----:B------:R-:W-:Y:S02]  /*4560*/  SHF.L.U64.HI R35, R30, 0x1, R35 ;  /* 0x000000011e237819 */ /* 0x000fe40000010223 */
[----:B------:R-:W-:Y:S02]  /*4570*/  LOP3.LUT R33, R33, 0xffff, R32, 0xf8, !PT ;  /* 0x0000ffff21217812 */ /* 0x000fe400078ef820 */
[----:B------:R-:W-:Y:S02]  /*4580*/  LOP3.LUT R28, R28, 0x4104104, RZ, 0xc0, !PT ;  /* 0x041041041c1c7812 */ /* 0x000fe400078ec0ff */
[----:B------:R-:W-:Y:S02]  /*4590*/  SHF.L.U64.HI R34, R33, 0x8, R34 ;  /* 0x0000000821227819 */ /* 0x000fe40000010222 */
[----:B------:R-:W-:-:S02]  /*45a0*/  LOP3.LUT R28, R28, 0x20820820, R35, 0xf8, !PT ;  /* 0x208208201c1c7812 */ /* 0x000fc400078ef823 */
        /* <DEDUP_REMOVED lines=10> */
[----:B------:R-:W-:Y:S01]  /*4650*/  LOP3.LUT R32, R35, 0xf00f00f, R32, 0xf8, !PT ;  /* 0x0f00f00f23207812 */ /* 0x000fe200078ef820 */
[----:B------:R-:W-:-:S03]  /*4660*/  IMAD.SHL.U32 R35, R30, 0x2, RZ ;  /* 0x000000021e237824 */ /* 0x000fc600078e00ff */
        /* <DEDUP_REMOVED lines=16> */
[----:B------:R-:W-:-:S03]  /*4770*/  IMAD.SHL.U32 R30, R32, 0x4, RZ ;  /* 0x00000004201e7824 */ /* 0x000fc600078e00ff */
[----:B------:R-:W-:-:S04]  /*4780*/  LOP3.LUT R34, R34, 0x10410410, RZ, 0xc0, !PT ;  /* 0x1041041022227812 */ /* 0x000fc800078ec0ff */
[----:B------:R-:W-:Y:S02]  /*4790*/  LOP3.LUT R34, R34, 0x82082082, R35, 0xf8, !PT ;  /* 0x8208208222227812 */ /* 0x000fe400078ef823 */
[----:B------:R-:W-:-:S04]  /*47a0*/  LOP3.LUT R35, R30, 0x8208208, RZ, 0xc0, !PT ;  /* 0x082082081e237812 */ /* 0x000fc800078ec0ff */
[----:B------:R-:W-:-:S04]  /*47b0*/  LOP3.LUT R35, R35, 0x41041041, R32, 0xf8, !PT ;  /* 0x4104104123237812 */ /* 0x000fc800078ef820 */
[----:B------:R-:W-:-:S04]  /*47c0*/  LOP3.LUT R25, R25, R34, R35, 0xfe, !PT ;  /* 0x0000002219197212 */ /* 0x000fc800078efe23 */
[----:B------:R-:W-:-:S04]  /*47d0*/  ISETP.GE.U32.AND P0, PT, R22, R25, PT ;  /* 0x000000191600720c */ /* 0x000fc80003f06070 */
[----:B------:R-:W-:-:S04]  /*47e0*/  ISETP.GE.U32.AND.EX P0, PT, R24, R23, PT, P0 ;  /* 0x000000171800720c */ /* 0x000fc80003f06100 */
[----:B------:R-:W-:-:S13]  /*47f0*/  PLOP3.LUT P0, PT, P0, PT, PT, 0x8, 0x80 ;  /* 0x000000000080781c */ /* 0x000fda000070e170 */
.L_x_387:
[----:B------:R-:W-:Y:S05]  /*4800*/  BSYNC.RECONVERGENT B0 ;  /* 0x0000000000007941 */ /* 0x000fea0003800200 */
.L_x_386:
[----:B------:R-:W-:Y:S01]  /*4810*/  @!P0 IMAD.MOV R27, RZ, RZ, R26 ;  /* 0x000000ffff1b8224 */ /* 0x000fe200078e021a */
[----:B------:R-:W-:Y:S01]  /*4820*/  BSSY.RECONVERGENT B0, `(.L_x_388) ;  /* 0x00000b4000007945 */ /* 0x000fe20003800200 */
[----:B------:R-:W-:Y:S01]  /*4830*/  @P0 IMAD.MOV R29, RZ, RZ, R31 ;  /* 0x000000ffff1d0224 */ /* 0x000fe200078e021f */
[----:B0-----:R-:W-:Y:S01]  /*4840*/  SEL R26, R21, R20, P0 ;  /* 0x00000014151a7207 */ /* 0x001fe20000000000 */
[C-C-:B------:R-:W-:Y:S01]  /*4850*/  @P0 IMAD R30, R27.reuse, 0x14, R6.reuse ;  /* 0x000000141b1e0824 */ /* 0x140fe200078e0206 */
[----:B------:R-:W-:Y:S01]  /*4860*/  ISETP.GE.AND P1, PT, R27, R11, PT ;  /* 0x0000000b1b00720c */ /* 0x000fe20003f26270 */
[----:B------:R-:W-:Y:S01]  /*4870*/  @!P0 IMAD R28, R29, 0x14, R6 ;  /* 0x000000141d1c8824 */ /* 0x000fe200078e0206 */
[----:B-1----:R-:W-:Y:S02]  /*4880*/  SEL R25, R19, R12, P0 ;  /* 0x0000000c13197207 */ /* 0x002fe40000000000 */
[----:B------:R-:W-:Y:S01]  /*4890*/  SEL R24, R18, R13, P0 ;  /* 0x0000000d12187207 */ /* 0x000fe20000000000 */
[----:B------:R0:W1:Y:S01]  /*48a0*/  @P0 LDS R21, [R30] ;  /* 0x000000001e150984 */ /* 0x0000620000000800 */
[----:B--23--:R-:W-:-:S02]  /*48b0*/  SEL R23, R17, R14, P0 ;  /* 0x0000000e11177207 */ /* 0x00cfc40000000000 */
[----:B----4-:R-:W-:Y:S01]  /*48c0*/  FSEL R22, R16, R15, P0 ;  /* 0x0000000f10167208 */ /* 0x010fe20000000000 */
        /* <DEDUP_REMOVED lines=20> */
[----:B------:R-:W-:-:S04]  /*4a10*/  LOP3.LUT R11, R11, 0xffff0000, RZ, 0xc0, !PT ;  /* 0xffff00000b0b7812 */ /* 0x000fc800078ec0ff */
[----:B------:R-:W-:Y:S01]  /*4a20*/  LOP3.LUT R27, R11, 0xffff, R10, 0xf8, !PT ;  /* 0x0000ffff0b1b7812 */ /* 0x000fe200078ef80a */
[----:B------:R-:W-:-:S03]  /*4a30*/  IMAD.U32 R11, R30, 0x10000, RZ ;  /* 0x000100001e0b7824 */ /* 0x000fc600078e00ff */
[C---:B------:R-:W-:Y:S01]  /*4a40*/  SHF.L.U64.HI R31, R27.reuse, 0x8, R28 ;  /* 0x000000081b1f7819 */ /* 0x040fe2000001021c */
[----:B------:R-:W-:Y:S01]  /*4a50*/  IMAD.SHL.U32 R32, R27, 0x100, RZ ;  /* 0x000001001b207824 */ /* 0x000fe200078e00ff */
[----:B------:R-:W-:Y:S02]  /*4a60*/  LOP3.LUT R11, R11, 0xffff0000, RZ, 0xc0, !PT ;  /* 0xffff00000b0b7812 */ /* 0x000fe400078ec0ff */
[----:B------:R-:W-:Y:S02]  /*4a70*/  LOP3.LUT R31, R31, 0x1f0000ff, RZ, 0xc0, !PT ;  /* 0x1f0000ff1f1f7812 */ /* 0x000fe400078ec0ff */
[----:B------:R-:W-:Y:S02]  /*4a80*/  LOP3.LUT R28, R30, 0x1f0000, RZ, 0xc0, !PT ;  /* 0x001f00001e1c7812 */ /* 0x000fe400078ec0ff */
[----:B------:R-:W-:Y:S01]  /*4a90*/  LOP3.LUT R29, R11, 0xffff, R30, 0xf8, !PT ;  /* 0x0000ffff0b1d7812 */ /* 0x000fe200078ef81e */
[----:B-1----:R-:W-:Y:S01]  /*4aa0*/  VIADD R11, R21, -UR10 ;  /* 0x8000000a150b7c36 */ /* 0x002fe20008000000 */
[----:B------:R-:W-:-:S02]  /*4ab0*/  LOP3.LUT R10, R31, 0x1f0000, R10, 0xf8, !PT ;  /* 0x001f00001f0a7812 */ /* 0x000fc400078ef80a */
[----:B------:R-:W-:Y:S01]  /*4ac0*/  SHF.L.U64.HI R31, R29, 0x8, R28 ;  /* 0x000000081d1f7819 */ /* 0x000fe2000001021c */
[----:B------:R-:W-:Y:S01]  /*4ad0*/  IMAD.U32 R28, R11, 0x10000, RZ ;  /* 0x000100000b1c7824 */ /* 0x000fe200078e00ff */
[----:B------:R-:W-:Y:S01]  /*4ae0*/  LOP3.LUT R32, R32, 0xff00, RZ, 0xc0, !PT ;  /* 0x0000ff0020207812 */ /* 0x000fe200078ec0ff */
[----:B------:R-:W-:Y:S01]  /*4af0*/  IMAD.SHL.U32 R34, R29, 0x100, RZ ;  /* 0x000001001d227824 */ /* 0x000fe200078e00ff */
[----:B------:R-:W-:Y:S02]  /*4b00*/  LOP3.LUT R31, R31, 0x1f0000ff, RZ, 0xc0, !PT ;  /* 0x1f0000ff1f1f7812 */ /* 0x000fe400078ec0ff */
[----:B------:R-:W-:Y:S02]  /*4b10*/  LOP3.LUT R28, R28, 0xffff0000, RZ, 0xc0, !PT ;  /* 0xffff00001c1c7812 */ /* 0x000fe400078ec0ff */
[----:B------:R-:W-:Y:S02]  /*4b20*/  LOP3.LUT R30, R31, 0x1f0000, R30, 0xf8, !PT ;  /* 0x001f00001f1e7812 */ /* 0x000fe400078ef81e */
[----:B------:R-:W-:-:S02]  /*4b30*/  LOP3.LUT R28, R28, 0xffff, R11, 0xf8, !PT ;  /* 0x0000ffff1c1c7812 */ /* 0x000fc400078ef80b */
[----:B------:R-:W-:Y:S02]  /*4b40*/  LOP3.LUT R31, R11, 0x1f0000, RZ, 0xc0, !PT ;  /* 0x001f00000b1f7812 */ /* 0x000fe400078ec0ff */
[----:B------:R-:W-:Y:S02]  /*4b50*/  LOP3.LUT R27, R32, 0xff0000ff, R27, 0xf8, !PT ;  /* 0xff0000ff201b7812 */ /* 0x000fe400078ef81b */
[C---:B------:R-:W-:Y:S01]  /*4b60*/  SHF.L.U64.HI R32, R28.reuse, 0x8, R31 ;  /* 0x000000081c207819 */ /* 0x040fe2000001021f */
[----:B------:R-:W-:Y:S01]  /*4b70*/  IMAD.SHL.U32 R31, R28, 0x100, RZ ;  /* 0x000001001c1f7824 */ /* 0x000fe200078e00ff */
[----:B------:R-:W-:Y:S02]  /*4b80*/  LOP3.LUT R34, R34, 0xff00, RZ, 0xc0, !PT ;  /* 0x0000ff0022227812 */ /* 0x000fe400078ec0ff */
[----:B------:R-:W-:Y:S02]  /*4b90*/  LOP3.LUT R32, R32, 0x1f0000ff, RZ, 0xc0, !PT ;  /* 0x1f0000ff20207812 */ /* 0x000fe400078ec0ff */
[----:B------:R-:W-:-:S02]  /*4ba0*/  LOP3.LUT R31, R31, 0xff00, RZ, 0xc0, !PT ;  /* 0x0000ff001f1f7812 */ /* 0x000fc400078ec0ff */
[----:B------:R-:W-:Y:S02]  /*4bb0*/  LOP3.LUT R11, R32, 0x1f0000, R11, 0xf8, !PT ;  /* 0x001f0000200b7812 */ /* 0x000fe400078ef80b */
[----:B------:R-:W-:Y:S02]  /*4bc0*/  SHF.L.U64.HI R32, R27, 0x4, R10 ;  /* 0x000000041b207819 */ /* 0x000fe4000001020a */
[----:B------:R-:W-:Y:S02]  /*4bd0*/  LOP3.LUT R28, R31, 0xff0000ff, R28, 0xf8, !PT ;  /* 0xff0000ff1f1c7812 */ /* 0x000fe400078ef81c */
[----:B------:R-:W-:Y:S01]  /*4be0*/  LOP3.LUT R31, R32, 0xf00f00, RZ, 0xc0, !PT ;  /* 0x00f00f00201f7812 */ /* 0x000fe200078ec0ff */
[----:B------:R-:W-:Y:S01]  /*4bf0*/  IMAD.SHL.U32 R32, R27, 0x10, RZ ;  /* 0x000000101b207824 */ /* 0x000fe200078e00ff */
[----:B------:R-:W-:Y:S02]  /*4c00*/  LOP3.LUT R29, R34, 0xff0000ff, R29, 0xf8, !PT ;  /* 0xff0000ff221d7812 */ /* 0x000fe400078ef81d */
[----:B------:R-:W-:-:S02]  /*4c10*/  LOP3.LUT R10, R31, 0x100f00f0, R10, 0xf8, !PT ;  /* 0x100f00f01f0a7812 */ /* 0x000fc400078ef80a */
[----:B------:R-:W-:Y:S01]  /*4c20*/  LOP3.LUT R32, R32, 0xf00f00f0, RZ, 0xc0, !PT ;  /* 0xf00f00f020207812 */ /* 0x000fe200078ec0ff */
[C---:B------:R-:W-:Y:S01]  /*4c30*/  IMAD.SHL.U32 R34, R29.reuse, 0x10, RZ ;  /* 0x000000101d227824 */ /* 0x040fe200078e00ff */
[----:B------:R-:W-:Y:S02]  /*4c40*/  SHF.L.U64.HI R31, R29, 0x4, R30 ;  /* 0x000000041d1f7819 */ /* 0x000fe4000001021e */
[----:B------:R-:W-:Y:S02]  /*4c50*/  LOP3.LUT R27, R32, 0xf00f00f, R27, 0xf8, !PT ;  /* 0x0f00f00f201b7812 */ /* 0x000fe400078ef81b */
[----:B------:R-:W-:Y:S02]  /*4c60*/  LOP3.LUT R31, R31, 0xf00f00, RZ, 0xc0, !PT ;  /* 0x00f00f001f1f7812 */ /* 0x000fe400078ec0ff */
[----:B------:R-:W-:Y:S01]  /*4c70*/  LOP3.LUT R34, R34, 0xf00f00f0, RZ, 0xc0, !PT ;  /* 0xf00f00f022227812 */ /* 0x000fe200078ec0ff */
[----:B------:R-:W-:Y:S01]  /*4c80*/  IMAD.SHL.U32 R35, R27, 0x10, RZ ;  /* 0x000000101b237824 */ /* 0x000fe200078e00ff */
[----:B------:R-:W-:-:S02]  /*4c90*/  SHF.L.U64.HI R32, R28, 0x4, R11 ;  /* 0x000000041c207819 */ /* 0x000fc4000001020b */
[----:B------:R-:W-:Y:S02]  /*4ca0*/  LOP3.LUT R30, R31, 0x100f00f0, R30, 0xf8, !PT ;  /* 0x100f00f01f1e7812 */ /* 0x000fe400078ef81e */
[----:B------:R-:W-:Y:S01]  /*4cb0*/  LOP3.LUT R31, R34, 0xf00f00f, R29, 0xf8, !PT ;  /* 0x0f00f00f221f7812 */ /* 0x000fe200078ef81d */
[----:B------:R-:W-:Y:S01]  /*4cc0*/  IMAD.SHL.U32 R29, R28, 0x10, RZ ;  /* 0x000000101c1d7824 */ /* 0x000fe200078e00ff */
[----:B------:R-:W-:Y:S01]  /*4cd0*/  LOP3.LUT R32, R32, 0xf00f00, RZ, 0xc0, !PT ;  /* 0x00f00f0020207812 */ /* 0x000fe200078ec0ff */
[----:B------:R-:W-:Y:S01]  /*4ce0*/  IMAD.SHL.U32 R34, R27, 0x4, RZ ;  /* 0x000000041b227824 */ /* 0x000fe200078e00ff */
[----:B------:R-:W-:Y:S01]  /*4cf0*/  LOP3.LUT R35, R35, 0x20820820, RZ, 0xc0, !PT ;  /* 0x2082082023237812 */ /* 0x000fe200078ec0ff */
[C---:B------:R-:W-:Y:S01]  /*4d00*/  IMAD.SHL.U32 R33, R31.reuse, 0x2, RZ ;  /* 0x000000021f217824 */ /* 0x040fe200078e00ff */
[----:B------:R-:W-:Y:S01]  /*4d10*/  LOP3.LUT R11, R32, 0x100f00f0, R11, 0xf8, !PT ;  /* 0x100f00f0200b7812 */ /* 0x000fe200078ef80b */
[----:B------:R-:W-:Y:S01]  /*4d20*/  IMAD.SHL.U32 R32, R31, 0x8, RZ ;  /* 0x000000081f207824 */ /* 0x000fe200078e00ff */
[----:B------:R-:W-:-:S02]  /*4d30*/  LOP3.LUT R29, R29, 0xf00f00f0, RZ, 0xc0, !PT ;  /* 0xf00f00f01d1d7812 */ /* 0x000fc400078ec0ff */
[----:B------:R-:W-:Y:S02]  /*4d40*/  LOP3.LUT R34, R35, 0x4104104, R34, 0xf8, !PT ;  /* 0x0410410423227812 */ /* 0x000fe400078ef822 */
[----:B------:R-:W-:Y:S02]  /*4d50*/  LOP3.LUT R32, R32, 0x10410410, RZ, 0xc0, !PT ;  /* 0x1041041020207812 */ /* 0x000fe400078ec0ff */
[----:B------:R-:W-:Y:S02]  /*4d60*/  LOP3.LUT R28, R29, 0xf00f00f, R28, 0xf8, !PT ;  /* 0x0f00f00f1d1c7812 */ /* 0x000fe400078ef81c */
[C-C-:B------:R-:W-:Y:S02]  /*4d70*/  SHF.L.U64.HI R29, R31.reuse, 0x3, R30.reuse ;  /* 0x000000031f1d7819 */ /* 0x140fe4000001021e */
[----:B------:R-:W-:Y:S02]  /*4d80*/  SHF.L.U64.HI R30, R31, 0x1, R30 ;  /* 0x000000011f1e7819 */ /* 0x000fe4000001021e */
[----:B------:R-:W-:-:S02]  /*4d90*/  LOP3.LUT R33, R32, 0x82082082, R33, 0xf8, !PT ;  /* 0x8208208220217812 */ /* 0x000fc400078ef821 */
[C-C-:B------:R-:W-:Y:S02]  /*4da0*/  SHF.L.U64.HI R31, R27.reuse, 0x4, R10.reuse ;  /* 0x000000041b1f7819 */ /* 0x140fe4000001020a */
[----:B------:R-:W-:Y:S01]  /*4db0*/  SHF.L.U64.HI R32, R27, 0x2, R10 ;  /* 0x000000021b207819 */ /* 0x000fe2000001020a */
[----:B------:R-:W-:Y:S01]  /*4dc0*/  IMAD.SHL.U32 R10, R28, 0x4, RZ ;  /* 0x000000041c0a7824 */ /* 0x000fe200078e00ff */
[----:B------:R-:W-:Y:S02]  /*4dd0*/  LOP3.LUT R31, R31, 0x8208208, RZ, 0xc0, !PT ;  /* 0x082082081f1f7812 */ /* 0x000fe400078ec0ff */
[----:B------:R-:W-:Y:S02]  /*4de0*/  LOP3.LUT R29, R29, 0x4104104, RZ, 0xc0, !PT ;  /* 0x041041041d1d7812 */ /* 0x000fe400078ec0ff */
[----:B------:R-:W-:Y:S02]  /*4df0*/  LOP3.LUT R27, R10, 0x8208208, RZ, 0xc0, !PT ;  /* 0x082082080a1b7812 */ /* 0x000fe400078ec0ff */
[----:B------:R-:W-:Y:S01]  /*4e00*/  LOP3.LUT R31, R31, 0x41041041, R32, 0xf8, !PT ;  /* 0x410410411f1f7812 */ /* 0x000fe200078ef820 */
[----:B---3--:R-:W-:Y:S01]  /*4e10*/  VIADD R32, R12, -UR11 ;  /* 0x8000000b0c207c36 */ /* 0x008fe20008000000 */
[----:B------:R-:W-:Y:S01]  /*4e20*/  LOP3.LUT R10, R27, 0x41041041, R28, 0xf8, !PT ;  /* 0x410410411b0a7812 */ /* 0x000fe200078ef81c */
[----:B----4-:R-:W-:-:S03]  /*4e30*/  VIADD R27, R13, -UR5 ;  /* 0x800000050d1b7c36 */ /* 0x010fc60008000000 */
[----:B------:R-:W-:Y:S02]  /*4e40*/  LOP3.LUT R10, R34, R33, R10, 0xfe, !PT ;  /* 0x00000021220a7212 */ /* 0x000fe400078efe0a */
[----:B------:R-:W-:Y:S01]  /*4e50*/  SHF.L.U64.HI R34, R28, 0x2, R11 ;  /* 0x000000021c227819 */ /* 0x000fe2000001020b */
[----:B------:R-:W-:Y:S01]  /*4e60*/  IMAD.U32 R28, R27, 0x10000, RZ ;  /* 0x000100001b1c7824 */ /* 0x000fe200078e00ff */
[----:B------:R-:W-:Y:S02]  /*4e70*/  LOP3.LUT R33, R29, 0x20820820, R30, 0xf8, !PT ;  /* 0x208208201d217812 */ /* 0x000fe400078ef81e */
[----:B------:R-:W-:Y:S02]  /*4e80*/  LOP3.LUT R34, R34, 0x2082082, RZ, 0xc0, !PT ;  /* 0x0208208222227812 */ /* 0x000fe400078ec0ff */
[----:B------:R-:W-:Y:S02]  /*4e90*/  LOP3.LUT R28, R28, 0xffff0000, RZ, 0xc0, !PT ;  /* 0xffff00001c1c7812 */ /* 0x000fe400078ec0ff */
[----:B------:R-:W-:-:S02]  /*4ea0*/  LOP3.LUT R30, R27, 0x1f0000, RZ, 0xc0, !PT ;  /* 0x001f00001b1e7812 */ /* 0x000fc400078ec0ff */
[----:B------:R-:W-:Y:S01]  /*4eb0*/  LOP3.LUT R29, R28, 0xffff, R27, 0xf8, !PT ;  /* 0x0000ffff1c1d7812 */ /* 0x000fe200078ef81b */
[----:B------:R-:W-:Y:S01]  /*4ec0*/  IMAD.U32 R28, R32, 0x10000, RZ ;  /* 0x00010000201c7824 */ /* 0x000fe200078e00ff */
[----:B------:R-:W-:Y:S02]  /*4ed0*/  LOP3.LUT R34, R34, 0x10410410, R11, 0xf8, !PT ;  /* 0x1041041022227812 */ /* 0x000fe400078ef80b */
[----:B------:R-:W-:Y:S02]  /*4ee0*/  SHF.L.U64.HI R30, R29, 0x8, R30 ;  /* 0x000000081d1e7819 */ /* 0x000fe4000001021e */
[----:B------:R-:W-:Y:S01]  /*4ef0*/  LOP3.LUT R11, R31, R33, R34, 0xfe, !PT ;  /* 0x000000211f0b7212 */ /* 0x000fe200078efe22 */
[----:B------:R-:W-:Y:S01]  /*4f00*/  IMAD.SHL.U32 R34, R29, 0x100, RZ ;  /* 0x000001001d227824 */ /* 0x000fe200078e00ff */
[----:B------:R-:W-:Y:S02]  /*4f10*/  LOP3.LUT R30, R30, 0x1f0000ff, RZ, 0xc0, !PT ;  /* 0x1f0000ff1e1e7812 */ /* 0x000fe400078ec0ff */
[----:B------:R-:W-:-:S02]  /*4f20*/  LOP3.LUT R31, R28, 0xffff0000, RZ, 0xc0, !PT ;  /* 0xffff00001c1f7812 */ /* 0x000fc400078ec0ff */
[----:B------:R-:W-:Y:S02]  /*4f30*/  LOP3.LUT R28, R30, 0x1f0000, R27, 0xf8, !PT ;  /* 0x001f00001e1c7812 */ /* 0x000fe400078ef81b */
[----:B------:R-:W-:Y:S01]  /*4f40*/  LOP3.LUT R27, R31, 0xffff, R32, 0xf8, !PT ;  /* 0x0000ffff1f1b7812 */ /* 0x000fe200078ef820 */
[----:B--2---:R-:W-:Y:S01]  /*4f50*/  VIADD R31, R20, -UR10 ;  /* 0x8000000a141f7c36 */ /* 0x004fe20008000000 */
[----:B------:R-:W-:Y:S02]  /*4f60*/  LOP3.LUT R30, R32, 0x1f0000, RZ, 0xc0, !PT ;  /* 0x001f0000201e7812 */ /* 0x000fe400078ec0ff */
[----:B------:R-:W-:Y:S02]  /*4f70*/  LOP3.LUT R34, R34, 0xff00, RZ, 0xc0, !PT ;  /* 0x0000ff0022227812 */ /* 0x000fe400078ec0ff */
[----:B------:R-:W-:Y:S01]  /*4f80*/  SHF.L.U64.HI R33, R27, 0x8, R30 ;  /* 0x000000081b217819 */ /* 0x000fe2000001021e */
[----:B------:R-:W-:Y:S01]  /*4f90*/  IMAD.U32 R30, R31, 0x10000, RZ ;  /* 0x000100001f1e7824 */ /* 0x000fe200078e00ff */
[----:B------:R-:W-:Y:S01]  /*4fa0*/  LOP3.LUT R29, R34, 0xff0000ff, R29, 0xf8, !PT ;  /* 0xff0000ff221d7812 */ /* 0x000fe200078ef81d */
[----:B------:R-:W-:Y:S01]  /*4fb0*/  IMAD.SHL.U32 R34, R27, 0x100, RZ ;  /* 0x000001001b227824 */ /* 0x000fe200078e00ff */
[----:B------:R-:W-:-:S02]  /*4fc0*/  LOP3.LUT R33, R33, 0x1f0000ff, RZ, 0xc0, !PT ;  /* 0x1f0000ff21217812 */ /* 0x000fc400078ec0ff */
[----:B------:R-:W-:Y:S02]  /*4fd0*/  LOP3.LUT R30, R30, 0xffff0000, RZ, 0xc0, !PT ;  /* 0xffff00001e1e7812 */ /* 0x000fe400078ec0ff */
[----:B------:R-:W-:Y:S02]  /*4fe0*/  LOP3.LUT R32, R33, 0x1f0000, R32, 0xf8, !PT ;  /* 0x001f000021207812 */ /* 0x000fe400078ef820 */
        /* <DEDUP_REMOVED lines=10> */
[----:B------:R-:W-:Y:S01]  /*5090*/  LOP3.LUT R28, R33, 0x100f00f0, R28, 0xf8, !PT ;  /* 0x100f00f0211c7812 */ /* 0x000fe200078ef81c */
[----:B------:R-:W-:Y:S01]  /*50a0*/  IMAD.SHL.U32 R33, R30, 0x100, RZ ;  /* 0x000001001e217824 */ /* 0x000fe200078e00ff */
[----:B------:R-:W-:-:S02]  /*50b0*/  SHF.L.U64.HI R35, R27, 0x4, R32 ;  /* 0x000000041b237819 */ /* 0x000fc40000010220 */
[----:B------:R-:W-:Y:S02]  /*50c0*/  LOP3.LUT R34, R34, 0xf00f00f0, RZ, 0xc0, !PT ;  /* 0xf00f00f022227812 */ /* 0x000fe400078ec0ff */
        /* <DEDUP_REMOVED lines=41> */
.L_x_389:
[----:B------:R-:W-:Y:S05]  /*5360*/  BSYNC.RECONVERGENT B0 ;  /* 0x0000000000007941 */ /* 0x000fea0003800200 */
.L_x_388:
        /* <DEDUP_REMOVED lines=11> */
[----:B------:R-:W-:Y:S01]  /*5420*/  MOV R10, 0x400 ;  /* 0x00000400000a7802 */ /* 0x000fe20000000f00 */
[----:B------:R-:W2:Y:S01]  /*5430*/  S2R R13, SR_CgaCtaId ;  /* 0x00000000000d7919 */ /* 0x000ea20000008800 */
[----:B------:R-:W3:Y:S01]  /*5440*/  S2R R11, SR_LANEID ;  /* 0x00000000000b7919 */ /* 0x000ee20000000000 */
[----:B-1----:R-:W-:-:S04]  /*5450*/  UPRMT UR4, UR4, 0x8880, URZ ;  /* 0x0000888004047896 */ /* 0x002fc800080000ff */
[----:B------:R-:W-:Y:S01]  /*5460*/  UISETP.NE.AND UP0, UPT, UR4, URZ, UPT ;  /* 0x000000ff0400728c */ /* 0x000fe2000bf05270 */
[----:B0-----:R-:W-:Y:S02]  /*5470*/  SHF.R.U32.HI R6, RZ, 0x5, R9 ;  /* 0x00000005ff067819 */ /* 0x001fe40000011609 */
[----:B--2---:R-:W-:-:S03]  /*5480*/  LEA R13, R13, R10, 0x18 ;  /* 0x0000000a0d0d7211 */ /* 0x004fc600078ec0ff */
[----:B---3--:R-:W-:-:S04]  /*5490*/  IMAD R6, R6, 0x60, R11 ;  /* 0x0000006006067824 */ /* 0x008fc800078e020b */
[----:B------:R-:W-:-:S04]  /*54a0*/  IMAD R6, R6, 0x14, R13 ;  /* 0x0000001406067824 */ /* 0x000fc800078e020d */
[----:B------:R-:W-:Y:S01]  /*54b0*/  IMAD R29, R11, 0x28, R6 ;  /* 0x000000280b1d7824 */ /* 0x000fe200078e0206 */
[----:B------:R-:W-:Y:S06]  /*54c0*/  BAR.SYNC.DEFER_BLOCKING 0x0 ;  /* 0x0000000000007b1d */ /* 0x000fec0000010000 */
[----:B------:R-:W-:Y:S05]  /*54d0*/  BRA.U !UP0, `(.L_x_391) ;  /* 0x0000000108e47547 */ /* 0x000fea000b800000 */
[----:B------:R-:W-:Y:S04]  /*54e0*/  STS [R29], R5 ;  /* 0x000000051d007388 */ /* 0x000fe80000000800 */
[----:B------:R0:W-:Y:S04]  /*54f0*/  STS [R29+0x4], R4 ;  /* 0x000004041d007388 */ /* 0x0001e80000000800 */
[----:B------:R-:W-:Y:S04]  /*5500*/  STS [R29+0x8], R3 ;  /* 0x000008031d007388 */ /* 0x000fe80000000800 */
[----:B------:R1:W-:Y:S01]  /*5510*/  STS [R29+0xc], R2 ;  /* 0x00000c021d007388 */ /* 0x0003e20000000800 */
[----:B0-----:R-:W-:-:S03]  /*5520*/  LOP3.LUT R4, R9, 0x1f, RZ, 0xc0, !PT ;  /* 0x0000001f09047812 */ /* 0x001fc600078ec0ff */
[----:B------:R0:W-:Y:S04]  /*5530*/  STS [R29+0x10], R0 ;  /* 0x000010001d007388 */ /* 0x0001e80000000800 */
[----:B------:R-:W-:Y:S01]  /*5540*/  STS [R29+0x14], R26 ;  /* 0x0000141a1d007388 */ /* 0x000fe20000000800 */
[----:B-1----:R-:W1:Y:S03]  /*5550*/  LDC.64 R2, c[0x0][0x398] ;  /* 0x0000e600ff027b82 */ /* 0x002e660000000a00 */
[----:B------:R-:W-:Y:S01]  /*5560*/  STS [R29+0x18], R25 ;  /* 0x000018191d007388 */ /* 0x000fe20000000800 */
[----:B0-----:R-:W-:-:S03]  /*5570*/  LOP3.LUT R0, R9, 0x3e0, RZ, 0xc0, !PT ;  /* 0x000003e009007812 */ /* 0x001fc600078ec0ff */
[----:B------:R-:W-:Y:S02]  /*5580*/  STS [R29+0x1c], R24 ;  /* 0x00001c181d007388 */ /* 0x000fe40000000800 */
[----:B------:R-:W-:Y:S02]  /*5590*/  IMAD R35, R0, 0x3, RZ ;  /* 0x0000000300237824 */ /* 0x000fe400078e02ff */
[----:B------:R-:W-:Y:S01]  /*55a0*/  STS [R29+0x20], R23 ;  /* 0x000020171d007388 */ /* 0x000fe20000000800 */
[----:B------:R-:W-:-:S03]  /*55b0*/  VIADD R0, R4, UR8 ;  /* 0x0000000804007c36 */ /* 0x000fc60008000000 */
[----:B------:R-:W-:Y:S02]  /*55c0*/  STS [R29+0x24], R22 ;  /* 0x000024161d007388 */ /* 0x000fe40000000800 */
[----:B------:R-:W-:Y:S02]  /*55d0*/  IADD3 R35, P0, PT, R35, R0, RZ ;  /* 0x0000000023237210 */ /* 0x000fe40007f1e0ff */
[----:B------:R-:W-:Y:S03]  /*55e0*/  STS [R29+0x28], R20 ;  /* 0x000028141d007388 */ /* 0x000fe60000000800 */
[----:B------:R-:W-:Y:S01]  /*55f0*/  IMAD.X R0, RZ, RZ, RZ, P0 ;  /* 0x000000ffff007224 */ /* 0x000fe200000e06ff */
[----:B------:R-:W-:Y:S01]  /*5600*/  STS [R29+0x2c], R16 ;  /* 0x00002c101d007388 */ /* 0x000fe20000000800 */
[----:B-1----:R-:W-:-:S03]  /*5610*/  IMAD.WIDE.U32 R2, R35, 0x14, R2 ;  /* 0x0000001423027825 */ /* 0x002fc600078e0002 */
[----:B------:R-:W-:Y:S01]  /*5620*/  STS [R29+0x30], R27 ;  /* 0x0000301b1d007388 */ /* 0x000fe20000000800 */
[----:B------:R-:W-:-:S03]  /*5630*/  IMAD R35, R0, 0x14, RZ ;  /* 0x0000001400237824 */ /* 0x000fc600078e02ff */
[----:B------:R-:W-:Y:S01]  /*5640*/  STS [R29+0x34], R14 ;  /* 0x0000340e1d007388 */ /* 0x000fe20000000800 */
[----:B------:R-:W-:-:S03]  /*5650*/  IMAD.IADD R3, R3, 0x1, R35 ;  /* 0x0000000103037824 */ /* 0x000fc600078e0223 */
        /* <DEDUP_REMOVED lines=33> */
.L_x_391:
[----:B------:R-:W-:Y:S01]  /*5870*/  STS [R29], R5 ;  /* 0x000000051d007388 */ /* 0x000fe20000000800 */
[----:B------:R-:W-:-:S03]  /*5880*/  IMAD R7, R7, 0x14, RZ ;  /* 0x0000001407077824 */ /* 0x000fc600078e02ff */
        /* <DEDUP_REMOVED lines=49> */
.L_x_380:
[----:B------:R-:W0:Y:S01]  /*5ba0*/  LDCU.64 UR4, c[0x0][0x388] ;  /* 0x00007100ff0477ac */ /* 0x000e220008000a00 */
[----:B------:R-:W-:Y:S01]  /*5bb0*/  ACQBULK ;  /* 0x000000000000782e */ /* 0x000fe20000000000 */
[----:B------:R-:W1:Y:S01]  /*5bc0*/  S2R R0, SR_TID.X ;  /* 0x0000000000007919 */ /* 0x000e620000002100 */
[----:B------:R-:W2:Y:S01]  /*5bd0*/  LDC R3, c[0x0][0x3a8] ;  /* 0x0000ea00ff037b82 */ /* 0x000ea20000000800 */
[----:B0-----:R-:W-:-:S06]  /*5be0*/  UIMAD.WIDE.U32 UR4, UR8, 0x14, UR4 ;  /* 0x00000014080478a5 */ /* 0x001fcc000f8e0004 */
[----:B------:R-:W-:Y:S02]  /*5bf0*/  IMAD.U32 R4, RZ, RZ, UR4 ;  /* 0x00000004ff047e24 */ /* 0x000fe4000f8e00ff */
[----:B------:R-:W-:-:S05]  /*5c00*/  IMAD.U32 R5, RZ, RZ, UR5 ;  /* 0x00000005ff057e24 */ /* 0x000fca000f8e00ff */
[----:B------:R-:W3:Y:S04]  /*5c10*/  LDG.E R10, desc[UR6][R4.64+0x10] ;  /* 0x00001006040a7981 */ /* 0x000ee8000c1e1900 */
[----:B------:R-:W4:Y:S04]  /*5c20*/  LDG.E R12, desc[UR6][R4.64+0xc] ;  /* 0x00000c06040c7981 */ /* 0x000f28000c1e1900 */
[----:B------:R-:W5:Y:S04]  /*5c30*/  LDG.E R8, desc[UR6][R4.64+0x8] ;  /* 0x0000080604087981 */ /* 0x000f68000c1e1900 */
[----:B------:R-:W5:Y:S04]  /*5c40*/  LDG.E R6, desc[UR6][R4.64+0x4] ;  /* 0x0000040604067981 */ /* 0x000f68000c1e1900 */
[----:B------:R0:W5:Y:S01]  /*5c50*/  LDG.E R24, desc[UR6][R4.64] ;  /* 0x0000000604187981 */ /* 0x000162000c1e1900 */
[----:B-1----:R-:W-:Y:S01]  /*5c60*/  LOP3.LUT R2, R0, 0x3e0, RZ, 0xc0, !PT ;  /* 0x000003e000027812 */ /* 0x002fe200078ec0ff */
[----:B------:R-:W-:Y:S01]  /*5c70*/  IMAD.U32 R14, RZ, RZ, UR4 ;  /* 0x00000004ff0e7e24 */ /* 0x000fe2000f8e00ff */
[----:B------:R-:W1:Y:S01]  /*5c80*/  S2R R36, SR_LANEID ;  /* 0x0000000000247919 */ /* 0x000e620000000000 */
[----:B------:R-:W-:-:S02]  /*5c90*/  IMAD.U32 R15, RZ, RZ, UR5 ;  /* 0x00000005ff0f7e24 */ /* 0x000fc4000f8e00ff */
[----:B------:R-:W-:Y:S02]  /*5ca0*/  IMAD R7, R2, 0x3, RZ ;  /* 0x0000000302077824 */ /* 0x000fe400078e02ff */
[----:B------:R-:W-:-:S03]  /*5cb0*/  IMAD R2, RZ, RZ, -UR8 ;  /* 0x80000008ff027e24 */ /* 0x000fc6000f8e02ff */
[----:B------:R-:W-:Y:S02]  /*5cc0*/  LOP3.LUT R7, R7, 0x1f, R0, 0xf8, !PT ;  /* 0x0000001f07077812 */ /* 0x000fe400078ef800 */
[----:B--2---:R-:W-:-:S03]  /*5cd0*/  VIADDMNMX R2, R2, R3, 0x300, PT ;  /* 0x0000030002027446 */ /* 0x004fc60003800103 */
[C---:B------:R-:W-:Y:S01]  /*5ce0*/  VIADD R3, R7.reuse, 0x20 ;  /* 0x0000002007037836 */ /* 0x040fe20000000000 */
[CC--:B------:R-:W-:Y:S01]  /*5cf0*/  ISETP.GE.AND P0, PT, R7.reuse, R2.reuse, PT ;  /* 0x000000020700720c */ /* 0x0c0fe20003f06270 */
[C---:B0-----:R-:W-:Y:S02]  /*5d00*/  VIADD R5, R7.reuse, 0x40 ;  /* 0x0000004007057836 */ /* 0x041fe40000000000 */
[----:B------:R-:W-:Y:S01]  /*5d10*/  IMAD R9, R7, 0x14, RZ ;  /* 0x0000001407097824 */ /* 0x000fe200078e02ff */
[-C--:B------:R-:W-:Y:S02]  /*5d20*/  ISETP.GE.AND P1, PT, R3, R2.reuse, PT ;  /* 0x000000020300720c */ /* 0x080fe40003f26270 */
[----:B------:R-:W-:Y:S02]  /*5d30*/  ISETP.GE.AND P2, PT, R5, R2, PT ;  /* 0x000000020500720c */ /* 0x000fe40003f46270 */
[----:B------:R-:W-:-:S05]  /*5d40*/  IADD3 R4, P3, PT, R9, R14, RZ ;  /* 0x0000000e09047210 */ /* 0x000fca0007f7e0ff */
[----:B------:R-:W-:Y:S02]  /*5d50*/  IMAD.X R5, RZ, RZ, UR5, P3 ;  /* 0x00000005ff057e24 */ /* 0x000fe400098e06ff */
        /* <DEDUP_REMOVED lines=26> */
[----:B------:R-:W-:-:S02]  /*5f00*/  MOV R7, 0x400 ;  /* 0x0000040000077802 */ /* 0x000fc40000000f00 */
[----:B------:R-:W-:-:S05]  /*5f10*/  SHF.R.U32.HI R3, RZ, 0x5, R0 ;  /* 0x00000005ff037819 */ /* 0x000fca0000011600 */
[----:B-1----:R-:W-:Y:S01]  /*5f20*/  IMAD R3, R3, 0x60, R36 ;  /* 0x0000006003037824 */ /* 0x002fe200078e0224 */
[----:B0-----:R-:W-:-:S05]  /*5f30*/  LEA R7, R9, R7, 0x18 ;  /* 0x0000000709077211 */ /* 0x001fca00078ec0ff */
        /* <DEDUP_REMOVED lines=22> */
[----:B------:R-:W0:Y:S04]  /*60a0*/  LDS R21, [R36+0x10] ;  /* 0x0000100024157984 */ /* 0x000e280000000800 */
[----:B------:R1:W2:Y:S04]  /*60b0*/  LDS R5, [R36+0x14] ;  /* 0x0000140024057984 */ /* 0x0002a80000000800 */
[----:B------:R1:W3:Y:S04]  /*60c0*/  LDS R9, [R36+0x18] ;  /* 0x0000180024097984 */ /* 0x0002e80000000800 */
[----:B------:R1:W4:Y:S04]  /*60d0*/  LDS R28, [R36+0x1c] ;  /* 0x00001c00241c7984 */ /* 0x0003280000000800 */
[----:B------:R1:W1:Y:S04]  /*60e0*/  LDS R7, [R36+0x20] ;  /* 0x0000200024077984 */ /* 0x0002680000000800 */
[----:B------:R0:W1:Y:S04]  /*60f0*/  LDS R8, [R36+0x24] ;  /* 0x0000240024087984 */ /* 0x0000680000000800 */
[----:B------:R0:W1:Y:S04]  /*6100*/  LDS R4, [R36+0x28] ;  /* 0x0000280024047984 */ /* 0x0000680000000800 */
[----:B------:R0:W1:Y:S04]  /*6110*/  LDS R6, [R36+0x2c] ;  /* 0x00002c0024067984 */ /* 0x0000680000000800 */
[----:B------:R0:W1:Y:S04]  /*6120*/  LDS R10, [R36+0x30] ;  /* 0x00003000240a7984 */ /* 0x0000680000000800 */
[----:B------:R0:W1:Y:S04]  /*6130*/  LDS R12, [R36+0x34] ;  /* 0x00003400240c7984 */ /* 0x0000680000000800 */
[----:B------:R0:W1:Y:S01]  /*6140*/  LDS R14, [R36+0x38] ;  /* 0x00003800240e7984 */ /* 0x0000620000000800 */
[----:B------:R-:W-:Y:S01]  /*6150*/  BAR.SYNC.DEFER_BLOCKING 0x0 ;  /* 0x0000000000007b1d */ /* 0x000fe20000010000 */
[----:B------:R-:W-:-:S07]  /*6160*/  IMAD R11, R0, 0x3, RZ ;  /* 0x00000003000b7824 */ /* 0x000fce00078e02ff */
[----:B------:R-:W-:Y:S01]  /*6170*/  PREEXIT ;  /* 0x000000000000782d */ /* 0x000fe20000000000 */
[----:B------:R-:W-:Y:S01]  /*6180*/  BSSY.RECONVERGENT B0, `(.L_x_392) ;  /* 0x00000b5000007945 */ /* 0x000fe20003800200 */
[----:B0-----:R-:W-:Y:S02]  /*6190*/  IMAD.MOV.U32 R24, RZ, RZ, R21 ;  /* 0x000000ffff187224 */ /* 0x001fe400078e0015 */
[C---:B------:R-:W-:Y:S01]  /*61a0*/  VIADD R13, R11.reuse, 0x1 ;  /* 0x000000010b0d7836 */ /* 0x040fe20000000000 */
[CC--:B------:R-:W-:Y:S01]  /*61b0*/  ISETP.GE.U32.AND P2, PT, R11.reuse, R2.reuse, PT ;  /* 0x000000020b00720c */ /* 0x0c0fe20003f46070 */
[----:B------:R-:W-:Y:S02]  /*61c0*/  VIADD R15, R11, 0x2 ;  /* 0x000000020b0f7836 */ /* 0x000fe40000000000 */
[----:B------:R-:W-:Y:S01]  /*61d0*/  IMAD.MOV.U32 R26, RZ, RZ, R20 ;  /* 0x000000ffff1a7224 */ /* 0x000fe200078e0014 */
[-C--:B------:R-:W-:Y:S01]  /*61e0*/  ISETP.GE.U32.AND P0, PT, R13, R2.reuse, PT ;  /* 0x000000020d00720c */ /* 0x080fe20003f06070 */
[----:B------:R-:W-:Y:S01]  /*61f0*/  IMAD.MOV.U32 R22, RZ, RZ, R19 ;  /* 0x000000ffff167224 */ /* 0x000fe200078e0013 */
[----:B------:R-:W-:Y:S01]  /*6200*/  ISETP.GE.U32.AND P1, PT, R15, R2, PT ;  /* 0x000000020f00720c */ /* 0x000fe20003f26070 */
[----:B------:R-:W-:-:S02]  /*6210*/  IMAD.MOV.U32 R25, RZ, RZ, R18 ;  /* 0x000000ffff197224 */ /* 0x000fc400078e0012 */
[--C-:B------:R-:W-:Y:S02]  /*6220*/  IMAD.MOV.U32 R23, RZ, RZ, R16.reuse ;  /* 0x000000ffff177224 */ /* 0x100fe400078e0010 */
[----:B------:R-:W-:Y:S02]  /*6230*/  IMAD.MOV.U32 R11, RZ, RZ, R16 ;  /* 0x000000ffff0b7224 */ /* 0x000fe400078e0010 */
[----:B------:R-:W-:Y:S02]  /*6240*/  IMAD.MOV.U32 R13, RZ, RZ, R18 ;  /* 0x000000ffff0d7224 */ /* 0x000fe400078e0012 */
[----:B------:R-:W-:Y:S02]  /*6250*/  IMAD.MOV.U32 R15, RZ, RZ, R19 ;  /* 0x000000ffff0f7224 */ /* 0x000fe400078e0013 */
[----:B------:R-:W-:Y:S02]  /*6260*/  IMAD.MOV.U32 R17, RZ, RZ, R20 ;  /* 0x000000ffff117224 */ /* 0x000fe400078e0014 */
[----:B------:R-:W-:Y:S01]  /*6270*/  IMAD.MOV.U32 R27, RZ, RZ, R21 ;  /* 0x000000ffff1b7224 */ /* 0x000fe200078e0015 */
[----:B--234-:R-:W-:Y:S06]  /*6280*/  @P0 BRA `(.L_x_393) ;  /* 0x0000000800900947 */ /* 0x01cfec0003800000 */
[----:B------:R-:W0:Y:S01]  /*6290*/  LDCU UR9, c[0x0][0x3c8] ;  /* 0x00007900ff0977ac */ /* 0x000e220008000800 */
[----:B------:R-:W2:Y:S01]  /*62a0*/  LDCU.64 UR4, c[0x0][0x3c0] ;  /* 0x00007800ff0477ac */ /* 0x000ea20008000a00 */
[----:B0-----:R-:W-:Y:S02]  /*62b0*/  VIADD R24, R19, -UR9 ;  /* 0x8000000913187c36 */ /* 0x001fe40008000000 */
[----:B------:R-:W-:Y:S02]  /*62c0*/  VIADD R34, R28, -UR9 ;  /* 0x800000091c227c36 */ /* 0x000fe40008000000 */
[C---:B------:R-:W-:Y:S01]  /*62d0*/  IMAD.U32 R11, R24.reuse, 0x10000, RZ ;  /* 0x00010000180b7824 */ /* 0x040fe200078e00ff */
[----:B------:R-:W-:Y:S01]  /*62e0*/  LOP3.LUT R17, R24, 0x1f0000, RZ, 0xc0, !PT ;  /* 0x001f000018117812 */ /* 0x000fe200078ec0ff */
[----:B--2---:R-:W-:Y:S02]  /*62f0*/  VIADD R13, R18, -UR5 ;  /* 0x80000005120d7c36 */ /* 0x004fe40008000000 */
[----:B------:R-:W-:Y:S01]  /*6300*/  IMAD.U32 R23, R34, 0x10000, RZ ;  /* 0x0001000022177824 */ /* 0x000fe200078e00ff */
[----:B------:R-:W-:Y:S01]  /*6310*/  LOP3.LUT R15, R11, 0xffff0000, RZ, 0xc0, !PT ;  /* 0xffff00000b0f7812 */ /* 0x000fe200078ec0ff */
[----:B------:R-:W-:-:S02]  /*6320*/  IMAD.U32 R11, R13, 0x10000, RZ ;  /* 0x000100000d0b7824 */ /* 0x000fc400078e00ff */
[----:B------:R-:W-:Y:S01]  /*6330*/  VIADD R32, R9, -UR5 ;  /* 0x8000000509207c36 */ /* 0x000fe20008000000 */
[----:B------:R-:W-:Y:S02]  /*6340*/  LOP3.LUT R30, R15, 0xffff, R24, 0xf8, !PT ;  /* 0x0000ffff0f1e7812 */ /* 0x000fe400078ef818 */
[----:B------:R-:W-:Y:S02]  /*6350*/  LOP3.LUT R22, R11, 0xffff0000, RZ, 0xc0, !PT ;  /* 0xffff00000b167812 */ /* 0x000fe400078ec0ff */
[C---:B------:R-:W-:Y:S01]  /*6360*/  SHF.L.U64.HI R15, R30.reuse, 0x8, R17 ;  /* 0x000000081e0f7819 */ /* 0x040fe20000010211 */
[----:B------:R-:W-:Y:S01]  /*6370*/  IMAD.SHL.U32 R17, R30, 0x100, RZ ;  /* 0x000001001e117824 */ /* 0x000fe200078e00ff */
[----:B------:R-:W-:Y:S02]  /*6380*/  LOP3.LUT R11, R13, 0x1f0000, RZ, 0xc0, !PT ;  /* 0x001f00000d0b7812 */ /* 0x000fe400078ec0ff */
[----:B------:R-:W-:Y:S02]  /*6390*/  LOP3.LUT R15, R15, 0x1f0000ff, RZ, 0xc0, !PT ;  /* 0x1f0000ff0f0f7812 */ /* 0x000fe400078ec0ff */
[----:B------:R-:W-:-:S02]  /*63a0*/  LOP3.LUT R22, R22, 0xffff, R13, 0xf8, !PT ;  /* 0x0000ffff16167812 */ /* 0x000fc400078ef80d */
[----:B------:R-:W-:Y:S01]  /*63b0*/  LOP3.LUT R24, R15, 0x1f0000, R24, 0xf8, !PT ;  /* 0x001f00000f187812 */ /* 0x000fe200078ef818 */
[----:B------:R-:W-:Y:S01]  /*63c0*/  VIADD R15, R16, -UR4 ;  /* 0x80000004100f7c36 */ /* 0x000fe20008000000 */
[C---:B------:R-:W-:Y:S01]  /*63d0*/  SHF.L.U64.HI R26, R22.reuse, 0x8, R11 ;  /* 0x00000008161a7819 */ /* 0x040fe2000001020b */
[----:B------:R-:W-:Y:S01]  /*63e0*/  IMAD.SHL.U32 R27, R22, 0x100, RZ ;  /* 0x00000100161b7824 */ /* 0x000fe200078e00ff */
[----:B------:R-:W-:Y:S01]  /*63f0*/  LOP3.LUT R11, R17, 0xff00, RZ, 0xc0, !PT ;  /* 0x0000ff00110b7812 */ /* 0x000fe200078ec0ff */
[C---:B------:R-:W-:Y:S01]  /*6400*/  IMAD.U32 R17, R15.reuse, 0x10000, RZ ;  /* 0x000100000f117824 */ /* 0x040fe200078e00ff */
[----:B------:R-:W-:Y:S02]  /*6410*/  LOP3.LUT R26, R26, 0x1f0000ff, RZ, 0xc0, !PT ;  /* 0x1f0000ff1a1a7812 */ /* 0x000fe400078ec0ff */
[----:B------:R-:W-:Y:S02]  /*6420*/  LOP3.LUT R25, R15, 0x1f0000, RZ, 0xc0, !PT ;  /* 0x001f00000f197812 */ /* 0x000fe400078ec0ff */
[----:B------:R-:W-:-:S02]  /*6430*/  LOP3.LUT R13, R26, 0x1f0000, R13, 0xf8, !PT ;  /* 0x001f00001a0d7812 */ /* 0x000fc400078ef80d */
[----:B------:R-:W-:Y:S02]  /*6440*/  LOP3.LUT R26, R17, 0xffff0000, RZ, 0xc0, !PT ;  /* 0xffff0000111a7812 */ /* 0x000fe400078ec0ff */
[----:B------:R-:W-:Y:S02]  /*6450*/  LOP3.LUT R17, R23, 0xffff0000, RZ, 0xc0, !PT ;  /* 0xffff000017117812 */ /* 0x000fe400078ec0ff */
[----:B------:R-:W-:Y:S02]  /*6460*/  LOP3.LUT R23, R27, 0xff00, RZ, 0xc0, !PT ;  /* 0x0000ff001b177812 */ /* 0x000fe400078ec0ff */
[----:B------:R-:W-:Y:S02]  /*6470*/  LOP3.LUT R26, R26, 0xffff, R15, 0xf8, !PT ;  /* 0x0000ffff1a1a7812 */ /* 0x000fe400078ef80f */
[----:B------:R-:W-:Y:S02]  /*6480*/  LOP3.LUT R11, R11, 0xff0000ff, R30, 0xf8, !PT ;  /* 0xff0000ff0b0b7812 */ /* 0x000fe400078ef81e */
[----:B------:R-:W-:Y:S01]  /*6490*/  LOP3.LUT R30, R34, 0x1f0000, RZ, 0xc0, !PT ;  /* 0x001f0000221e7812 */ /* 0x000fe200078ec0ff */
[----:B------:R-:W-:Y:S01]  /*64a0*/  IMAD.SHL.U32 R27, R26, 0x100, RZ ;  /* 0x000001001a1b7824 */ /* 0x000fe200078e00ff */
[----:B------:R-:W-:-:S02]  /*64b0*/  LOP3.LUT R17, R17, 0xffff, R34, 0xf8, !PT ;  /* 0x0000ffff11117812 */ /* 0x000fc400078ef822 */
[----:B------:R-:W-:Y:S02]  /*64c0*/  LOP3.LUT R22, R23, 0xff0000ff, R22, 0xf8, !PT ;  /* 0xff0000ff17167812 */ /* 0x000fe400078ef816 */
[----:B------:R-:W-:Y:S02]  /*64d0*/  SHF.L.U64.HI R23, R26, 0x8, R25 ;  /* 0x000000081a177819 */ /* 0x000fe40000010219 */
[----:B------:R-:W-:Y:S02]  /*64e0*/  SHF.L.U64.HI R25, R17, 0x8, R30 ;  /* 0x0000000811197819 */ /* 0x000fe4000001021e */
[----:B------:R-:W-:Y:S01]  /*64f0*/  LOP3.LUT R30, R23, 0x1f0000ff, RZ, 0xc0, !PT ;  /* 0x1f0000ff171e7812 */ /* 0x000fe200078ec0ff */
[----:B------:R-:W-:Y:S01]  /*6500*/  IMAD.U32 R23, R32, 0x10000, RZ ;  /* 0x0001000020177824 */ /* 0x000fe200078e00ff */
[----:B------:R-:W-:Y:S02]  /*6510*/  LOP3.LUT R27, R27, 0xff00, RZ, 0xc0, !PT ;  /* 0x0000ff001b1b7812 */ /* 0x000fe400078ec0ff */
[----:B------:R-:W-:-:S02]  /*6520*/  LOP3.LUT R25, R25, 0x1f0000ff, RZ, 0xc0, !PT ;  /* 0x1f0000ff19197812 */ /* 0x000fc400078ec0ff */
[----:B------:R-:W-:Y:S01]  /*6530*/  LOP3.LUT R15, R30, 0x1f0000, R15, 0xf8, !PT ;  /* 0x001f00001e0f7812 */ /* 0x000fe200078ef80f */
[----:B------:R-:W-:Y:S01]  /*6540*/  VIADD R30, R5, -UR4 ;  /* 0x80000004051e7c36 */ /* 0x000fe20008000000 */
[----:B------:R-:W-:Y:S02]  /*6550*/  LOP3.LUT R23, R23, 0xffff0000, RZ, 0xc0, !PT ;  /* 0xffff000017177812 */ /* 0x000fe400078ec0ff */
[----:B------:R-:W-:Y:S02]  /*6560*/  LOP3.LUT R26, R27, 0xff0000ff, R26, 0xf8, !PT ;  /* 0xff0000ff1b1a7812 */ /* 0x000fe400078ef81a */
[----:B------:R-:W-:Y:S01]  /*6570*/  LOP3.LUT R34, R25, 0x1f0000, R34, 0xf8, !PT ;  /* 0x001f000019227812 */ /* 0x000fe200078ef822 */
[----:B------:R-:W-:Y:S01]  /*6580*/  IMAD.SHL.U32 R25, R17, 0x100, RZ ;  /* 0x0000010011197824 */ /* 0x000fe200078e00ff */
[----:B------:R-:W-:Y:S01]  /*6590*/  LOP3.LUT R27, R23, 0xffff, R32, 0xf8, !PT ;  /* 0x0000ffff171b7812 */ /* 0x000fe200078ef820 */
[----:B------:R-:W-:Y:S01]  /*65a0*/  IMAD.U32 R23, R30, 0x10000, RZ ;  /* 0x000100001e177824 */ /* 0x000fe200078e00ff */
[----:B-1----:R-:W-:-:S02]  /*65b0*/  LOP3.LUT R36, R32, 0x1f0000, RZ, 0xc0, !PT ;  /* 0x001f000020247812 */ /* 0x002fc400078ec0ff */
[----:B------:R-:W-:Y:S02]  /*65c0*/  LOP3.LUT R25, R25, 0xff00, RZ, 0xc0, !PT ;  /* 0x0000ff0019197812 */ /* 0x000fe400078ec0ff */
[----:B------:R-:W-:Y:S02]  /*65d0*/  LOP3.LUT R23, R23, 0xffff0000, RZ, 0xc0, !PT ;  /* 0xffff000017177812 */ /* 0x000fe400078ec0ff */
[----:B------:R-:W-:Y:S02]  /*65e0*/  SHF.L.U64.HI R29, R27, 0x8, R36 ;  /* 0x000000081b1d7819 */ /* 0x000fe40000010224 */
[----:B------:R-:W-:Y:S02]  /*65f0*/  LOP3.LUT R17, R25, 0xff0000ff, R17, 0xf8, !PT ;  /* 0xff0000ff19117812 */ /* 0x000fe400078ef811 */
[----:B------:R-:W-:Y:S02]  /*6600*/  LOP3.LUT R25, R23, 0xffff, R30, 0xf8, !PT ;  /* 0x0000ffff17197812 */ /* 0x000fe400078ef81e */
[----:B------:R-:W-:-:S02]  /*6610*/  LOP3.LUT R36, R30, 0x1f0000, RZ, 0xc0, !PT ;  /* 0x001f00001e247812 */ /* 0x000fc400078ec0ff */
[----:B------:R-:W-:Y:S02]  /*6620*/  LOP3.LUT R29, R29, 0x1f0000ff, RZ, 0xc0, !PT ;  /* 0x1f0000ff1d1d7812 */ /* 0x000fe400078ec0ff */
[----:B------:R-:W-:Y:S02]  /*6630*/  SHF.L.U64.HI R23, R25, 0x8, R36 ;  /* 0x0000000819177819 */ /* 0x000fe40000010224 */
[----:B------:R-:W-:Y:S01]  /*6640*/  LOP3.LUT R32, R29, 0x1f0000, R32, 0xf8, !PT ;  /* 0x001f00001d207812 */ /* 0x000fe200078ef820 */
[----:B------:R-:W-:Y:S01]  /*6650*/  IMAD.SHL.U32 R29, R27, 0x100, RZ ;  /* 0x000001001b1d7824 */ /* 0x000fe200078e00ff */
[----:B------:R-:W-:-:S04]  /*6660*/  LOP3.LUT R23, R23, 0x1f0000ff, RZ, 0xc0, !PT ;  /* 0x1f0000ff17177812 */ /* 0x000fc800078ec0ff */
[----:B------:R-:W-:Y:S02]  /*6670*/  LOP3.LUT R30, R23, 0x1f0000, R30, 0xf8, !PT ;  /* 0x001f0000171e7812 */ /* 0x000fe400078ef81e */
[--C-:B------:R-:W-:Y:S02]  /*6680*/  SHF.L.U64.HI R23, R11, 0x4, R24.reuse ;  /* 0x000000040b177819 */ /* 0x100fe40000010218 */
[----:B------:R-:W-:Y:S01]  /*6690*/  LOP3.LUT R36, R29, 0xff00, RZ, 0xc0, !PT ;  /* 0x0000ff001d247812 */ /* 0x000fe200078ec0ff */
[----:B------:R-:W-:Y:S01]  /*66a0*/  IMAD.SHL.U32 R29, R26, 0x10, RZ ;  /* 0x000000101a1d7824 */ /* 0x000fe200078e00ff */
[----:B------:R-:W-:Y:S02]  /*66b0*/  LOP3.LUT R23, R23, 0xf00f00, RZ, 0xc0, !PT ;  /* 0x00f00f0017177812 */ /* 0x000fe400078ec0ff */
[----:B------:R-:W-:Y:S01]  /*66c0*/  LOP3.LUT R27, R36, 0xff0000ff, R27, 0xf8, !PT ;  /* 0xff0000ff241b7812 */ /* 0x000fe200078ef81b */
[----:B------:R-:W-:Y:S01]  /*66d0*/  IMAD.SHL.U32 R36, R25, 0x100, RZ ;  /* 0x0000010019247824 */ /* 0x000fe200078e00ff */
[----:B------:R-:W-:Y:S01]  /*66e0*/  LOP3.LUT R24, R23, 0x100f00f0, R24, 0xf8, !PT ;  /* 0x100f00f017187812 */ /* 0x000fe200078ef818 */
[----:B------:R-:W-:Y:S01]  /*66f0*/  IMAD.SHL.U32 R23, R11, 0x10, RZ ;  /* 0x000000100b177824 */ /* 0x000fe200078e00ff */
[----:B------:R-:W-:-:S02]  /*6700*/  LOP3.LUT R29, R29, 0xf00f00f0, RZ, 0xc0, !PT ;  /* 0xf00f00f01d1d7812 */ /* 0x000fc400078ec0ff */
        /* <DEDUP_REMOVED lines=9> */
[----:B------:R-:W-:Y:S02]  /*67a0*/  SHF.L.U64.HI R23, R17, 0x4, R34 ;  /* 0x0000000411177819 */ /* 0x000fe40000010222 */
[----:B------:R-:W-:Y:S02]  /*67b0*/  LOP3.LUT R13, R36, 0x100f00f0, R13, 0xf8, !PT ;  /* 0x100f00f0240d7812 */ /* 0x000fe400078ef80d */
[----:B------:R-:W-:-:S02]  /*67c0*/  LOP3.LUT R23, R23, 0xf00f00, RZ, 0xc0, !PT ;  /* 0x00f00f0017177812 */ /* 0x000fc400078ec0ff */
[----:B------:R-:W-:Y:S02]  /*67d0*/  SHF.L.U64.HI R36, R26, 0x4, R15 ;  /* 0x000000041a247819 */ /* 0x000fe4000001020f */
        /* <DEDUP_REMOVED lines=8> */
[----:B------:R-:W-:Y:S01]  /*6860*/  LOP3.LUT R32, R34, 0xf00f00f, R27, 0xf8, !PT ;  /* 0x0f00f00f22207812 */ /* 0x000fe200078ef81b */
[C---:B------:R-:W-:Y:S01]  /*6870*/  IMAD.SHL.U32 R34, R25.reuse, 0x10, RZ ;  /* 0x0000001019227824 */ /* 0x040fe200078e00ff */
[----:B------:R-:W-:Y:S02]  /*6880*/  SHF.L.U64.HI R27, R25, 0x4, R30 ;  /* 0x00000004191b7819 */ /* 0x000fe4000001021e */
[----:B------:R-:W-:Y:S02]  /*6890*/  LOP3.LUT R15, R36, 0x100f00f0, R15, 0xf8, !PT ;  /* 0x100f00f0240f7812 */ /* 0x000fe400078ef80f */
[----:B------:R-:W-:-:S02]  /*68a0*/  LOP3.LUT R34, R34, 0xf00f00f0, RZ, 0xc0, !PT ;  /* 0xf00f00f022227812 */ /* 0x000fc400078ec0ff */
[----:B------:R-:W-:Y:S02]  /*68b0*/  LOP3.LUT R27, R27, 0xf00f00, RZ, 0xc0, !PT ;  /* 0x00f00f001b1b7812 */ /* 0x000fe400078ec0ff */
[----:B------:R-:W-:Y:S01]  /*68c0*/  LOP3.LUT R25, R34, 0xf00f00f, R25, 0xf8, !PT ;  /* 0x0f00f00f22197812 */ /* 0x000fe200078ef819 */
[----:B------:R-:W-:Y:S01]  /*68d0*/  IMAD.SHL.U32 R34, R17, 0x10, RZ ;  /* 0x0000001011227824 */ /* 0x000fe200078e00ff */
[----:B------:R-:W-:Y:S02]  /*68e0*/  SHF.L.U64.HI R36, R11, 0x4, R24 ;  /* 0x000000040b247819 */ /* 0x000fe40000010218 */
[----:B------:R-:W-:Y:S02]  /*68f0*/  LOP3.LUT R30, R27, 0x100f00f0, R30, 0xf8, !PT ;  /* 0x100f00f01b1e7812 */ /* 0x000fe400078ef81e */
[----:B------:R-:W-:Y:S02]  /*6900*/  LOP3.LUT R34, R34, 0xf00f00f0, RZ, 0xc0, !PT ;  /* 0xf00f00f022227812 */ /* 0x000fe400078ec0ff */
[----:B------:R-:W-:-:S02]  /*6910*/  SHF.L.U64.HI R27, R11, 0x2, R24 ;  /* 0x000000020b1b7819 */ /* 0x000fc40000010218 */
[----:B------:R-:W-:Y:S02]  /*6920*/  LOP3.LUT R36, R36, 0x8208208, RZ, 0xc0, !PT ;  /* 0x0820820824247812 */ /* 0x000fe400078ec0ff */
[----:B------:R-:W-:Y:S01]  /*6930*/  LOP3.LUT R24, R34, 0xf00f00f, R17, 0xf8, !PT ;  /* 0x0f00f00f22187812 */ /* 0x000fe200078ef811 */
[----:B------:R-:W-:Y:S01]  /*6940*/  IMAD.SHL.U32 R34, R22, 0x8, RZ ;  /* 0x0000000816227824 */ /* 0x000fe200078e00ff */
[----:B------:R-:W-:Y:S01]  /*6950*/  LOP3.LUT R17, R36, 0x41041041, R27, 0xf8, !PT ;  /* 0x4104104124117812 */ /* 0x000fe200078ef81b */
[----:B------:R-:W-:Y:S01]  /*6960*/  IMAD.SHL.U32 R36, R11, 0x10, RZ ;  /* 0x000000100b247824 */ /* 0x000fe200078e00ff */
[--C-:B------:R-:W-:Y:S01]  /*6970*/  SHF.L.U64.HI R31, R22, 0x3, R13.reuse ;  /* 0x00000003161f7819 */ /* 0x100fe2000001020d */
[----:B------:R-:W-:Y:S01]  /*6980*/  IMAD.SHL.U32 R33, R24, 0x4, RZ ;  /* 0x0000000418217824 */ /* 0x000fe200078e00ff */
[C---:B------:R-:W-:Y:S01]  /*6990*/  SHF.L.U64.HI R27, R22.reuse, 0x1, R13 ;  /* 0x00000001161b7819 */ /* 0x040fe2000001020d */
[----:B------:R-:W-:Y:S01]  /*69a0*/  IMAD.SHL.U32 R13, R22, 0x2, RZ ;  /* 0x00000002160d7824 */ /* 0x000fe200078e00ff */
[----:B------:R-:W-:-:S02]  /*69b0*/  LOP3.LUT R34, R34, 0x10410410, RZ, 0xc0, !PT ;  /* 0x1041041022227812 */ /* 0x000fc400078ec0ff */
[----:B------:R-:W-:Y:S01]  /*69c0*/  LOP3.LUT R22, R31, 0x4104104, RZ, 0xc0, !PT ;  /* 0x041041041f167812 */ /* 0x000fe200078ec0ff */
[----:B------:R-:W-:Y:S01]  /*69d0*/  IMAD.SHL.U32 R31, R32, 0x2, RZ ;  /* 0x00000002201f7824 */ /* 0x000fe200078e00ff */
[----:B------:R-:W-:Y:S02]  /*69e0*/  LOP3.LUT R13, R34, 0x82082082, R13, 0xf8, !PT ;  /* 0x82082082220d7812 */ /* 0x000fe400078ef80d */
[----:B------:R-:W-:Y:S02]  /*69f0*/  SHF.L.U64.HI R34, R26, 0x2, R15 ;  /* 0x000000021a227819 */ /* 0x000fe4000001020f */
[----:B------:R-:W-:Y:S01]  /*6a00*/  LOP3.LUT R22, R22, 0x20820820, R27, 0xf8, !PT ;  /* 0x2082082016167812 */ /* 0x000fe200078ef81b */
[----:B------:R-:W-:Y:S01]  /*6a10*/  IMAD.SHL.U32 R27, R26, 0x4, RZ ;  /* 0x000000041a1b7824 */ /* 0x000fe200078e00ff */
[----:B------:R-:W-:Y:S02]  /*6a20*/  LOP3.LUT R34, R34, 0x2082082, RZ, 0xc0, !PT ;  /* 0x0208208222227812 */ /* 0x000fe400078ec0ff */
[----:B------:R-:W-:-:S02]  /*6a30*/  LOP3.LUT R36, R36, 0x20820820, RZ, 0xc0, !PT ;  /* 0x2082082024247812 */ /* 0x000fc400078ec0ff */
[----:B------:R-:W-:Y:S02]  /*6a40*/  LOP3.LUT R27, R27, 0x8208208, RZ, 0xc0, !PT ;  /* 0x082082081b1b7812 */ /* 0x000fe400078ec0ff */
[----:B------:R-:W-:Y:S02]  /*6a50*/  LOP3.LUT R15, R34, 0x10410410, R15, 0xf8, !PT ;  /* 0x10410410220f7812 */ /* 0x000fe400078ef80f */
[C-C-:B------:R-:W-:Y:S02]  /*6a60*/  SHF.L.U64.HI R34, R32.reuse, 0x3, R29.reuse ;  /* 0x0000000320227819 */ /* 0x140fe4000001021d */
[----:B------:R-:W-:Y:S01]  /*6a70*/  LOP3.LUT R26, R27, 0x41041041, R26, 0xf8, !PT ;  /* 0x410410411b1a7812 */ /* 0x000fe200078ef81a */
[----:B------:R-:W-:Y:S01]  /*6a80*/  IMAD.SHL.U32 R27, R11, 0x4, RZ ;  /* 0x000000040b1b7824 */ /* 0x000fe200078e00ff */
[----:B------:R-:W-:Y:S02]  /*6a90*/  SHF.L.U64.HI R11, R32, 0x1, R29 ;  /* 0x00000001200b7819 */ /* 0x000fe4000001021d */
[----:B------:R-:W-:-:S02]  /*6aa0*/  LOP3.LUT R34, R34, 0x4104104, RZ, 0xc0, !PT ;  /* 0x0410410422227812 */ /* 0x000fc400078ec0ff */
[----:B------:R-:W-:Y:S02]  /*6ab0*/  SHF.L.U64.HI R29, R24, 0x4, R23 ;  /* 0x00000004181d7819 */ /* 0x000fe40000010217 */
[----:B------:R-:W-:Y:S01]  /*6ac0*/  LOP3.LUT R11, R34, 0x20820820, R11, 0xf8, !PT ;  /* 0x20820820220b7812 */ /* 0x000fe200078ef80b */
[C---:B------:R-:W-:Y:S01]  /*6ad0*/  IMAD.SHL.U32 R34, R24.reuse, 0x10, RZ ;  /* 0x0000001018227824 */ /* 0x040fe200078e00ff */
[----:B------:R-:W-:Y:S01]  /*6ae0*/  SHF.L.U64.HI R23, R24, 0x2, R23 ;  /* 0x0000000218177819 */ /* 0x000fe20000010217 */
[----:B------:R-:W-:Y:S01]  /*6af0*/  IMAD.SHL.U32 R24, R32, 0x8, RZ ;  /* 0x0000000820187824 */ /* 0x000fe200078e00ff */
[----:B------:R-:W-:Y:S02]  /*6b00*/  LOP3.LUT R27, R36, 0x4104104, R27, 0xf8, !PT ;  /* 0x04104104241b7812 */ /* 0x000fe400078ef81b */
[----:B------:R-:W-:Y:S02]  /*6b10*/  LOP3.LUT R34, R34, 0x20820820, RZ, 0xc0, !PT ;  /* 0x2082082022227812 */ /* 0x000fe400078ec0ff */
[----:B------:R-:W-:-:S02]  /*6b20*/  LOP3.LUT R32, R24, 0x10410410, RZ, 0xc0, !PT ;  /* 0x1041041018207812 */ /* 0x000fc400078ec0ff */
[----:B------:R-:W-:Y:S02]  /*6b30*/  LOP3.LUT R24, R34, 0x4104104, R33, 0xf8, !PT ;  /* 0x0410410422187812 */ /* 0x000fe400078ef821 */
[----:B------:R-:W-:Y:S01]  /*6b40*/  LOP3.LUT R31, R32, 0x82082082, R31, 0xf8, !PT ;  /* 0x82082082201f7812 */ /* 0x000fe200078ef81f */
[C---:B------:R-:W-:Y:S01]  /*6b50*/  IMAD.SHL.U32 R32, R25.reuse, 0x4, RZ ;  /* 0x0000000419207824 */ /* 0x040fe200078e00ff */
[----:B------:R-:W-:Y:S02]  /*6b60*/  SHF.L.U64.HI R33, R25, 0x2, R30 ;  /* 0x0000000219217819 */ /* 0x000fe4000001021e */
[----:B------:R-:W-:Y:S01]  /*6b70*/  LOP3.LUT R13, R27, R13, R26, 0xfe, !PT ;  /* 0x0000000d1b0d7212 */ /* 0x000fe200078efe1a */
[----:B------:R-:W-:Y:S01]  /*6b80*/  IMAD.MOV.U32 R26, RZ, RZ, R7 ;  /* 0x000000ffff1a7224 */ /* 0x000fe200078e0007 */
[----:B------:R-:W-:Y:S02]  /*6b90*/  LOP3.LUT R32, R32, 0x8208208, RZ, 0xc0, !PT ;  /* 0x0820820820207812 */ /* 0x000fe400078ec0ff */
[----:B------:R-:W-:-:S02]  /*6ba0*/  LOP3.LUT R33, R33, 0x2082082, RZ, 0xc0, !PT ;  /* 0x0208208221217812 */ /* 0x000fc400078ec0ff */
[----:B------:R-:W-:Y:S02]  /*6bb0*/  LOP3.LUT R25, R32, 0x41041041, R25, 0xf8, !PT ;  /* 0x4104104120197812 */ /* 0x000fe400078ef819 */
[----:B------:R-:W-:Y:S02]  /*6bc0*/  LOP3.LUT R32, R29, 0x8208208, RZ, 0xc0, !PT ;  /* 0x082082081d207812 */ /* 0x000fe400078ec0ff */
[----:B------:R-:W-:Y:S02]  /*6bd0*/  LOP3.LUT R30, R33, 0x10410410, R30, 0xf8, !PT ;  /* 0x10410410211e7812 */ /* 0x000fe400078ef81e */
[----:B------:R-:W-:Y:S02]  /*6be0*/  LOP3.LUT R23, R32, 0x41041041, R23, 0xf8, !PT ;  /* 0x4104104120177812 */ /* 0x000fe400078ef817 */
[----:B------:R-:W-:Y:S01]  /*6bf0*/  LOP3.LUT R24, R24, R31, R25, 0xfe, !PT ;  /* 0x0000001f18187212 */ /* 0x000fe200078efe19 */
[----:B------:R-:W-:Y:S01]  /*6c00*/  IMAD.MOV.U32 R25, RZ, RZ, R9 ;  /* 0x000000ffff197224 */ /* 0x000fe200078e0009 */
[----:B------:R-:W-:-:S02]  /*6c10*/  LOP3.LUT R22, R17, R22, R15, 0xfe, !PT ;  /* 0x0000001611167212 */ /* 0x000fc400078efe0f */
[----:B------:R-:W-:Y:S01]  /*6c20*/  LOP3.LUT R11, R23, R11, R30, 0xfe, !PT ;  /* 0x0000000b170b7212 */ /* 0x000fe200078efe1e */
[----:B------:R-:W-:Y:S01]  /*6c30*/  IMAD.MOV.U32 R23, RZ, RZ, R5 ;  /* 0x000000ffff177224 */ /* 0x000fe200078e0005 */
[----:B------:R-:W-:Y:S01]  /*6c40*/  ISETP.GE.U32.AND P0, PT, R13, R24, PT ;  /* 0x000000180d00720c */ /* 0x000fe20003f06070 */
[----:B------:R-:W-:-:S03]  /*6c50*/  IMAD.MOV.U32 R24, RZ, RZ, R8 ;  /* 0x000000ffff187224 */ /* 0x000fc600078e0008 */
[----:B------:R-:W-:Y:S01]  /*6c60*/  ISETP.GE.U32.AND.EX P0, PT, R22, R11, PT, P0 ;  /* 0x0000000b1600720c */ /* 0x000fe20003f06100 */
[----:B------:R-:W-:-:S03]  /*6c70*/  IMAD.MOV.U32 R22, RZ, RZ, R28 ;  /* 0x000000ffff167224 */ /* 0x000fc600078e001c */
[----:B------:R-:W-:Y:S02]  /*6c80*/  SEL R11, R5, R16, !P0 ;  /* 0x00000010050b7207 */ /* 0x000fe40004000000 */
[----:B------:R-:W-:Y:S02]  /*6c90*/  SEL R13, R9, R18, !P0 ;  /* 0x00000012090d7207 */ /* 0x000fe40004000000 */
[----:B------:R-:W-:Y:S02]  /*6ca0*/  SEL R15, R28, R19, !P0 ;  /* 0x000000131c0f7207 */ /* 0x000fe40004000000 */
[----:B------:R-:W-:Y:S02]  /*6cb0*/  SEL R17, R7, R20, !P0 ;  /* 0x0000001407117207 */ /* 0x000fe40004000000 */
[----:B------:R-:W-:-:S07]  /*6cc0*/  FSEL R27, R8, R21, !P0 ;  /* 0x00000015081b7208 */ /* 0x000fce0004000000 */
.L_x_393:
[----:B------:R-:W-:Y:S05]  /*6cd0*/  BSYNC.RECONVERGENT B0 ;  /* 0x0000000000007941 */ /* 0x000fea0003800200 */
.L_x_392:
[----:B------:R-:W-:Y:S01]  /*6ce0*/  BSSY.RECONVERGENT B0, `(.L_x_394) ;  /* 0x00001fe000007945 */ /* 0x000fe20003800200 */
[----:B-1----:R-:W-:Y:S02]  /*6cf0*/  FSEL R14, R14, R27, !P1 ;  /* 0x0000001b0e0e7208 */ /* 0x002fe40004800000 */
[----:B------:R-:W-:Y:S02]  /*6d00*/  SEL R12, R12, R17, !P1 ;  /* 0x000000110c0c7207 */ /* 0x000fe40004800000 */
[----:B------:R-:W-:Y:S02]  /*6d10*/  SEL R10, R10, R15, !P1 ;  /* 0x0000000f0a0a7207 */ /* 0x000fe40004800000 */
[----:B------:R-:W-:Y:S02]  /*6d20*/  SEL R6, R6, R13, !P1 ;  /* 0x0000000d06067207 */ /* 0x000fe40004800000 */
[----:B------:R-:W-:Y:S01]  /*6d30*/  SEL R8, R4, R11, !P1 ;  /* 0x0000000b04087207 */ /* 0x000fe20004800000 */
[----:B------:R-:W-:Y:S06]  /*6d40*/  @P2 BRA `(.L_x_395) ;  /* 0x0000001c00dc2947 */ /* 0x000fec0003800000 */
[----:B------:R-:W0:Y:S01]  /*6d50*/  LDCU UR9, c[0x0][0x3c8] ;  /* 0x00007900ff0977ac */ /* 0x000e220008000800 */
[----:B------:R-:W1:Y:S01]  /*6d60*/  LDCU.64 UR4, c[0x0][0x3c0] ;  /* 0x00007800ff0477ac */ /* 0x000e620008000a00 */
[----:B0-----:R-:W-:Y:S02]  /*6d70*/  VIADD R4, R22, -UR9 ;  /* 0x8000000916047c36 */ /* 0x001fe40008000000 */
[----:B------:R-:W-:Y:S02]  /*6d80*/  VIADD R36, R19, -UR9 ;  /* 0x8000000913247c36 */ /* 0x000fe40008000000 */
        /* <DEDUP_REMOVED lines=9> */
[----:B------:R-:W-:Y:S01]  /*6e20*/  IMAD.SHL.U32 R9, R30, 0x100, RZ ;  /* 0x000001001e097824 */ /* 0x000fe200078e00ff */
[----:B------:R-:W-:Y:S01]  /*6e30*/  LOP3.LUT R7, R5, 0xffff, R34, 0xf8, !PT ;  /* 0x0000ffff05077812 */ /* 0x000fe200078ef822 */
[----:B------:R-:W-:Y:S01]  /*6e40*/  VIADD R5, R23, -UR4 ;  /* 0x8000000417057c36 */ /* 0x000fe20008000000 */
[----:B------:R-:W-:-:S02]  /*6e50*/  LOP3.LUT R15, R15, 0x1f0000ff, RZ, 0xc0, !PT ;  /* 0x1f0000ff0f0f7812 */ /* 0x000fc400078ec0ff */
[----:B------:R-:W-:Y:S01]  /*6e60*/  SHF.L.U64.HI R13, R7, 0x8, R28 ;  /* 0x00000008070d7819 */ /* 0x000fe2000001021c */
[----:B------:R-:W-:Y:S01]  /*6e70*/  IMAD.U32 R11, R5, 0x10000, RZ ;  /* 0x00010000050b7824 */ /* 0x000fe200078e00ff */
[----:B------:R-:W-:Y:S01]  /*6e80*/  LOP3.LUT R4, R15, 0x1f0000, R4, 0xf8, !PT ;  /* 0x001f00000f047812 */ /* 0x000fe200078ef804 */
[----:B------:R-:W-:Y:S01]  /*6e90*/  IMAD.U32 R15, R36, 0x10000, RZ ;  /* 0x00010000240f7824 */ /* 0x000fe200078e00ff */
[----:B------:R-:W-:Y:S02]  /*6ea0*/  LOP3.LUT R13, R13, 0x1f0000ff, RZ, 0xc0, !PT ;  /* 0x1f0000ff0d0d7812 */ /* 0x000fe400078ec0ff */
[----:B------:R-:W-:Y:S02]  /*6eb0*/  LOP3.LUT R28, R11, 0xffff0000, RZ, 0xc0, !PT ;  /* 0xffff00000b1c7812 */ /* 0x000fe400078ec0ff */
[----:B------:R-:W-:Y:S02]  /*6ec0*/  LOP3.LUT R11, R5, 0x1f0000, RZ, 0xc0, !PT ;  /* 0x001f0000050b7812 */ /* 0x000fe400078ec0ff */
[----:B------:R-:W-:-:S02]  /*6ed0*/  LOP3.LUT R28, R28, 0xffff, R5, 0xf8, !PT ;  /* 0x0000ffff1c1c7812 */ /* 0x000fc400078ef805 */
[----:B------:R-:W-:Y:S02]  /*6ee0*/  LOP3.LUT R15, R15, 0xffff0000, RZ, 0xc0, !PT ;  /* 0xffff00000f0f7812 */ /* 0x000fe400078ec0ff */
[C---:B------:R-:W-:Y:S01]  /*6ef0*/  SHF.L.U64.HI R32, R28.reuse, 0x8, R11 ;  /* 0x000000081c207819 */ /* 0x040fe2000001020b */
[----:B------:R-:W-:Y:S01]  /*6f00*/  IMAD.SHL.U32 R11, R28, 0x100, RZ ;  /* 0x000001001c0b7824 */ /* 0x000fe200078e00ff */
[----:B------:R-:W-:Y:S02]  /*6f10*/  LOP3.LUT R9, R9, 0xff00, RZ, 0xc0, !PT ;  /* 0x0000ff0009097812 */ /* 0x000fe400078ec0ff */
[----:B------:R-:W-:Y:S01]  /*6f20*/  LOP3.LUT R34, R13, 0x1f0000, R34, 0xf8, !PT ;  /* 0x001f00000d227812 */ /* 0x000fe200078ef822 */
[----:B------:R-:W-:Y:S01]  /*6f30*/  IMAD.SHL.U32 R13, R7, 0x100, RZ ;  /* 0x00000100070d7824 */ /* 0x000fe200078e00ff */
[----:B------:R-:W-:Y:S02]  /*6f40*/  LOP3.LUT R17, R15, 0xffff, R36, 0xf8, !PT ;  /* 0x0000ffff0f117812 */ /* 0x000fe400078ef824 */
[----:B------:R-:W-:-:S02]  /*6f50*/  LOP3.LUT R11, R11, 0xff00, RZ, 0xc0, !PT ;  /* 0x0000ff000b0b7812 */ /* 0x000fc400078ec0ff */
[----:B------:R-:W-:Y:S01]  /*6f60*/  LOP3.LUT R9, R9, 0xff0000ff, R30, 0xf8, !PT ;  /* 0xff0000ff09097812 */ /* 0x000fe200078ef81e */
[----:B------:R-:W-:Y:S01]  /*6f70*/  IMAD.SHL.U32 R15, R17, 0x100, RZ ;  /* 0x00000100110f7824 */ /* 0x000fe200078e00ff */
[----:B------:R-:W-:Y:S02]  /*6f80*/  LOP3.LUT R13, R13, 0xff00, RZ, 0xc0, !PT ;  /* 0x0000ff000d0d7812 */ /* 0x000fe400078ec0ff */
[----:B------:R-:W-:Y:S02]  /*6f90*/  LOP3.LUT R32, R32, 0x1f0000ff, RZ, 0xc0, !PT ;  /* 0x1f0000ff20207812 */ /* 0x000fe400078ec0ff */
[----:B------:R-:W-:Y:S02]  /*6fa0*/  LOP3.LUT R30, R36, 0x1f0000, RZ, 0xc0, !PT ;  /* 0x001f0000241e7812 */ /* 0x000fe400078ec0ff */
[----:B------:R-:W-:Y:S02]  /*6fb0*/  LOP3.LUT R28, R11, 0xff0000ff, R28, 0xf8, !PT ;  /* 0xff0000ff0b1c7812 */ /* 0x000fe400078ef81c */
[----:B------:R-:W-:-:S02]  /*6fc0*/  SHF.L.U64.HI R11, R9, 0x4, R4 ;  /* 0x00000004090b7819 */ /* 0x000fc40000010204 */
[----:B------:R-:W-:Y:S02]  /*6fd0*/  LOP3.LUT R7, R13, 0xff0000ff, R7, 0xf8, !PT ;  /* 0xff0000ff0d077812 */ /* 0x000fe400078ef807 */
[----:B------:R-:W-:Y:S02]  /*6fe0*/  LOP3.LUT R5, R32, 0x1f0000, R5, 0xf8, !PT ;  /* 0x001f000020057812 */ /* 0x000fe400078ef805 */
[----:B------:R-:W-:Y:S01]  /*6ff0*/  SHF.L.U64.HI R13, R17, 0x8, R30 ;  /* 0x00000008110d7819 */ /* 0x000fe2000001021e */
[----:B------:R-:W-:Y:S01]  /*7000*/  IMAD.SHL.U32 R30, R9, 0x10, RZ ;  /* 0x00000010091e7824 */ /* 0x000fe200078e00ff */
[----:B------:R-:W-:Y:S02]  /*7010*/  LOP3.LUT R32, R15, 0xff00, RZ, 0xc0, !PT ;  /* 0x0000ff000f207812 */ /* 0x000fe400078ec0ff */
[----:B------:R-:W-:Y:S02]  /*7020*/  LOP3.LUT R11, R11, 0xf00f00, RZ, 0xc0, !PT ;  /* 0x00f00f000b0b7812 */ /* 0x000fe400078ec0ff */
[----:B------:R-:W-:Y:S01]  /*7030*/  LOP3.LUT R17, R32, 0xff0000ff, R17, 0xf8, !PT ;  /* 0xff0000ff20117812 */ /* 0x000fe200078ef811 */
[----:B------:R-:W-:Y:S01]  /*7040*/  IMAD.SHL.U32 R32, R7, 0x10, RZ ;  /* 0x0000001007207824 */ /* 0x000fe200078e00ff */
[----:B------:R-:W-:Y:S01]  /*7050*/  LOP3.LUT R4, R11, 0x100f00f0, R4, 0xf8, !PT ;  /* 0x100f00f00b047812 */ /* 0x000fe200078ef804 */
[----:B------:R-:W-:Y:S01]  /*7060*/  IMAD.SHL.U32 R11, R28, 0x10, RZ ;  /* 0x000000101c0b7824 */ /* 0x000fe200078e00ff */
[----:B------:R-:W-:-:S02]  /*7070*/  LOP3.LUT R13, R13, 0x1f0000ff, RZ, 0xc0, !PT ;  /* 0x1f0000ff0d0d7812 */ /* 0x000fc400078ec0ff */
[----:B------:R-:W-:Y:S02]  /*7080*/  LOP3.LUT R30, R30, 0xf00f00f0, RZ, 0xc0, !PT ;  /* 0xf00f00f01e1e7812 */ /* 0x000fe400078ec0ff */
[----:B------:R-:W-:Y:S02]  /*7090*/  LOP3.LUT R36, R13, 0x1f0000, R36, 0xf8, !PT ;  /* 0x001f00000d247812 */ /* 0x000fe400078ef824 */
[----:B------:R-:W-:Y:S02]  /*70a0*/  LOP3.LUT R9, R30, 0xf00f00f, R9, 0xf8, !PT ;  /* 0x0f00f00f1e097812 */ /* 0x000fe400078ef809 */
[----:B------:R-:W-:Y:S02]  /*70b0*/  LOP3.LUT R32, R32, 0xf00f00f0, RZ, 0xc0, !PT ;  /* 0xf00f00f020207812 */ /* 0x000fe400078ec0ff */
[----:B------:R-:W-:Y:S01]  /*70c0*/  SHF.L.U64.HI R13, R7, 0x4, R34 ;  /* 0x00000004070d7819 */ /* 0x000fe20000010222 */
[----:B------:R-:W-:Y:S01]  /*70d0*/  IMAD.SHL.U32 R15, R9, 0x4, RZ ;  /* 0x00000004090f7824 */ /* 0x000fe200078e00ff */
[----:B------:R-:W-:-:S02]  /*70e0*/  LOP3.LUT R11, R11, 0xf00f00f0, RZ, 0xc0, !PT ;  /* 0xf00f00f00b0b7812 */ /* 0x000fc400078ec0ff */
[----:B------:R-:W-:Y:S02]  /*70f0*/  SHF.L.U64.HI R30, R28, 0x4, R5 ;  /* 0x000000041c1e7819 */ /* 0x000fe40000010205 */
[----:B------:R-:W-:Y:S01]  /*7100*/  LOP3.LUT R7, R32, 0xf00f00f, R7, 0xf8, !PT ;  /* 0x0f00f00f20077812 */ /* 0x000fe200078ef807 */
[----:B------:R-:W-:Y:S01]  /*7110*/  IMAD.SHL.U32 R32, R9, 0x10, RZ ;  /* 0x0000001009207824 */ /* 0x000fe200078e00ff */
[----:B------:R-:W-:Y:S02]  /*7120*/  LOP3.LUT R13, R13, 0xf00f00, RZ, 0xc0, !PT ;  /* 0x00f00f000d0d7812 */ /* 0x000fe400078ec0ff */
[----:B------:R-:W-:Y:S01]  /*7130*/  LOP3.LUT R28, R11, 0xf00f00f, R28, 0xf8, !PT ;  /* 0x0f00f00f0b1c7812 */ /* 0x000fe200078ef81c */
[----:B------:R-:W-:Y:S01]  /*7140*/  IMAD.SHL.U32 R11, R7, 0x8, RZ ;  /* 0x00000008070b7824 */ /* 0x000fe200078e00ff */
[----:B------:R-:W-:Y:S02]  /*7150*/  LOP3.LUT R30, R30, 0xf00f00, RZ, 0xc0, !PT ;  /* 0x00f00f001e1e7812 */ /* 0x000fe400078ec0ff */
[----:B------:R-:W-:Y:S01]  /*7160*/  LOP3.LUT R34, R13, 0x100f00f0, R34, 0xf8, !PT ;  /* 0x100f00f00d227812 */ /* 0x000fe200078ef822 */
[----:B------:R-:W-:Y:S01]  /*7170*/  IMAD.SHL.U32 R13, R28, 0x4, RZ ;  /* 0x000000041c0d7824 */ /* 0x000fe200078e00ff */
[----:B------:R-:W-:-:S02]  /*7180*/  LOP3.LUT R32, R32, 0x20820820, RZ, 0xc0, !PT ;  /* 0x2082082020207812 */ /* 0x000fc400078ec0ff */
[----:B------:R-:W-:Y:S01]  /*7190*/  LOP3.LUT R5, R30, 0x100f00f0, R5, 0xf8, !PT ;  /* 0x100f00f01e057812 */ /* 0x000fe200078ef805 */
[----:B------:R-:W-:Y:S01]  /*71a0*/  IMAD.SHL.U32 R30, R7, 0x2, RZ ;  /* 0x00000002071e7824 */ /* 0x000fe200078e00ff */
[----:B------:R-:W-:Y:S01]  /*71b0*/  LOP3.LUT R15, R32, 0x4104104, R15, 0xf8, !PT ;  /* 0x04104104200f7812 */ /* 0x000fe200078ef80f */
[----:B------:R-:W-:Y:S01]  /*71c0*/  VIADD R32, R18, -UR5 ;  /* 0x8000000512207c36 */ /* 0x000fe20008000000 */
[----:B------:R-:W-:Y:S02]  /*71d0*/  LOP3.LUT R11, R11, 0x10410410, RZ, 0xc0, !PT ;  /* 0x104104100b0b7812 */ /* 0x000fe400078ec0ff */
[----:B------:R-:W-:Y:S01]  /*71e0*/  LOP3.LUT R13, R13, 0x8208208, RZ, 0xc0, !PT ;  /* 0x082082080d0d7812 */ /* 0x000fe200078ec0ff */
[----:B------:R-:W-:Y:S01]  /*71f0*/  IMAD.U32 R27, R32, 0x10000, RZ ;  /* 0x00010000201b7824 */ /* 0x000fe200078e00ff */
[----:B------:R-:W-:Y:S02]  /*7200*/  LOP3.LUT R30, R11, 0x82082082, R30, 0xf8, !PT ;  /* 0x820820820b1e7812 */ /* 0x000fe400078ef81e */
[----:B------:R-:W-:-:S02]  /*7210*/  LOP3.LUT R13, R13, 0x41041041, R28, 0xf8, !PT ;  /* 0x410410410d0d7812 */ /* 0x000fc400078ef81c */
[C-C-:B------:R-:W-:Y:S02]  /*7220*/  SHF.L.U64.HI R11, R9.reuse, 0x4, R4.reuse ;  /* 0x00000004090b7819 */ /* 0x140fe40000010204 */
[----:B------:R-:W-:Y:S02]  /*7230*/  SHF.L.U64.HI R9, R9, 0x2, R4 ;  /* 0x0000000209097819 */ /* 0x000fe40000010204 */
[----:B------:R-:W-:Y:S01]  /*7240*/  LOP3.LUT R4, R15, R30, R13, 0xfe, !PT ;  /* 0x0000001e0f047212 */ /* 0x000fe200078efe0d */
[----:B------:R-:W-:Y:S01]  /*7250*/  VIADD R30, R16, -UR4 ;  /* 0x80000004101e7c36 */ /* 0x000fe20008000000 */
[----:B------:R-:W-:Y:S02]  /*7260*/  LOP3.LUT R13, R27, 0xffff0000, RZ, 0xc0, !PT ;  /* 0xffff00001b0d7812 */ /* 0x000fe400078ec0ff */
[----:B------:R-:W-:Y:S01]  /*7270*/  SHF.L.U64.HI R15, R7, 0x3, R34 ;  /* 0x00000003070f7819 */ /* 0x000fe20000010222 */
[----:B------:R-:W-:Y:S01]  /*7280*/  IMAD.U32 R27, R30, 0x10000, RZ ;  /* 0x000100001e1b7824 */ /* 0x000fe200078e00ff */
[----:B------:R-:W-:-:S02]  /*7290*/  LOP3.LUT R13, R13, 0xffff, R32, 0xf8, !PT ;  /* 0x0000ffff0d0d7812 */ /* 0x000fc400078ef820 */
[----:B------:R-:W-:Y:S02]  /*72a0*/  SHF.L.U64.HI R34, R7, 0x1, R34 ;  /* 0x0000000107227819 */ /* 0x000fe40000010222 */
[----:B------:R-:W-:Y:S01]  /*72b0*/  LOP3.LUT R7, R11, 0x8208208, RZ, 0xc0, !PT ;  /* 0x082082080b077812 */ /* 0x000fe200078ec0ff */
[----:B------:R-:W-:Y:S01]  /*72c0*/  IMAD.SHL.U32 R11, R13, 0x100, RZ ;  /* 0x000001000d0b7824 */ /* 0x000fe200078e00ff */
[----:B------:R-:W-:Y:S02]  /*72d0*/  LOP3.LUT R27, R27, 0xffff0000, RZ, 0xc0, !PT ;  /* 0xffff00001b1b7812 */ /* 0x000fe400078ec0ff */
[----:B------:R-:W-:Y:S02]  /*72e0*/  LOP3.LUT R7, R7, 0x41041041, R9, 0xf8, !PT ;  /* 0x4104104107077812 */ /* 0x000fe400078ef809 */
[----:B------:R-:W-:Y:S02]  /*72f0*/  LOP3.LUT R9, R27, 0xffff, R30, 0xf8, !PT ;  /* 0x0000ffff1b097812 */ /* 0x000fe400078ef81e */
[----:B------:R-:W-:-:S02]  /*7300*/  LOP3.LUT R27, R11, 0xff00, RZ, 0xc0, !PT ;  /* 0x0000ff000b1b7812 */ /* 0x000fc400078ec0ff */
[----:B------:R-:W-:Y:S02]  /*7310*/  LOP3.LUT R15, R15, 0x4104104, RZ, 0xc0, !PT ;  /* 0x041041040f0f7812 */ /* 0x000fe400078ec0ff */
[----:B------:R-:W-:Y:S02]  /*7320*/  LOP3.LUT R11, R32, 0x1f0000, RZ, 0xc0, !PT ;  /* 0x001f0000200b7812 */ /* 0x000fe400078ec0ff */
[----:B------:R-:W-:Y:S02]  /*7330*/  LOP3.LUT R27, R27, 0xff0000ff, R13, 0xf8, !PT ;  /* 0xff0000ff1b1b7812 */ /* 0x000fe400078ef80d */
[----:B------:R-:W-:Y:S01]  /*7340*/  LOP3.LUT R34, R15, 0x20820820, R34, 0xf8, !PT ;  /* 0x208208200f227812 */ /* 0x000fe200078ef822 */
[----:B------:R-:W-:Y:S01]  /*7350*/  IMAD.SHL.U32 R15, R9, 0x100, RZ ;  /* 0x00000100090f7824 */ /* 0x000fe200078e00ff */
[----:B------:R-:W-:Y:S02]  /*7360*/  SHF.L.U64.HI R28, R28, 0x2, R5 ;  /* 0x000000021c1c7819 */ /* 0x000fe40000010205 */
[----:B------:R-:W-:Y:S01]  /*7370*/  SHF.L.U64.HI R11, R13, 0x8, R11 ;  /* 0x000000080d0b7819 */ /* 0x000fe2000001020b */
[----:B------:R-:W-:Y:S01]  /*7380*/  IMAD.SHL.U32 R13, R27, 0x10, RZ ;  /* 0x000000101b0d7824 */ /* 0x000fe200078e00ff */
[----:B------:R-:W-:-:S02]  /*7390*/  LOP3.LUT R28, R28, 0x2082082, RZ, 0xc0, !PT ;  /* 0x020820821c1c7812 */ /* 0x000fc400078ec0ff */
[----:B------:R-:W-:Y:S02]  /*73a0*/  LOP3.LUT R15, R15, 0xff00, RZ, 0xc0, !PT ;  /* 0x0000ff000f0f7812 */ /* 0x000fe400078ec0ff */
[----:B------:R-:W-:Y:S02]  /*73b0*/  LOP3.LUT R5, R28, 0x10410410, R5, 0xf8, !PT ;  /* 0x104104101c057812 */ /* 0x000fe400078ef805 */
[----:B------:R-:W-:Y:S02]  /*73c0*/  LOP3.LUT R28, R13, 0xf00f00f0, RZ, 0xc0, !PT ;  /* 0xf00f00f00d1c7812 */ /* 0x000fe400078ec0ff */
[----:B------:R-:W-:Y:S02]  /*73d0*/  LOP3.LUT R29, R15, 0xff0000ff, R9, 0xf8, !PT ;  /* 0xff0000ff0f1d7812 */ /* 0x000fe400078ef809 */
[----:B------:R-:W-:Y:S02]  /*73e0*/  LOP3.LUT R11, R11, 0x1f0000ff, RZ, 0xc0, !PT ;  /* 0x1f0000ff0b0b7812 */ /* 0x000fe400078ec0ff */
[----:B------:R-:W-:Y:S01]  /*73f0*/  LOP3.LUT R5, R7, R34, R5, 0xfe, !PT ;  /* 0x0000002207057212 */ /* 0x000fe200078efe05 */
[----:B------:R-:W-:Y:S01]  /*7400*/  IMAD.SHL.U32 R31, R29, 0x10, RZ ;  /* 0x000000101d1f7824 */ /* 0x000fe200078e00ff */
[----:B------:R-:W-:-:S02]  /*7410*/  LOP3.LUT R7, R28, 0xf00f00f, R27, 0xf8, !PT ;  /* 0x0f00f00f1c077812 */ /* 0x000fc400078ef81b */
[----:B------:R-:W-:Y:S02]  /*7420*/  LOP3.LUT R28, R30, 0x1f0000, RZ, 0xc0, !PT ;  /* 0x001f00001e1c7812 */ /* 0x000fe400078ec0ff */
[----:B------:R-:W-:Y:S01]  /*7430*/  LOP3.LUT R32, R11, 0x1f0000, R32, 0xf8, !PT ;  /* 0x001f00000b207812 */ /* 0x000fe200078ef820 */
[----:B------:R-:W-:Y:S01]  /*7440*/  IMAD.SHL.U32 R11, R17, 0x10, RZ ;  /* 0x00000010110b7824 */ /* 0x000fe200078e00ff */
[----:B------:R-:W-:Y:S01]  /*7450*/  SHF.L.U64.HI R15, R9, 0x8, R28 ;  /* 0x00000008090f7819 */ /* 0x000fe2000001021c */
[----:B------:R-:W-:Y:S01]  /*7460*/  IMAD.SHL.U32 R13, R7, 0x8, RZ ;  /* 0x00000008070d7824 */ /* 0x000fe200078e00ff */
[----:B------:R-:W-:Y:S01]  /*7470*/  LOP3.LUT R9, R31, 0xf00f00f0, RZ, 0xc0, !PT ;  /* 0xf00f00f01f097812 */ /* 0x000fe200078ec0ff */
[----:B------:R-:W-:Y:S01]  /*7480*/  IMAD.SHL.U32 R34, R7, 0x2, RZ ;  /* 0x0000000207227824 */ /* 0x000fe200078e00ff */
[----:B------:R-:W-:Y:S02]  /*7490*/  LOP3.LUT R28, R11, 0xf00f00f0, RZ, 0xc0, !PT ;  /* 0xf00f00f00b1c7812 */ /* 0x000fe400078ec0ff */
[----:B------:R-:W-:-:S02]  /*74a0*/  LOP3.LUT R9, R9, 0xf00f00f, R29, 0xf8, !PT ;  /* 0x0f00f00f09097812 */ /* 0x000fc400078ef81d */
[----:B------:R-:W-:Y:S02]  /*74b0*/  LOP3.LUT R11, R28, 0xf00f00f, R17, 0xf8, !PT ;  /* 0x0f00f00f1c0b7812 */ /* 0x000fe400078ef811 */
[----:B------:R-:W-:Y:S01]  /*74c0*/  LOP3.LUT R13, R13, 0x10410410, RZ, 0xc0, !PT ;  /* 0x104104100d0d7812 */ /* 0x000fe200078ec0ff */
[----:B------:R-:W-:Y:S02]  /*74d0*/  IMAD.SHL.U32 R31, R9, 0x4, RZ ;  /* 0x00000004091f7824 */ /* 0x000fe400078e00ff */
[----:B------:R-:W-:Y:S01]  /*74e0*/  IMAD.SHL.U32 R28, R11, 0x10, RZ ;  /* 0x000000100b1c7824 */ /* 0x000fe200078e00ff */
[----:B------:R-:W-:Y:S02]  /*74f0*/  LOP3.LUT R13, R13, 0x82082082, R34, 0xf8, !PT ;  /* 0x820820820d0d7812 */ /* 0x000fe400078ef822 */
[----:B------:R-:W-:Y:S01]  /*7500*/  LOP3.LUT R34, R31, 0x8208208, RZ, 0xc0, !PT ;  /* 0x082082081f227812 */ /* 0x000fe200078ec0ff */
[----:B------:R-:W-:Y:S01]  /*7510*/  IMAD.SHL.U32 R31, R11, 0x4, RZ ;  /* 0x000000040b1f7824 */ /* 0x000fe200078e00ff */
[----:B------:R-:W-:-:S02]  /*7520*/  LOP3.LUT R28, R28, 0x20820820, RZ, 0xc0, !PT ;  /* 0x208208201c1c7812 */ /* 0x000fc400078ec0ff */
[----:B------:R-:W-:Y:S02]  /*7530*/  LOP3.LUT R34, R34, 0x41041041, R9, 0xf8, !PT ;  /* 0x4104104122227812 */ /* 0x000fe400078ef809 */
[----:B------:R-:W-:Y:S02]  /*7540*/  LOP3.LUT R28, R28, 0x4104104, R31, 0xf8, !PT ;  /* 0x041041041c1c7812 */ /* 0x000fe400078ef81f */
[----:B------:R-:W-:Y:S02]  /*7550*/  LOP3.LUT R31, R15, 0x1f0000ff, RZ, 0xc0, !PT ;  /* 0x1f0000ff0f1f7812 */ /* 0x000fe400078ec0ff */
[----:B------:R-:W-:Y:S01]  /*7560*/  LOP3.LUT R13, R28, R13, R34, 0xfe, !PT ;  /* 0x0000000d1c0d7212 */ /* 0x000fe200078efe22 */
[----:B------:R-:W-:Y:S01]  /*7570*/  VIADD R34, R10, -UR9 ;  /* 0x800000090a227c36 */ /* 0x000fe20008000000 */
[----:B------:R-:W-:Y:S02]  /*7580*/  LOP3.LUT R30, R31, 0x1f0000, R30, 0xf8, !PT ;  /* 0x001f00001f1e7812 */ /* 0x000fe400078ef81e */
[----:B------:R-:W-:Y:S01]  /*7590*/  ISETP.GE.U32.AND P0, PT, R4, R13, PT ;  /* 0x0000000d0400720c */ /* 0x000fe20003f06070 */
[----:B------:R-:W-:Y:S01]  /*75a0*/  IMAD.U32 R28, R34, 0x10000, RZ ;  /* 0x00010000221c7824 */ /* 0x000fe200078e00ff */
[----:B------:R-:W-:-:S04]  /*75b0*/  SHF.L.U64.HI R29, R29, 0x4, R30 ;  /* 0x000000041d1d7819 */ /* 0x000fc8000001021e */
[----:B------:R-:W-:Y:S02]  /*75c0*/  LOP3.LUT R15, R28, 0xffff0000, RZ, 0xc0, !PT ;  /* 0xffff00001c0f7812 */ /* 0x000fe400078ec0ff */
[----:B------:R-:W-:Y:S02]  /*75d0*/  LOP3.LUT R28, R34, 0x1f0000, RZ, 0xc0, !PT ;  /* 0x001f0000221c7812 */ /* 0x000fe400078ec0ff */
[----:B------:R-:W-:Y:S02]  /*75e0*/  LOP3.LUT R15, R15, 0xffff, R34, 0xf8, !PT ;  /* 0x0000ffff0f0f7812 */ /* 0x000fe400078ef822 */
[----:B------:R-:W-:Y:S02]  /*75f0*/  LOP3.LUT R29, R29, 0xf00f00, RZ, 0xc0, !PT ;  /* 0x00f00f001d1d7812 */ /* 0x000fe400078ec0ff */
[C---:B------:R-:W-:Y:S01]  /*7600*/  SHF.L.U64.HI R31, R15.reuse, 0x8, R28 ;  /* 0x000000080f1f7819 */ /* 0x040fe2000001021c */
[----:B------:R-:W-:Y:S01]  /*7610*/  IMAD.SHL.U32 R28, R15, 0x100, RZ ;  /* 0x000001000f1c7824 */ /* 0x000fe200078e00ff */
[----:B------:R-:W-:-:S02]  /*7620*/  LOP3.LUT R30, R29, 0x100f00f0, R30, 0xf8, !PT ;  /* 0x100f00f01d1e7812 */ /* 0x000fc400078ef81e */
[----:B------:R-:W-:Y:S02]  /*7630*/  LOP3.LUT R31, R31, 0x1f0000ff, RZ, 0xc0, !PT ;  /* 0x1f0000ff1f1f7812 */ /* 0x000fe400078ec0ff */
[----:B------:R-:W-:Y:S02]  /*7640*/  LOP3.LUT R28, R28, 0xff00, RZ, 0xc0, !PT ;  /* 0x0000ff001c1c7812 */ /* 0x000fe400078ec0ff */
[----:B------:R-:W-:Y:S01]  /*7650*/  LOP3.LUT R34, R31, 0x1f0000, R34, 0xf8, !PT ;  /* 0x001f00001f227812 */ /* 0x000fe200078ef822 */
[----:B------:R-:W-:Y:S01]  /*7660*/  VIADD R31, R6, -UR5 ;  /* 0x80000005061f7c36 */ /* 0x000fe20008000000 */
[----:B------:R-:W-:Y:S02]  /*7670*/  LOP3.LUT R15, R28, 0xff0000ff, R15, 0xf8, !PT ;  /* 0xff0000ff1c0f7812 */ /* 0x000fe400078ef80f */
[----:B------:R-:W-:Y:S01]  /*7680*/  SHF.L.U64.HI R28, R17, 0x4, R36 ;  /* 0x00000004111c7819 */ /* 0x000fe20000010224 */
[----:B------:R-:W-:Y:S01]  /*7690*/  IMAD.U32 R17, R31, 0x10000, RZ ;  /* 0x000100001f117824 */ /* 0x000fe200078e00ff */
[----:B------:R-:W-:-:S02]  /*76a0*/  SHF.L.U64.HI R9, R9, 0x2, R30 ;  /* 0x0000000209097819 */ /* 0x000fc4000001021e */
[----:B------:R-:W-:Y:S02]  /*76b0*/  LOP3.LUT R33, R28, 0xf00f00, RZ, 0xc0, !PT ;  /* 0x00f00f001c217812 */ /* 0x000fe400078ec0ff */
[----:B------:R-:W-:Y:S02]  /*76c0*/  LOP3.LUT R28, R17, 0xffff0000, RZ, 0xc0, !PT ;  /* 0xffff0000111c7812 */ /* 0x000fe400078ec0ff */
[----:B------:R-:W-:Y:S02]  /*76d0*/  LOP3.LUT R17, R31, 0x1f0000, RZ, 0xc0, !PT ;  /* 0x001f00001f117812 */ /* 0x000fe400078ec0ff */
[----:B------:R-:W-:Y:S02]  /*76e0*/  LOP3.LUT R28, R28, 0xffff, R31, 0xf8, !PT ;  /* 0x0000ffff1c1c7812 */ /* 0x000fe400078ef81f */
[----:B------:R-:W-:Y:S01]  /*76f0*/  LOP3.LUT R36, R33, 0x100f00f0, R36, 0xf8, !PT ;  /* 0x100f00f021247812 */ /* 0x000fe200078ef824 */
[----:B------:R-:W-:Y:S01]  /*7700*/  VIADD R33, R8, -UR4 ;  /* 0x8000000408217c36 */ /* 0x000fe20008000000 */
[----:B------:R-:W-:-:S02]  /*7710*/  SHF.L.U64.HI R17, R28, 0x8, R17 ;  /* 0x000000081c117819 */ /* 0x000fc40000010211 */
[--C-:B------:R-:W-:Y:S02]  /*7720*/  SHF.L.U64.HI R29, R11, 0x4, R36.reuse ;  /* 0x000000040b1d7819 */ /* 0x100fe40000010224 */
[----:B------:R-:W-:Y:S02]  /*7730*/  LOP3.LUT R17, R17, 0x1f0000ff, RZ, 0xc0, !PT ;  /* 0x1f0000ff11117812 */ /* 0x000fe400078ec0ff */
[----:B------:R-:W-:Y:S01]  /*7740*/  SHF.L.U64.HI R36, R11, 0x2, R36 ;  /* 0x000000020b247819 */ /* 0x000fe20000010224 */
[----:B------:R-:W-:Y:S01]  /*7750*/  IMAD.U32 R11, R33, 0x10000, RZ ;  /* 0x00010000210b7824 */ /* 0x000fe200078e00ff */
[----:B------:R-:W-:Y:S02]  /*7760*/  LOP3.LUT R17, R17, 0x1f0000, R31, 0xf8, !PT ;  /* 0x001f000011117812 */ /* 0x000fe400078ef81f */
[----:B------:R-:W-:Y:S01]  /*7770*/  SHF.L.U64.HI R31, R27, 0x4, R32 ;  /* 0x000000041b1f7819 */ /* 0x000fe20000010220 */
[----:B------:R-:W-:Y:S01]  /*7780*/  IMAD.SHL.U32 R27, R28, 0x100, RZ ;  /* 0x000001001c1b7824 */ /* 0x000fe200078e00ff */
[----:B------:R-:W-:-:S02]  /*7790*/  LOP3.LUT R29, R29, 0x8208208, RZ, 0xc0, !PT ;  /* 0x082082081d1d7812 */ /* 0x000fc400078ec0ff */
[----:B------:R-:W-:Y:S02]  /*77a0*/  LOP3.LUT R31, R31, 0xf00f00, RZ, 0xc0, !PT ;  /* 0x00f00f001f1f7812 */ /* 0x000fe400078ec0ff */
[----:B------:R-:W-:Y:S02]  /*77b0*/  LOP3.LUT R27, R27, 0xff00, RZ, 0xc0, !PT ;  /* 0x0000ff001b1b7812 */ /* 0x000fe400078ec0ff */
[----:B------:R-:W-:Y:S02]  /*77c0*/  LOP3.LUT R32, R31, 0x100f00f0, R32, 0xf8, !PT ;  /* 0x100f00f01f207812 */ /* 0x000fe400078ef820 */
[----:B------:R-:W-:Y:S02]  /*77d0*/  LOP3.LUT R28, R27, 0xff0000ff, R28, 0xf8, !PT ;  /* 0xff0000ff1b1c7812 */ /* 0x000fe400078ef81c */
[----:B------:R-:W-:Y:S02]  /*77e0*/  SHF.L.U64.HI R27, R15, 0x4, R34 ;  /* 0x000000040f1b7819 */ /* 0x000fe40000010222 */
[----:B------:R-:W-:-:S02]  /*77f0*/  SHF.L.U64.HI R31, R7, 0x1, R32 ;  /* 0x00000001071f7819 */ /* 0x000fc40000010220 */
[----:B------:R-:W-:-:S04]  /*7800*/  LOP3.LUT R27, R27, 0xf00f00, RZ, 0xc0, !PT ;  /* 0x00f00f001b1b7812 */ /* 0x000fc800078ec0ff */
[----:B------:R-:W-:Y:S02]  /*7810*/  LOP3.LUT R27, R27, 0x100f00f0, R34, 0xf8, !PT ;  /* 0x100f00f01b1b7812 */ /* 0x000fe400078ef822 */
[----:B------:R-:W-:Y:S02]  /*7820*/  LOP3.LUT R34, R11, 0xffff0000, RZ, 0xc0, !PT ;  /* 0xffff00000b227812 */ /* 0x000fe400078ec0ff */
[----:B------:R-:W-:Y:S02]  /*7830*/  SHF.L.U64.HI R11, R7, 0x3, R32 ;  /* 0x00000003070b7819 */ /* 0x000fe40000010220 */
[----:B------:R-:W-:Y:S02]  /*7840*/  LOP3.LUT R32, R34, 0xffff, R33, 0xf8, !PT ;  /* 0x0000ffff22207812 */ /* 0x000fe400078ef821 */
[----:B------:R-:W-:-:S04]  /*7850*/  LOP3.LUT R7, R33, 0x1f0000, RZ, 0xc0, !PT ;  /* 0x001f000021077812 */ /* 0x000fc800078ec0ff */
[----:B------:R-:W-:-:S04]  /*7860*/  SHF.L.U64.HI R34, R32, 0x8, R7 ;  /* 0x0000000820227819 */ /* 0x000fc80000010207 */
[----:B------:R-:W-:-:S04]  /*7870*/  LOP3.LUT R34, R34, 0x1f0000ff, RZ, 0xc0, !PT ;  /* 0x1f0000ff22227812 */ /* 0x000fc800078ec0ff */
[----:B------:R-:W-:Y:S01]  /*7880*/  LOP3.LUT R7, R34, 0x1f0000, R33, 0xf8, !PT ;  /* 0x001f000022077812 */ /* 0x000fe200078ef821 */
[----:B------:R-:W-:Y:S01]  /*7890*/  IMAD.SHL.U32 R33, R32, 0x100, RZ ;  /* 0x0000010020217824 */ /* 0x000fe200078e00ff */
[----:B------:R-:W-:Y:S02]  /*78a0*/  LOP3.LUT R34, R29, 0x41041041, R36, 0xf8, !PT ;  /* 0x410410411d227812 */ /* 0x000fe400078ef824 */
[----:B------:R-:W-:Y:S02]  /*78b0*/  LOP3.LUT R36, R11, 0x4104104, RZ, 0xc0, !PT ;  /* 0x041041040b247812 */ /* 0x000fe400078ec0ff */
[----:B------:R-:W-:Y:S01]  /*78c0*/  LOP3.LUT R11, R9, 0x2082082, RZ, 0xc0, !PT ;  /* 0x02082082090b7812 */ /* 0x000fe200078ec0ff */
[----:B------:R-:W-:Y:S01]  /*78d0*/  IMAD.SHL.U32 R9, R15, 0x10, RZ ;  /* 0x000000100f097824 */ /* 0x000fe200078e00ff */
[----:B------:R-:W-:Y:S02]  /*78e0*/  LOP3.LUT R31, R36, 0x20820820, R31, 0xf8, !PT ;  /* 0x20820820241f7812 */ /* 0x000fe400078ef81f */
[----:B------:R-:W-:-:S02]  /*78f0*/  LOP3.LUT R11, R11, 0x10410410, R30, 0xf8, !PT ;  /* 0x104104100b0b7812 */ /* 0x000fc400078ef81e */
[----:B------:R-:W-:Y:S02]  /*7900*/  LOP3.LUT R33, R33, 0xff00, RZ, 0xc0, !PT ;  /* 0x0000ff0021217812 */ /* 0x000fe400078ec0ff */
[----:B------:R-:W-:Y:S01]  /*7910*/  LOP3.LUT R34, R34, R31, R11, 0xfe, !PT ;  /* 0x0000001f22227212 */ /* 0x000fe200078efe0b */
[C---:B------:R-:W-:Y:S01]  /*7920*/  IMAD.SHL.U32 R11, R28.reuse, 0x10, RZ ;  /* 0x000000101c0b7824 */ /* 0x040fe200078e00ff */
[----:B------:R-:W-:Y:S02]  /*7930*/  LOP3.LUT R30, R9, 0xf00f00f0, RZ, 0xc0, !PT ;  /* 0xf00f00f0091e7812 */ /* 0x000fe400078ec0ff */
[----:B------:R-:W-:Y:S02]  /*7940*/  SHF.L.U64.HI R9, R28, 0x4, R17 ;  /* 0x000000041c097819 */ /* 0x000fe40000010211 */
[----:B------:R-:W-:Y:S02]  /*7950*/  LOP3.LUT R32, R33, 0xff0000ff, R32, 0xf8, !PT ;  /* 0xff0000ff21207812 */ /* 0x000fe400078ef820 */
[----:B------:R-:W-:-:S02]  /*7960*/  LOP3.LUT R11, R11, 0xf00f00f0, RZ, 0xc0, !PT ;  /* 0xf00f00f00b0b7812 */ /* 0x000fc400078ec0ff */
[----:B------:R-:W-:Y:S01]  /*7970*/  LOP3.LUT R9, R9, 0xf00f00, RZ, 0xc0, !PT ;  /* 0x00f00f0009097812 */ /* 0x000fe200078ec0ff */
[----:B------:R-:W-:Y:S01]  /*7980*/  IMAD.SHL.U32 R4, R32, 0x10, RZ ;  /* 0x0000001020047824 */ /* 0x000fe200078e00ff */
[----:B------:R-:W-:Y:S02]  /*7990*/  LOP3.LUT R11, R11, 0xf00f00f, R28, 0xf8, !PT ;  /* 0x0f00f00f0b0b7812 */ /* 0x000fe400078ef81c */
[----:B------:R-:W-:Y:S02]  /*79a0*/  LOP3.LUT R17, R9, 0x100f00f0, R17, 0xf8, !PT ;  /* 0x100f00f009117812 */ /* 0x000fe400078ef811 */
[----:B------:R-:W-:Y:S01]  /*79b0*/  ISETP.GE.U32.AND.EX P0, PT, R5, R34, PT, P0 ;  /* 0x000000220500720c */ /* 0x000fe20003f06100 */
[C---:B------:R-:W-:Y:S01]  /*79c0*/  IMAD.SHL.U32 R9, R11.reuse, 0x8, RZ ;  /* 0x000000080b097824 */ /* 0x040fe200078e00ff */
[----:B------:R-:W-:Y:S01]  /*79d0*/  LOP3.LUT R5, R4, 0xf00f00f0, RZ, 0xc0, !PT ;  /* 0xf00f00f004057812 */ /* 0x000fe200078ec0ff */
[C---:B------:R-:W-:Y:S01]  /*79e0*/  IMAD.SHL.U32 R34, R11.reuse, 0x2, RZ ;  /* 0x000000020b227824 */ /* 0x040fe200078e00ff */
[----:B------:R-:W-:-:S02]  /*79f0*/  SHF.L.U64.HI R13, R11, 0x3, R17 ;  /* 0x000000030b0d7819 */ /* 0x000fc40000010211 */
[----:B------:R-:W-:Y:S02]  /*7a00*/  LOP3.LUT R30, R30, 0xf00f00f, R15, 0xf8, !PT ;  /* 0x0f00f00f1e1e7812 */ /* 0x000fe400078ef80f */
[----:B------:R-:W-:Y:S02]  /*7a10*/  SHF.L.U64.HI R36, R32, 0x4, R7 ;  /* 0x0000000420247819 */ /* 0x000fe40000010207 */
[----:B------:R-:W-:Y:S01]  /*7a20*/  SHF.L.U64.HI R28, R11, 0x1, R17 ;  /* 0x000000010b1c7819 */ /* 0x000fe20000010211 */
[C---:B------:R-:W-:Y:S01]  /*7a30*/  IMAD.SHL.U32 R15, R30.reuse, 0x4, RZ ;  /* 0x000000041e0f7824 */ /* 0x040fe200078e00ff */
[----:B------:R-:W-:Y:S02]  /*7a40*/  LOP3.LUT R13, R13, 0x4104104, RZ, 0xc0, !PT ;  /* 0x041041040d0d7812 */ /* 0x000fe400078ec0ff */
[----:B------:R-:W-:Y:S02]  /*7a50*/  LOP3.LUT R9, R9, 0x10410410, RZ, 0xc0, !PT ;  /* 0x1041041009097812 */ /* 0x000fe400078ec0ff */
[----:B------:R-:W-:Y:S01]  /*7a60*/  LOP3.LUT R32, R5, 0xf00f00f, R32, 0xf8, !PT ;  /* 0x0f00f00f05207812 */ /* 0x000fe200078ef820 */
[--C-:B------:R-:W-:Y:S01]  /*7a70*/  IMAD.MOV.U32 R5, RZ, RZ, R22.reuse ;  /* 0x000000ffff057224 */ /* 0x100fe200078e0016 */
[----:B------:R-:W-:Y:S01]  /*7a80*/  SHF.L.U64.HI R4, R30, 0x4, R27 ;  /* 0x000000041e047819 */ /* 0x000fe2000001021b */
[----:B------:R-:W-:Y:S01]  /*7a90*/  @!P0 IMAD.MOV.U32 R5, RZ, RZ, R19 ;  /* 0x000000ffff058224 */ /* 0x000fe200078e0013 */
[----:B------:R-:W-:Y:S01]  /*7aa0*/  LOP3.LUT R36, R36, 0xf00f00, RZ, 0xc0, !PT ;  /* 0x00f00f0024247812 */ /* 0x000fe200078ec0ff */
[----:B------:R-:W-:Y:S01]  /*7ab0*/  @!P0 IMAD.MOV.U32 R19, RZ, RZ, R22 ;  /* 0x000000ffff138224 */ /* 0x000fe200078e0016 */
[----:B------:R-:W-:Y:S01]  /*7ac0*/  LOP3.LUT R28, R13, 0x20820820, R28, 0xf8, !PT ;  /* 0x208208200d1c7812 */ /* 0x000fe200078ef81c */
[----:B------:R-:W-:Y:S01]  /*7ad0*/  IMAD.SHL.U32 R13, R30, 0x10, RZ ;  /* 0x000000101e0d7824 */ /* 0x000fe200078e00ff */
[----:B------:R-:W-:Y:S01]  /*7ae0*/  LOP3.LUT R34, R9, 0x82082082, R34, 0xf8, !PT ;  /* 0x8208208209227812 */ /* 0x000fe200078ef822 */
[----:B------:R-:W-:Y:S01]  /*7af0*/  IMAD.SHL.U32 R9, R32, 0x4, RZ ;  /* 0x0000000420097824 */ /* 0x000fe200078e00ff */
[----:B------:R-:W-:-:S02]  /*7b00*/  SHF.L.U64.HI R27, R30, 0x2, R27 ;  /* 0x000000021e1b7819 */ /* 0x000fc4000001021b */
[----:B------:R-:W-:Y:S02]  /*7b10*/  LOP3.LUT R4, R4, 0x8208208, RZ, 0xc0, !PT ;  /* 0x0820820804047812 */ /* 0x000fe400078ec0ff */
[----:B------:R-:W-:Y:S02]  /*7b20*/  LOP3.LUT R7, R36, 0x100f00f0, R7, 0xf8, !PT ;  /* 0x100f00f024077812 */ /* 0x000fe400078ef807 */
[----:B------:R-:W-:Y:S02]  /*7b30*/  LOP3.LUT R11, R4, 0x41041041, R27, 0xf8, !PT ;  /* 0x41041041040b7812 */ /* 0x000fe400078ef81b */
[----:B------:R-:W-:Y:S02]  /*7b40*/  LOP3.LUT R9, R9, 0x8208208, RZ, 0xc0, !PT ;  /* 0x0820820809097812 */ /* 0x000fe400078ec0ff */
[----:B------:R-:W-:Y:S01]  /*7b50*/  LOP3.LUT R30, R13, 0x20820820, RZ, 0xc0, !PT ;  /* 0x208208200d1e7812 */ /* 0x000fe200078ec0ff */
[----:B------:R-:W-:Y:S01]  /*7b60*/  VIADD R13, R5, -UR9 ;  /* 0x80000009050d7c36 */ /* 0x000fe20008000000 */
[----:B------:R-:W-:-:S02]  /*7b70*/  SHF.L.U64.HI R4, R32, 0x2, R7 ;  /* 0x0000000220047819 */ /* 0x000fc40000010207 */
[----:B------:R-:W-:Y:S02]  /*7b80*/  LOP3.LUT R9, R9, 0x41041041, R32, 0xf8, !PT ;  /* 0x4104104109097812 */ /* 0x000fe400078ef820 */
[----:B------:R-:W-:Y:S02]  /*7b90*/  LOP3.LUT R15, R30, 0x4104104, R15, 0xf8, !PT ;  /* 0x041041041e0f7812 */ /* 0x000fe400078ef80f */
[----:B------:R-:W-:Y:S02]  /*7ba0*/  LOP3.LUT R4, R4, 0x2082082, RZ, 0xc0, !PT ;  /* 0x0208208204047812 */ /* 0x000fe400078ec0ff */
[----:B------:R-:W-:Y:S01]  /*7bb0*/  LOP3.LUT R9, R15, R34, R9, 0xfe, !PT ;  /* 0x000000220f097212 */ /* 0x000fe200078efe09 */
[C---:B------:R-:W-:Y:S01]  /*7bc0*/  IMAD.U32 R15, R13.reuse, 0x10000, RZ ;  /* 0x000100000d0f7824 */ /* 0x040fe200078e00ff */
[----:B------:R-:W-:Y:S01]  /*7bd0*/  LOP3.LUT R17, R4, 0x10410410, R7, 0xf8, !PT ;  /* 0x1041041004117812 */ /* 0x000fe200078ef807 */
[----:B------:R-:W-:Y:S01]  /*7be0*/  IMAD.MOV.U32 R4, RZ, RZ, R25 ;  /* 0x000000ffff047224 */ /* 0x000fe200078e0019 */
[----:B------:R-:W-:Y:S01]  /*7bf0*/  LOP3.LUT R32, R13, 0x1f0000, RZ, 0xc0, !PT ;  /* 0x001f00000d207812 */ /* 0x000fe200078ec0ff */
[----:B------:R-:W-:Y:S01]  /*7c00*/  @!P0 IMAD.MOV.U32 R4, RZ, RZ, R18 ;  /* 0x000000ffff048224 */ /* 0x000fe200078e0012 */
[----:B------:R-:W-:Y:S01]  /*7c10*/  LOP3.LUT R11, R11, R28, R17, 0xfe, !PT ;  /* 0x0000001c0b0b7212 */ /* 0x000fe200078efe11 */
[----:B------:R-:W-:Y:S01]  /*7c20*/  IMAD.MOV.U32 R7, RZ, RZ, R23 ;  /* 0x000000ffff077224 */ /* 0x000fe200078e0017 */
[----:B------:R-:W-:Y:S01]  /*7c30*/  LOP3.LUT R28, R15, 0xffff0000, RZ, 0xc0, !PT ;  /* 0xffff00000f1c7812 */ /* 0x000fe200078ec0ff */
[----:B------:R-:W-:-:S02]  /*7c40*/  VIADD R30, R4, -UR5 ;  /* 0x80000005041e7c36 */ /* 0x000fc40008000000 */
[----:B------:R-:W-:Y:S01]  /*7c50*/  @!P0 IMAD.MOV.U32 R7, RZ, RZ, R16 ;  /* 0x000000ffff078224 */ /* 0x000fe200078e0010 */
[----:B------:R-:W-:Y:S01]  /*7c60*/  LOP3.LUT R27, R28, 0xffff, R13, 0xf8, !PT ;  /* 0x0000ffff1c1b7812 */ /* 0x000fe200078ef80d */
[C---:B------:R-:W-:Y:S01]  /*7c70*/  IMAD.U32 R15, R30.reuse, 0x10000, RZ ;  /* 0x000100001e0f7824 */ /* 0x040fe200078e00ff */
[----:B------:R-:W-:Y:S01]  /*7c80*/  LOP3.LUT R28, R30, 0x1f0000, RZ, 0xc0, !PT ;  /* 0x001f00001e1c7812 */ /* 0x000fe200078ec0ff */
[----:B------:R-:W-:Y:S01]  /*7c90*/  VIADD R17, R7, -UR4 ;  /* 0x8000000407117c36 */ /* 0x000fe20008000000 */
[C---:B------:R-:W-:Y:S01]  /*7ca0*/  SHF.L.U64.HI R32, R27.reuse, 0x8, R32 ;  /* 0x000000081b207819 */ /* 0x040fe20000010220 */
[----:B------:R-:W-:Y:S01]  /*7cb0*/  IMAD.SHL.U32 R22, R27, 0x100, RZ ;  /* 0x000001001b167824 */ /* 0x000fe200078e00ff */
[----:B------:R-:W-:Y:S01]  /*7cc0*/  LOP3.LUT R15, R15, 0xffff0000, RZ, 0xc0, !PT ;  /* 0xffff00000f0f7812 */ /* 0x000fe200078ec0ff */
[----:B------:R-:W-:Y:S01]  /*7cd0*/  IMAD.U32 R29, R17, 0x10000, RZ ;  /* 0x00010000111d7824 */ /* 0x000fe200078e00ff */
[----:B------:R-:W-:Y:S01]  /*7ce0*/  LOP3.LUT R32, R32, 0x1f0000ff, RZ, 0xc0, !PT ;  /* 0x1f0000ff20207812 */ /* 0x000fe200078ec0ff */
[----:B------:R-:W-:Y:S01]  /*7cf0*/  @!P0 IMAD.MOV.U32 R18, RZ, RZ, R25 ;  /* 0x000000ffff128224 */ /* 0x000fe200078e0019 */
[----:B------:R-:W-:Y:S01]  /*7d00*/  LOP3.LUT R22, R22, 0xff00, RZ, 0xc0, !PT ;  /* 0x0000ff0016167812 */ /* 0x000fe200078ec0ff */
[----:B------:R-:W-:Y:S01]  /*7d10*/  @!P0 IMAD.MOV.U32 R16, RZ, RZ, R23 ;  /* 0x000000ffff108224 */ /* 0x000fe200078e0017 */
[----:B------:R-:W-:-:S02]  /*7d20*/  LOP3.LUT R15, R15, 0xffff, R30, 0xf8, !PT ;  /* 0x0000ffff0f0f7812 */ /* 0x000fc400078ef81e */
[----:B------:R-:W-:Y:S02]  /*7d30*/  LOP3.LUT R13, R32, 0x1f0000, R13, 0xf8, !PT ;  /* 0x001f0000200d7812 */ /* 0x000fe400078ef80d */
[----:B------:R-:W-:Y:S01]  /*7d40*/  LOP3.LUT R32, R29, 0xffff0000, RZ, 0xc0, !PT ;  /* 0xffff00001d207812 */ /* 0x000fe200078ec0ff */
[C---:B------:R-:W-:Y:S01]  /*7d50*/  IMAD.SHL.U32 R34, R15.reuse, 0x100, RZ ;  /* 0x000001000f227824 */ /* 0x040fe200078e00ff */
[----:B------:R-:W-:Y:S02]  /*7d60*/  LOP3.LUT R22, R22, 0xff0000ff, R27, 0xf8, !PT ;  /* 0xff0000ff16167812 */ /* 0x000fe400078ef81b */
[----:B------:R-:W-:Y:S02]  /*7d70*/  SHF.L.U64.HI R29, R15, 0x8, R28 ;  /* 0x000000080f1d7819 */ /* 0x000fe4000001021c */
[----:B------:R-:W-:Y:S02]  /*7d80*/  LOP3.LUT R27, R17, 0x1f0000, RZ, 0xc0, !PT ;  /* 0x001f0000111b7812 */ /* 0x000fe400078ec0ff */
[----:B------:R-:W-:-:S02]  /*7d90*/  LOP3.LUT R28, R32, 0xffff, R17, 0xf8, !PT ;  /* 0x0000ffff201c7812 */ /* 0x000fc400078ef811 */
[----:B------:R-:W-:Y:S02]  /*7da0*/  LOP3.LUT R29, R29, 0x1f0000ff, RZ, 0xc0, !PT ;  /* 0x1f0000ff1d1d7812 */ /* 0x000fe400078ec0ff */
[C---:B------:R-:W-:Y:S01]  /*7db0*/  SHF.L.U64.HI R32, R28.reuse, 0x8, R27 ;  /* 0x000000081c207819 */ /* 0x040fe2000001021b */
[----:B------:R-:W-:Y:S01]  /*7dc0*/  IMAD.SHL.U32 R27, R28, 0x100, RZ ;  /* 0x000001001c1b7824 */ /* 0x000fe200078e00ff */
[----:B------:R-:W-:Y:S02]  /*7dd0*/  LOP3.LUT R30, R29, 0x1f0000, R30, 0xf8, !PT ;  /* 0x001f00001d1e7812 */ /* 0x000fe400078ef81e */
[----:B------:R-:W-:Y:S02]  /*7de0*/  LOP3.LUT R32, R32, 0x1f0000ff, RZ, 0xc0, !PT ;  /* 0x1f0000ff20207812 */ /* 0x000fe400078ec0ff */
[----:B------:R-:W-:Y:S02]  /*7df0*/  SHF.L.U64.HI R29, R22, 0x4, R13 ;  /* 0x00000004161d7819 */ /* 0x000fe4000001020d */
[----:B------:R-:W-:-:S02]  /*7e00*/  LOP3.LUT R34, R34, 0xff00, RZ, 0xc0, !PT ;  /* 0x0000ff0022227812 */ /* 0x000fc400078ec0ff */
[----:B------:R-:W-:Y:S02]  /*7e10*/  LOP3.LUT R17, R32, 0x1f0000, R17, 0xf8, !PT ;  /* 0x001f000020117812 */ /* 0x000fe400078ef811 */
[----:B------:R-:W-:Y:S01]  /*7e20*/  LOP3.LUT R32, R29, 0xf00f00, RZ, 0xc0, !PT ;  /* 0x00f00f001d207812 */ /* 0x000fe200078ec0ff */
[----:B------:R-:W-:Y:S01]  /*7e30*/  IMAD.SHL.U32 R29, R22, 0x10, RZ ;  /* 0x00000010161d7824 */ /* 0x000fe200078e00ff */
[----:B------:R-:W-:Y:S02]  /*7e40*/  LOP3.LUT R15, R34, 0xff0000ff, R15, 0xf8, !PT ;  /* 0xff0000ff220f7812 */ /* 0x000fe400078ef80f */
[----:B------:R-:W-:Y:S02]  /*7e50*/  LOP3.LUT R27, R27, 0xff00, RZ, 0xc0, !PT ;  /* 0x0000ff001b1b7812 */ /* 0x000fe400078ec0ff */
[----:B------:R-:W-:Y:S01]  /*7e60*/  LOP3.LUT R32, R32, 0x100f00f0, R13, 0xf8, !PT ;  /* 0x100f00f020207812 */ /* 0x000fe200078ef80d */
[----:B------:R-:W-:Y:S01]  /*7e70*/  IMAD.SHL.U32 R34, R15, 0x10, RZ ;  /* 0x000000100f227824 */ /* 0x000fe200078e00ff */
[----:B------:R-:W-:-:S02]  /*7e80*/  LOP3.LUT R28, R27, 0xff0000ff, R28, 0xf8, !PT ;  /* 0xff0000ff1b1c7812 */ /* 0x000fc400078ef81c */
[----:B------:R-:W-:Y:S02]  /*7e90*/  SHF.L.U64.HI R27, R15, 0x4, R30 ;  /* 0x000000040f1b7819 */ /* 0x000fe4000001021e */
[----:B------:R-:W-:Y:S01]  /*7ea0*/  LOP3.LUT R13, R29, 0xf00f00f0, RZ, 0xc0, !PT ;  /* 0xf00f00f01d0d7812 */ /* 0x000fe200078ec0ff */
[----:B------:R-:W-:Y:S01]  /*7eb0*/  IMAD.SHL.U32 R29, R28, 0x10, RZ ;  /* 0x000000101c1d7824 */ /* 0x000fe200078e00ff */
[----:B------:R-:W-:Y:S02]  /*7ec0*/  LOP3.LUT R27, R27, 0xf00f00, RZ, 0xc0, !PT ;  /* 0x00f00f001b1b7812 */ /* 0x000fe400078ec0ff */
[----:B------:R-:W-:Y:S02]  /*7ed0*/  LOP3.LUT R13, R13, 0xf00f00f, R22, 0xf8, !PT ;  /* 0x0f00f00f0d0d7812 */ /* 0x000fe400078ef816 */
[----:B------:R-:W-:Y:S02]  /*7ee0*/  LOP3.LUT R34, R34, 0xf00f00f0, RZ, 0xc0, !PT ;  /* 0xf00f00f022227812 */ /* 0x000fe400078ec0ff */
[----:B------:R-:W-:-:S02]  /*7ef0*/  SHF.L.U64.HI R22, R28, 0x4, R17 ;  /* 0x000000041c167819 */ /* 0x000fc40000010211 */
[----:B------:R-:W-:Y:S02]  /*7f00*/  LOP3.LUT R30, R27, 0x100f00f0, R30, 0xf8, !PT ;  /* 0x100f00f01b1e7812 */ /* 0x000fe400078ef81e */
[----:B------:R-:W-:Y:S02]  /*7f10*/  LOP3.LUT R27, R34, 0xf00f00f, R15, 0xf8, !PT ;  /* 0x0f00f00f221b7812 */ /* 0x000fe400078ef80f */
[----:B------:R-:W-:Y:S02]  /*7f20*/  LOP3.LUT R22, R22, 0xf00f00, RZ, 0xc0, !PT ;  /* 0x00f00f0016167812 */ /* 0x000fe400078ec0ff */
[----:B------:R-:W-:Y:S02]  /*7f30*/  SHF.L.U64.HI R31, R13, 0x4, R32 ;  /* 0x000000040d1f7819 */ /* 0x000fe40000010220 */
[----:B------:R-:W-:Y:S02]  /*7f40*/  LOP3.LUT R15, R29, 0xf00f00f0, RZ, 0xc0, !PT ;  /* 0xf00f00f01d0f7812 */ /* 0x000fe400078ec0ff */
[----:B------:R-:W-:-:S02]  /*7f50*/  LOP3.LUT R17, R22, 0x100f00f0, R17, 0xf8, !PT ;  /* 0x100f00f016117812 */ /* 0x000fc400078ef811 */
[----:B------:R-:W-:Y:S02]  /*7f60*/  SHF.L.U64.HI R32, R13, 0x2, R32 ;  /* 0x000000020d207819 */ /* 0x000fe40000010220 */
[----:B------:R-:W-:Y:S02]  /*7f70*/  LOP3.LUT R29, R31, 0x8208208, RZ, 0xc0, !PT ;  /* 0x082082081f1d7812 */ /* 0x000fe400078ec0ff */
[----:B------:R-:W-:Y:S02]  /*7f80*/  LOP3.LUT R22, R15, 0xf00f00f, R28, 0xf8, !PT ;  /* 0x0f00f00f0f167812 */ /* 0x000fe400078ef81c */
[C-C-:B------:R-:W-:Y:S02]  /*7f90*/  SHF.L.U64.HI R31, R27.reuse, 0x3, R30.reuse ;  /* 0x000000031b1f7819 */ /* 0x140fe4000001021e */
[C---:B------:R-:W-:Y:S01]  /*7fa0*/  SHF.L.U64.HI R28, R27.reuse, 0x1, R30 ;  /* 0x000000011b1c7819 */ /* 0x040fe2000001021e */
[----:B------:R-:W-:Y:S01]  /*7fb0*/  IMAD.SHL.U32 R30, R27, 0x8, RZ ;  /* 0x000000081b1e7824 */ /* 0x000fe200078e00ff */
[----:B------:R-:W-:Y:S01]  /*7fc0*/  LOP3.LUT R15, R29, 0x41041041, R32, 0xf8, !PT ;  /* 0x410410411d0f7812 */ /* 0x000fe200078ef820 */
[----:B------:R-:W-:Y:S01]  /*7fd0*/  IMAD.SHL.U32 R29, R22, 0x4, RZ ;  /* 0x00000004161d7824 */ /* 0x000fe200078e00ff */
[----:B------:R-:W-:Y:S01]  /*7fe0*/  LOP3.LUT R31, R31, 0x4104104, RZ, 0xc0, !PT ;  /* 0x041041041f1f7812 */ /* 0x000fe200078ec0ff */
[----:B------:R-:W-:Y:S01]  /*7ff0*/  IMAD.SHL.U32 R27, R27, 0x2, RZ ;  /* 0x000000021b1b7824 */ /* 0x000fe200078e00ff */
[----:B------:R-:W-:Y:S01]  /*8000*/  LOP3.LUT R30, R30, 0x10410410, RZ, 0xc0, !PT ;  /* 0x104104101e1e7812 */ /* 0x000fe200078ec0ff */
[----:B------:R-:W-:Y:S01]  /*8010*/  IMAD.SHL.U32 R32, R13, 0x10, RZ ;  /* 0x000000100d207824 */ /* 0x000fe200078e00ff */
[----:B------:R-:W-:-:S02]  /*8020*/  LOP3.LUT R29, R29, 0x8208208, RZ, 0xc0, !PT ;  /* 0x082082081d1d7812 */ /* 0x000fc400078ec0ff */
[----:B------:R-:W-:Y:S02]  /*8030*/  LOP3.LUT R27, R30, 0x82082082, R27, 0xf8, !PT ;  /* 0x820820821e1b7812 */ /* 0x000fe400078ef81b */
[----:B------:R-:W-:Y:S01]  /*8040*/  LOP3.LUT R30, R29, 0x41041041, R22, 0xf8, !PT ;  /* 0x410410411d1e7812 */ /* 0x000fe200078ef816 */
[----:B------:R-:W-:Y:S01]  /*8050*/  IMAD.SHL.U32 R29, R13, 0x4, RZ ;  /* 0x000000040d1d7824 */ /* 0x000fe200078e00ff */
[----:B------:R-:W-:Y:S01]  /*8060*/  SHF.L.U64.HI R22, R22, 0x2, R17 ;  /* 0x0000000216167819 */ /* 0x000fe20000010211 */
[----:B------:R-:W-:Y:S01]  /*8070*/  VIADD R13, R19, -UR9 ;  /* 0x80000009130d7c36 */ /* 0x000fe20008000000 */
[----:B------:R-:W-:Y:S02]  /*8080*/  LOP3.LUT R32, R32, 0x20820820, RZ, 0xc0, !PT ;  /* 0x2082082020207812 */ /* 0x000fe400078ec0ff */
[----:B------:R-:W-:Y:S02]  /*8090*/  LOP3.LUT R22, R22, 0x2082082, RZ, 0xc0, !PT ;  /* 0x0208208216167812 */ /* 0x000fe400078ec0ff */
[----:B------:R-:W-:Y:S01]  /*80a0*/  LOP3.LUT R28, R31, 0x20820820, R28, 0xf8, !PT ;  /* 0x208208201f1c7812 */ /* 0x000fe200078ef81c */
[----:B------:R-:W-:Y:S01]  /*80b0*/  IMAD.U32 R31, R13, 0x10000, RZ ;  /* 0x000100000d1f7824 */ /* 0x000fe200078e00ff */
[----:B------:R-:W-:-:S02]  /*80c0*/  LOP3.LUT R29, R32, 0x4104104, R29, 0xf8, !PT ;  /* 0x04104104201d7812 */ /* 0x000fc400078ef81d */
[----:B------:R-:W-:Y:S02]  /*80d0*/  LOP3.LUT R17, R22, 0x10410410, R17, 0xf8, !PT ;  /* 0x1041041016117812 */ /* 0x000fe400078ef811 */
[----:B------:R-:W-:Y:S02]  /*80e0*/  LOP3.LUT R30, R29, R27, R30, 0xfe, !PT ;  /* 0x0000001b1d1e7212 */ /* 0x000fe400078efe1e */
[----:B------:R-:W-:Y:S02]  /*80f0*/  LOP3.LUT R22, R31, 0xffff0000, RZ, 0xc0, !PT ;  /* 0xffff00001f167812 */ /* 0x000fe400078ec0ff */
[----:B------:R-:W-:Y:S01]  /*8100*/  LOP3.LUT R28, R15, R28, R17, 0xfe, !PT ;  /* 0x0000001c0f1c7212 */ /* 0x000fe200078efe11 */
[----:B------:R-:W-:Y:S01]  /*8110*/  VIADD R17, R18, -UR5 ;  /* 0x8000000512117c36 */ /* 0x000fe20008000000 */
[----:B------:R-:W-:Y:S02]  /*8120*/  LOP3.LUT R22, R22, 0xffff, R13, 0xf8, !PT ;  /* 0x0000ffff16167812 */ /* 0x000fe400078ef80d */
[----:B------:R-:W-:Y:S01]  /*8130*/  ISETP.GE.U32.AND P1, PT, R9, R30, PT ;  /* 0x0000001e0900720c */ /* 0x000fe20003f26070 */
[----:B------:R-:W-:Y:S01]  /*8140*/  IMAD.U32 R25, R17, 0x10000, RZ ;  /* 0x0001000011197824 */ /* 0x000fe200078e00ff */
[----:B------:R-:W-:Y:S01]  /*8150*/  LOP3.LUT R15, R13, 0x1f0000, RZ, 0xc0, !PT ;  /* 0x001f00000d0f7812 */ /* 0x000fe200078ec0ff */
[----:B------:R-:W-:Y:S01]  /*8160*/  IMAD.SHL.U32 R9, R22, 0x100, RZ ;  /* 0x0000010016097824 */ /* 0x000fe200078e00ff */
[----:B------:R-:W-:-:S02]  /*8170*/  ISETP.GE.U32.AND.EX P1, PT, R11, R28, PT, P1 ;  /* 0x0000001c0b00720c */ /* 0x000fc40003f26110 */
[----:B------:R-:W-:Y:S02]  /*8180*/  SHF.L.U64.HI R15, R22, 0x8, R15 ;  /* 0x00000008160f7819 */ /* 0x000fe4000001020f */
[----:B------:R-:W-:Y:S02]  /*8190*/  LOP3.LUT R30, R25, 0xffff0000, RZ, 0xc0, !PT ;  /* 0xffff0000191e7812 */ /* 0x000fe400078ec0ff */
[----:B------:R-:W-:Y:S02]  /*81a0*/  LOP3.LUT R28, R15, 0x1f0000ff, RZ, 0xc0, !PT ;  /* 0x1f0000ff0f1c7812 */ /* 0x000fe400078ec0ff */
[----:B------:R-:W-:Y:S02]  /*81b0*/  LOP3.LUT R9, R9, 0xff00, RZ, 0xc0, !PT ;  /* 0x0000ff0009097812 */ /* 0x000fe400078ec0ff */
[----:B------:R-:W-:Y:S02]  /*81c0*/  LOP3.LUT R34, R30, 0xffff, R17, 0xf8, !PT ;  /* 0x0000ffff1e227812 */ /* 0x000fe400078ef811 */
[----:B------:R-:W-:Y:S01]  /*81d0*/  LOP3.LUT R11, R17, 0x1f0000, RZ, 0xc0, !PT ;  /* 0x001f0000110b7812 */ /* 0x000fe200078ec0ff */
[----:B------:R-:W-:Y:S01]  /*81e0*/  @!P1 IMAD.MOV.U32 R15, RZ, RZ, R5 ;  /* 0x000000ffff0f9224 */ /* 0x000fe200078e0005 */
[----:B------:R-:W-:Y:S01]  /*81f0*/  LOP3.LUT R32, R28, 0x1f0000, R13, 0xf8, !PT ;  /* 0x001f00001c207812 */ /* 0x000fe200078ef80d */
[----:B------:R-:W-:Y:S01]  /*8200*/  @!P1 IMAD.MOV.U32 R5, RZ, RZ, R10 ;  /* 0x000000ffff059224 */ /* 0x000fe200078e000a */
[----:B------:R-:W-:Y:S01]  /*8210*/  LOP3.LUT R9, R9, 0xff0000ff, R22, 0xf8, !PT ;  /* 0xff0000ff09097812 */ /* 0x000fe200078ef816 */
[C---:B------:R-:W-:Y:S01]  /*8220*/  IMAD.SHL.U32 R22, R34.reuse, 0x100, RZ ;  /* 0x0000010022167824 */ /* 0x040fe200078e00ff */
[----:B------:R-:W-:Y:S01]  /*8230*/  SHF.L.U64.HI R13, R34, 0x8, R11 ;  /* 0x00000008220d7819 */ /* 0x000fe2000001020b */
[----:B------:R-:W-:Y:S01]  /*8240*/  VIADD R30, R5, -UR9 ;  /* 0x80000009051e7c36 */ /* 0x000fe20008000000 */
[----:B------:R-:W-:Y:S01]  /*8250*/  SHF.L.U64.HI R11, R9, 0x4, R32 ;  /* 0x00000004090b7819 */ /* 0x000fe20000010220 */
[----:B------:R-:W-:Y:S01]  /*8260*/  @!P1 IMAD.MOV.U32 R10, RZ, RZ, R15 ;  /* 0x000000ffff0a9224 */ /* 0x000fe200078e000f */
[----:B------:R-:W-:-:S02]  /*8270*/  LOP3.LUT R28, R13, 0x1f0000ff, RZ, 0xc0, !PT ;  /* 0x1f0000ff0d1c7812 */ /* 0x000fc400078ec0ff */
[----:B------:R-:W-:Y:S02]  /*8280*/  LOP3.LUT R13, R22, 0xff00, RZ, 0xc0, !PT ;  /* 0x0000ff00160d7812 */ /* 0x000fe400078ec0ff */
[----:B------:R-:W-:Y:S02]  /*8290*/  LOP3.LUT R11, R11, 0xf00f00, RZ, 0xc0, !PT ;  /* 0x00f00f000b0b7812 */ /* 0x000fe400078ec0ff */
[----:B------:R-:W-:Y:S02]  /*82a0*/  LOP3.LUT R28, R28, 0x1f0000, R17, 0xf8, !PT ;  /* 0x001f00001c1c7812 */ /* 0x000fe400078ef811 */
[----:B------:R-:W-:Y:S01]  /*82b0*/  LOP3.LUT R17, R13, 0xff0000ff, R34, 0xf8, !PT ;  /* 0xff0000ff0d117812 */ /* 0x000fe200078ef822 */
[C---:B------:R-:W-:Y:S01]  /*82c0*/  IMAD.U32 R13, R30.reuse, 0x10000, RZ ;  /* 0x000100001e0d7824 */ /* 0x040fe200078e00ff */
[----:B------:R-:W-:Y:S01]  /*82d0*/  LOP3.LUT R22, R11, 0x100f00f0, R32, 0xf8, !PT ;  /* 0x100f00f00b167812 */ /* 0x000fe200078ef820 */
[----:B------:R-:W-:Y:S01]  /*82e0*/  @!P1 IMAD.MOV.U32 R11, RZ, RZ, R4 ;  /* 0x000000ffff0b9224 */ /* 0x000fe200078e0004 */
[----:B------:R-:W-:Y:S01]  /*82f0*/  SHF.L.U64.HI R23, R17, 0x4, R28 ;  /* 0x0000000411177819 */ /* 0x000fe2000001021c */
[----:B------:R-:W-:Y:S01]  /*8300*/  @!P1 IMAD.MOV.U32 R4, RZ, RZ, R6 ;  /* 0x000000ffff049224 */ /* 0x000fe200078e0006 */
[----:B------:R-:W-:Y:S01]  /*8310*/  LOP3.LUT R13, R13, 0xffff0000, RZ, 0xc0, !PT ;  /* 0xffff00000d0d7812 */ /* 0x000fe200078ec0ff */
[----:B------:R-:W-:Y:S01]  /*8320*/  IMAD.SHL.U32 R25, R17, 0x10, RZ ;  /* 0x0000001011197824 */ /* 0x000fe200078e00ff */
[----:B------:R-:W-:Y:S01]  /*8330*/  LOP3.LUT R34, R30, 0x1f0000, RZ, 0xc0, !PT ;  /* 0x001f00001e227812 */ /* 0x000fe200078ec0ff */
[----:B------:R-:W-:Y:S01]  /*8340*/  VIADD R32, R4, -UR5 ;  /* 0x8000000504207c36 */ /* 0x000fe20008000000 */
[----:B------:R-:W-:Y:S01]  /*8350*/  LOP3.LUT R29, R13, 0xffff, R30, 0xf8, !PT ;  /* 0x0000ffff0d1d7812 */ /* 0x000fe200078ef81e */
[----:B------:R-:W-:Y:S01]  /*8360*/  @!P1 IMAD.MOV.U32 R6, RZ, RZ, R11 ;  /* 0x000000ffff069224 */ /* 0x000fe200078e000b */
[----:B------:R-:W-:Y:S01]  /*8370*/  LOP3.LUT R27, R23, 0xf00f00, RZ, 0xc0, !PT ;  /* 0x00f00f00171b7812 */ /* 0x000fe200078ec0ff */
[----:B------:R-:W-:Y:S01]  /*8380*/  IMAD.U32 R13, R32, 0x10000, RZ ;  /* 0x00010000200d7824 */ /* 0x000fe200078e00ff */
[C---:B------:R-:W-:Y:S01]  /*8390*/  SHF.L.U64.HI R23, R29.reuse, 0x8, R34 ;  /* 0x000000081d177819 */ /* 0x040fe20000010222 */
[----:B------:R-:W-:Y:S01]  /*83a0*/  IMAD.SHL.U32 R31, R29, 0x100, RZ ;  /* 0x000001001d1f7824 */ /* 0x000fe200078e00ff */
[----:B------:R-:W-:-:S02]  /*83b0*/  LOP3.LUT R28, R27, 0x100f00f0, R28, 0xf8, !PT ;  /* 0x100f00f01b1c7812 */ /* 0x000fc400078ef81c */
[----:B------:R-:W-:Y:S02]  /*83c0*/  LOP3.LUT R13, R13, 0xffff0000, RZ, 0xc0, !PT ;  /* 0xffff00000d0d7812 */ /* 0x000fe400078ec0ff */
[----:B------:R-:W-:Y:S02]  /*83d0*/  LOP3.LUT R34, R32, 0x1f0000, RZ, 0xc0, !PT ;  /* 0x001f000020227812 */ /* 0x000fe400078ec0ff */
[----:B------:R-:W-:Y:S01]  /*83e0*/  LOP3.LUT R27, R13, 0xffff, R32, 0xf8, !PT ;  /* 0x0000ffff0d1b7812 */ /* 0x000fe200078ef820 */
[----:B------:R-:W-:Y:S01]  /*83f0*/  @!P1 IMAD.MOV.U32 R13, RZ, RZ, R7 ;  /* 0x000000ffff0d9224 */ /* 0x000fe200078e0007 */
[----:B------:R-:W-:Y:S01]  /*8400*/  LOP3.LUT R36, R25, 0xf00f00f0, RZ, 0xc0, !PT ;  /* 0xf00f00f019247812 */ /* 0x000fe200078ec0ff */
[----:B------:R-:W-:Y:S01]  /*8410*/  @!P1 IMAD.MOV.U32 R7, RZ, RZ, R8 ;  /* 0x000000ffff079224 */ /* 0x000fe200078e0008 */
[----:B------:R-:W-:Y:S01]  /*8420*/  LOP3.LUT R23, R23, 0x1f0000ff, RZ, 0xc0, !PT ;  /* 0x1f0000ff17177812 */ /* 0x000fe200078ec0ff */
[----:B------:R-:W-:Y:S01]  /*8430*/  @!P1 IMAD.MOV.U32 R8, RZ, RZ, R13 ;  /* 0x000000ffff089224 */ /* 0x000fe200078e000d */
[----:B------:R-:W-:-:S02]  /*8440*/  SHF.L.U64.HI R25, R27, 0x8, R34 ;  /* 0x000000081b197819 */ /* 0x000fc40000010222 */
[----:B------:R-:W-:Y:S01]  /*8450*/  LOP3.LUT R30, R23, 0x1f0000, R30, 0xf8, !PT ;  /* 0x001f0000171e7812 */ /* 0x000fe200078ef81e */
[----:B------:R-:W-:Y:S01]  /*8460*/  VIADD R23, R7, -UR4 ;  /* 0x8000000407177c36 */ /* 0x000fe20008000000 */
[----:B------:R-:W-:Y:S02]  /*8470*/  LOP3.LUT R25, R25, 0x1f0000ff, RZ, 0xc0, !PT ;  /* 0x1f0000ff19197812 */ /* 0x000fe400078ec0ff */
[----:B------:R-:W-:Y:S02]  /*8480*/  LOP3.LUT R34, R31, 0xff00, RZ, 0xc0, !PT ;  /* 0x0000ff001f227812 */ /* 0x000fe400078ec0ff */
[----:B------:R-:W-:Y:S01]  /*8490*/  LOP3.LUT R32, R25, 0x1f0000, R32, 0xf8, !PT ;  /* 0x001f000019207812 */ /* 0x000fe200078ef820 */
[----:B------:R-:W-:Y:S01]  /*84a0*/  IMAD.U32 R25, R23, 0x10000, RZ ;  /* 0x0001000017197824 */ /* 0x000fe200078e00ff */
[----:B------:R-:W-:Y:S01]  /*84b0*/  LOP3.LUT R29, R34, 0xff0000ff, R29, 0xf8, !PT ;  /* 0xff0000ff221d7812 */ /* 0x000fe200078ef81d */
[----:B------:R-:W-:Y:S01]  /*84c0*/  IMAD.SHL.U32 R34, R27, 0x100, RZ ;  /* 0x000001001b227824 */ /* 0x000fe200078e00ff */
[----:B------:R-:W-:-:S02]  /*84d0*/  LOP3.LUT R17, R36, 0xf00f00f, R17, 0xf8, !PT ;  /* 0x0f00f00f24117812 */ /* 0x000fc400078ef811 */
[----:B------:R-:W-:Y:S02]  /*84e0*/  LOP3.LUT R36, R25, 0xffff0000, RZ, 0xc0, !PT ;  /* 0xffff000019247812 */ /* 0x000fe400078ec0ff */
[----:B------:R-:W-:Y:S02]  /*84f0*/  LOP3.LUT R34, R34, 0xff00, RZ, 0xc0, !PT ;  /* 0x0000ff0022227812 */ /* 0x000fe400078ec0ff */
[----:B------:R-:W-:Y:S02]  /*8500*/  LOP3.LUT R36, R36, 0xffff, R23, 0xf8, !PT ;  /* 0x0000ffff24247812 */ /* 0x000fe400078ef817 */
[----:B------:R-:W-:Y:S02]  /*8510*/  LOP3.LUT R25, R23, 0x1f0000, RZ, 0xc0, !PT ;  /* 0x001f000017197812 */ /* 0x000fe400078ec0ff */
[----:B------:R-:W-:Y:S02]  /*8520*/  LOP3.LUT R27, R34, 0xff0000ff, R27, 0xf8, !PT ;  /* 0xff0000ff221b7812 */ /* 0x000fe400078ef81b */
[C---:B------:R-:W-:Y:S01]  /*8530*/  SHF.L.U64.HI R34, R36.reuse, 0x8, R25 ;  /* 0x0000000824227819 */ /* 0x040fe20000010219 */
[----:B------:R-:W-:Y:S01]  /*8540*/  IMAD.SHL.U32 R25, R36, 0x100, RZ ;  /* 0x0000010024197824 */ /* 0x000fe200078e00ff */
[----:B------:R-:W-:-:S02]  /*8550*/  SHF.L.U64.HI R31, R27, 0x4, R32 ;  /* 0x000000041b1f7819 */ /* 0x000fc40000010220 */
[----:B------:R-:W-:Y:S02]  /*8560*/  LOP3.LUT R34, R34, 0x1f0000ff, RZ, 0xc0, !PT ;  /* 0x1f0000ff22227812 */ /* 0x000fe400078ec0ff */
[----:B------:R-:W-:Y:S02]  /*8570*/  LOP3.LUT R25, R25, 0xff00, RZ, 0xc0, !PT ;  /* 0x0000ff0019197812 */ /* 0x000fe400078ec0ff */
[----:B------:R-:W-:Y:S02]  /*8580*/  LOP3.LUT R34, R34, 0x1f0000, R23, 0xf8, !PT ;  /* 0x001f000022227812 */ /* 0x000fe400078ef817 */
[----:B------:R-:W-:Y:S02]  /*8590*/  SHF.L.U64.HI R23, R29, 0x4, R30 ;  /* 0x000000041d177819 */ /* 0x000fe4000001021e */
[----:B------:R-:W-:Y:S02]  /*85a0*/  LOP3.LUT R31, R31, 0xf00f00, RZ, 0xc0, !PT ;  /* 0x00f00f001f1f7812 */ /* 0x000fe400078ec0ff */
[----:B------:R-:W-:-:S02]  /*85b0*/  LOP3.LUT R23, R23, 0xf00f00, RZ, 0xc0, !PT ;  /* 0x00f00f0017177812 */ /* 0x000fc400078ec0ff */
[----:B------:R-:W-:Y:S01]  /*85c0*/  LOP3.LUT R25, R25, 0xff0000ff, R36, 0xf8, !PT ;  /* 0xff0000ff19197812 */ /* 0x000fe200078ef824 */
[----:B------:R-:W-:Y:S01]  /*85d0*/  IMAD.SHL.U32 R36, R29, 0x10, RZ ;  /* 0x000000101d247824 */ /* 0x000fe200078e00ff */
[----:B------:R-:W-:Y:S01]  /*85e0*/  LOP3.LUT R23, R23, 0x100f00f0, R30, 0xf8, !PT ;  /* 0x100f00f017177812 */ /* 0x000fe200078ef81e */
[----:B------:R-:W-:Y:S01]  /*85f0*/  IMAD.SHL.U32 R30, R27, 0x10, RZ ;  /* 0x000000101b1e7824 */ /* 0x000fe200078e00ff */
[----:B------:R-:W-:Y:S02]  /*8600*/  LOP3.LUT R32, R31, 0x100f00f0, R32, 0xf8, !PT ;  /* 0x100f00f01f207812 */ /* 0x000fe400078ef820 */
[----:B------:R-:W-:Y:S02]  /*8610*/  SHF.L.U64.HI R31, R25, 0x4, R34 ;  /* 0x00000004191f7819 */ /* 0x000fe40000010222 */
[----:B------:R-:W-:Y:S02]  /*8620*/  LOP3.LUT R30, R30, 0xf00f00f0, RZ, 0xc0, !PT ;  /* 0xf00f00f01e1e7812 */ /* 0x000fe400078ec0ff */
[----:B------:R-:W-:-:S02]  /*8630*/  LOP3.LUT R31, R31, 0xf00f00, RZ, 0xc0, !PT ;  /* 0x00f00f001f1f7812 */ /* 0x000fc400078ec0ff */
[----:B------:R-:W-:Y:S02]  /*8640*/  LOP3.LUT R27, R30, 0xf00f00f, R27, 0xf8, !PT ;  /* 0x0f00f00f1e1b7812 */ /* 0x000fe400078ef81b */
[----:B------:R-:W-:Y:S01]  /*8650*/  LOP3.LUT R30, R31, 0x100f00f0, R34, 0xf8, !PT ;  /* 0x100f00f01f1e7812 */ /* 0x000fe200078ef822 */
[----:B------:R-:W-:Y:S01]  /*8660*/  IMAD.SHL.U32 R34, R25, 0x10, RZ ;  /* 0x0000001019227824 */ /* 0x000fe200078e00ff */
[----:B------:R-:W-:Y:S02]  /*8670*/  LOP3.LUT R36, R36, 0xf00f00f0, RZ, 0xc0, !PT ;  /* 0xf00f00f024247812 */ /* 0x000fe400078ec0ff */
[----:B------:R-:W-:Y:S02]  /*8680*/  SHF.L.U64.HI R31, R27, 0x3, R32 ;  /* 0x000000031b1f7819 */ /* 0x000fe40000010220 */
[----:B------:R-:W-:Y:S02]  /*8690*/  LOP3.LUT R34, R34, 0xf00f00f0, RZ, 0xc0, !PT ;  /* 0xf00f00f022227812 */ /* 0x000fe400078ec0ff */
[----:B------:R-:W-:-:S02]  /*86a0*/  LOP3.LUT R31, R31, 0x4104104, RZ, 0xc0, !PT ;  /* 0x041041041f1f7812 */ /* 0x000fc400078ec0ff */
[----:B------:R-:W-:Y:S02]  /*86b0*/  LOP3.LUT R25, R34, 0xf00f00f, R25, 0xf8, !PT ;  /* 0x0f00f00f22197812 */ /* 0x000fe400078ef819 */
[----:B------:R-:W-:Y:S02]  /*86c0*/  LOP3.LUT R34, R36, 0xf00f00f, R29, 0xf8, !PT ;  /* 0x0f00f00f24227812 */ /* 0x000fe400078ef81d */
[C-C-:B------:R-:W-:Y:S02]  /*86d0*/  SHF.L.U64.HI R29, R17.reuse, 0x3, R28.reuse ;  /* 0x00000003111d7819 */ /* 0x140fe4000001021c */
[----:B------:R-:W-:Y:S02]  /*86e0*/  SHF.L.U64.HI R36, R17, 0x1, R28 ;  /* 0x0000000111247819 */ /* 0x000fe4000001021c */
[----:B------:R-:W-:Y:S02]  /*86f0*/  SHF.L.U64.HI R28, R27, 0x1, R32 ;  /* 0x000000011b1c7819 */ /* 0x000fe40000010220 */
[----:B------:R-:W-:-:S02]  /*8700*/  SHF.L.U64.HI R33, R34, 0x4, R23 ;  /* 0x0000000422217819 */ /* 0x000fc40000010217 */
[----:B------:R-:W-:Y:S02]  /*8710*/  LOP3.LUT R28, R31, 0x20820820, R28, 0xf8, !PT ;  /* 0x208208201f1c7812 */ /* 0x000fe400078ef81c */
[--C-:B------:R-:W-:Y:S02]  /*8720*/  SHF.L.U64.HI R31, R25, 0x2, R30.reuse ;  /* 0x00000002191f7819 */ /* 0x100fe4000001021e */
[C---:B------:R-:W-:Y:S02]  /*8730*/  SHF.L.U64.HI R32, R34.reuse, 0x2, R23 ;  /* 0x0000000222207819 */ /* 0x040fe40000010217 */
[----:B------:R-:W-:Y:S02]  /*8740*/  LOP3.LUT R23, R31, 0x2082082, RZ, 0xc0, !PT ;  /* 0x020820821f177812 */ /* 0x000fe400078ec0ff */
[----:B------:R-:W-:Y:S01]  /*8750*/  LOP3.LUT R31, R33, 0x8208208, RZ, 0xc0, !PT ;  /* 0x08208208211f7812 */ /* 0x000fe200078ec0ff */
[C---:B------:R-:W-:Y:S01]  /*8760*/  IMAD.SHL.U32 R33, R34.reuse, 0x10, RZ ;  /* 0x0000001022217824 */ /* 0x040fe200078e00ff */
[----:B------:R-:W-:Y:S01]  /*8770*/  LOP3.LUT R23, R23, 0x10410410, R30, 0xf8, !PT ;  /* 0x1041041017177812 */ /* 0x000fe200078ef81e */
[----:B------:R-:W-:Y:S01]  /*8780*/  IMAD.SHL.U32 R34, R34, 0x4, RZ ;  /* 0x0000000422227824 */ /* 0x000fe200078e00ff */
[----:B------:R-:W-:Y:S01]  /*8790*/  LOP3.LUT R30, R31, 0x41041041, R32, 0xf8, !PT ;  /* 0x410410411f1e7812 */ /* 0x000fe200078ef820 */
[----:B------:R-:W-:Y:S01]  /*87a0*/  IMAD.SHL.U32 R31, R27, 0x8, RZ ;  /* 0x000000081b1f7824 */ /* 0x000fe200078e00ff */
[----:B------:R-:W-:Y:S01]  /*87b0*/  LOP3.LUT R29, R29, 0x4104104, RZ, 0xc0, !PT ;  /* 0x041041041d1d7812 */ /* 0x000fe200078ec0ff */
[----:B------:R-:W-:Y:S01]  /*87c0*/  IMAD.SHL.U32 R32, R27, 0x2, RZ ;  /* 0x000000021b207824 */ /* 0x000fe200078e00ff */
[----:B------:R-:W-:-:S02]  /*87d0*/  LOP3.LUT R27, R33, 0x20820820, RZ, 0xc0, !PT ;  /* 0x20820820211b7812 */ /* 0x000fc400078ec0ff */
[----:B------:R-:W-:Y:S02]  /*87e0*/  LOP3.LUT R31, R31, 0x10410410, RZ, 0xc0, !PT ;  /* 0x104104101f1f7812 */ /* 0x000fe400078ec0ff */
[----:B------:R-:W-:Y:S01]  /*87f0*/  LOP3.LUT R27, R27, 0x4104104, R34, 0xf8, !PT ;  /* 0x041041041b1b7812 */ /* 0x000fe200078ef822 */
[----:B------:R-:W-:Y:S01]  /*8800*/  IMAD.SHL.U32 R34, R25, 0x4, RZ ;  /* 0x0000000419227824 */ /* 0x000fe200078e00ff */
[----:B------:R-:W-:Y:S01]  /*8810*/  LOP3.LUT R32, R31, 0x82082082, R32, 0xf8, !PT ;  /* 0x820820821f207812 */ /* 0x000fe200078ef820 */
[----:B------:R-:W-:Y:S01]  /*8820*/  VIADD R31, R16, -UR4 ;  /* 0x80000004101f7c36 */ /* 0x000fe20008000000 */
[----:B------:R-:W-:Y:S02]  /*8830*/  LOP3.LUT R29, R29, 0x20820820, R36, 0xf8, !PT ;  /* 0x208208201d1d7812 */ /* 0x000fe400078ef824 */
[----:B------:R-:W-:Y:S01]  /*8840*/  LOP3.LUT R34, R34, 0x8208208, RZ, 0xc0, !PT ;  /* 0x0820820822227812 */ /* 0x000fe200078ec0ff */
[----:B------:R-:W-:Y:S01]  /*8850*/  IMAD.U32 R33, R31, 0x10000, RZ ;  /* 0x000100001f217824 */ /* 0x000fe200078e00ff */
[----:B------:R-:W-:-:S02]  /*8860*/  LOP3.LUT R23, R30, R28, R23, 0xfe, !PT ;  /* 0x0000001c1e177212 */ /* 0x000fc400078efe17 */
[----:B------:R-:W-:Y:S02]  /*8870*/  LOP3.LUT R25, R34, 0x41041041, R25, 0xf8, !PT ;  /* 0x4104104122197812 */ /* 0x000fe400078ef819 */
[----:B------:R-:W-:Y:S02]  /*8880*/  LOP3.LUT R36, R33, 0xffff0000, RZ, 0xc0, !PT ;  /* 0xffff000021247812 */ /* 0x000fe400078ec0ff */
[----:B------:R-:W-:Y:S02]  /*8890*/  LOP3.LUT R34, R31, 0x1f0000, RZ, 0xc0, !PT ;  /* 0x001f00001f227812 */ /* 0x000fe400078ec0ff */
[----:B------:R-:W-:Y:S02]  /*88a0*/  LOP3.LUT R33, R36, 0xffff, R31, 0xf8, !PT ;  /* 0x0000ffff24217812 */ /* 0x000fe400078ef81f */
        /* <DEDUP_REMOVED lines=27> */
[----:B------:R-:W-:Y:S02]  /*8a60*/  LOP3.LUT R22, R22, R29, R34, 0xfe, !PT ;  /* 0x0000001d16167212 */ /* 0x000fe400078efe22 */
[----:B------:R-:W-:Y:S02]  /*8a70*/  LOP3.LUT R9, R9, 0x4104104, R36, 0xf8, !PT ;  /* 0x0410410409097812 */ /* 0x000fe400078ef824 */
[----:B------:R-:W-:-:S04]  /*8a80*/  LOP3.LUT R36, R33, 0x8208208, RZ, 0xc0, !PT ;  /* 0x0820820821247812 */ /* 0x000fc800078ec0ff */
[----:B------:R-:W-:Y:S01]  /*8a90*/  LOP3.LUT R36, R36, 0x41041041, R31, 0xf8, !PT ;  /* 0x4104104124247812 */ /* 0x000fe200078ef81f */
[C---:B------:R-:W-:Y:S02]  /*8aa0*/  IMAD.SHL.U32 R31, R17.reuse, 0x8, RZ ;  /* 0x00000008111f7824 */ /* 0x040fe400078e00ff */
[----:B------:R-:W-:-:S03]  /*8ab0*/  IMAD.SHL.U32 R17, R17, 0x2, RZ ;  /* 0x0000000211117824 */ /* 0x000fc600078e00ff */
[----:B------:R-:W-:-:S04]  /*8ac0*/  LOP3.LUT R31, R31, 0x10410410, RZ, 0xc0, !PT ;  /* 0x104104101f1f7812 */ /* 0x000fc800078ec0ff */
[----:B------:R-:W-:-:S04]  /*8ad0*/  LOP3.LUT R17, R31, 0x82082082, R17, 0xf8, !PT ;  /* 0x820820821f117812 */ /* 0x000fc800078ef811 */
[----:B------:R-:W-:Y:S01]  /*8ae0*/  LOP3.LUT R36, R9, R17, R36, 0xfe, !PT ;  /* 0x0000001109247212 */ /* 0x000fe200078efe24 */
[----:B------:R-:W-:Y:S02]  /*8af0*/  IMAD.MOV.U32 R9, RZ, RZ, R24 ;  /* 0x000000ffff097224 */ /* 0x000fe400078e0018 */
[----:B------:R-:W-:Y:S01]  /*8b00*/  IMAD.MOV.U32 R17, RZ, RZ, R26 ;  /* 0x000000ffff117224 */ /* 0x000fe200078e001a */
[----:B------:R-:W-:Y:S01]  /*8b10*/  ISETP.GE.U32.AND P2, PT, R25, R36, PT ;  /* 0x000000241900720c */ /* 0x000fe20003f46070 */
[----:B------:R-:W-:Y:S02]  /*8b20*/  @!P0 IMAD.MOV.U32 R9, RZ, RZ, R21 ;  /* 0x000000ffff098224 */ /* 0x000fe400078e0015 */
[----:B------:R-:W-:Y:S01]  /*8b30*/  @!P0 IMAD.MOV.U32 R17, RZ, RZ, R20 ;  /* 0x000000ffff118224 */ /* 0x000fe200078e0014 */
[----:B------:R-:W-:Y:S01]  /*8b40*/  ISETP.GE.U32.AND.EX P2, PT, R23, R22, PT, P2 ;  /* 0x000000161700720c */ /* 0x000fe20003f46120 */
        /* <DEDUP_REMOVED lines=8> */
[----:B------:R-:W-:Y:S02]  /*8bd0*/  IMAD.MOV.U32 R24, RZ, RZ, R9 ;  /* 0x000000ffff187224 */ /* 0x000fe400078e0009 */
[----:B------:R-:W-:Y:S02]  /*8be0*/  IMAD.MOV.U32 R26, RZ, RZ, R17 ;  /* 0x000000ffff1a7224 */ /* 0x000fe400078e0011 */
[----:B------:R-:W-:Y:S02]  /*8bf0*/  IMAD.MOV.U32 R22, RZ, RZ, R5 ;  /* 0x000000ffff167224 */ /* 0x000fe400078e0005 */
[----:B------:R-:W-:Y:S02]  /*8c00*/  IMAD.MOV.U32 R25, RZ, RZ, R4 ;  /* 0x000000ffff197224 */ /* 0x000fe400078e0004 */
[----:B------:R-:W-:Y:S02]  /*8c10*/  IMAD.MOV.U32 R23, RZ, RZ, R7 ;  /* 0x000000ffff177224 */ /* 0x000fe400078e0007 */
        /* <DEDUP_REMOVED lines=10> */
.L_x_395:
[----:B------:R-:W-:Y:S05]  /*8cc0*/  BSYNC.RECONVERGENT B0 ;  /* 0x0000000000007941 */ /* 0x000fea0003800200 */
.L_x_394:
[----:B------:R-:W-:-:S05]  /*8cd0*/  UMOV UR4, 0x2 ;  /* 0x0000000200047882 */ /* 0x000fca0000000000 */
.L_x_405:
[----:B------:R-:W0:Y:S01]  /*8ce0*/  S2R R28, SR_CgaCtaId ;  /* 0x00000000001c7919 */ /* 0x000e220000008800 */
[----:B------:R-:W-:Y:S01]  /*8cf0*/  UIADD3 UR5, UPT, UPT, -UR4, URZ, URZ ;  /* 0x000000ff04057290 */ /* 0x000fe2000fffe1ff */
[----:B------:R-:W-:Y:S01]  /*8d00*/  MOV R5, 0x400 ;  /* 0x0000040000057802 */ /* 0x000fe20000000f00 */
[----:B------:R-:W-:Y:S01]  /*8d10*/  ULEA.HI UR9, UR4, UR4, URZ, 0x1f ;  /* 0x0000000404097291 */ /* 0x000fe2000f8ff8ff */
[----:B------:R-:W-:Y:S03]  /*8d20*/  BAR.SYNC.DEFER_BLOCKING 0x0 ;  /* 0x0000000000007b1d */ /* 0x000fe60000010000 */
[----:B------:R-:W-:Y:S01]  /*8d30*/  LOP3.LUT R4, R0, UR5, RZ, 0xc0, !PT ;  /* 0x0000000500047c12 */ /* 0x000fe2000f8ec0ff */
[----:B------:R-:W-:Y:S02]  /*8d40*/  UIADD3 UR5, UPT, UPT, UR4, -0x1, URZ ;  /* 0xffffffff04057890 */ /* 0x000fe4000fffe0ff */
[----:B------:R-:W1:Y:S01]  /*8d50*/  LDCU.64 UR10, c[0x0][0x3c0] ;  /* 0x00007800ff0a77ac */ /* 0x000e620008000a00 */
[----:B------:R-:W-:Y:S01]  /*8d60*/  BSSY.RECONVERGENT B0, `(.L_x_396) ;  /* 0x00000ce000007945 */ /* 0x000fe20003800200 */
[----:B------:R-:W-:-:S02]  /*8d70*/  IMAD R9, R4, 0x3, RZ ;  /* 0x0000000304097824 */ /* 0x000fc400078e02ff */
[----:B------:R-:W-:-:S03]  /*8d80*/  LOP3.LUT R4, R0, UR5, RZ, 0xc0, !PT ;  /* 0x0000000500047c12 */ /* 0x000fc6000f8ec0ff */
[----:B------:R-:W-:Y:S02]  /*8d90*/  VIMNMX R9, PT, PT, R2, R9, PT ;  /* 0x0000000902097248 */ /* 0x000fe40003fe0100 */
[----:B------:R-:W-:Y:S01]  /*8da0*/  IMAD R11, R4, 0x3, RZ ;  /* 0x00000003040b7824 */ /* 0x000fe200078e02ff */
[----:B------:R-:W2:Y:S01]  /*8db0*/  LDCU UR5, c[0x0][0x3c8] ;  /* 0x00007900ff0577ac */ /* 0x000ea20008000800 */
[----:B------:R-:W-:-:S04]  /*8dc0*/  VIADDMNMX R7, R9, UR9, R2, PT ;  /* 0x0000000909077c46 */ /* 0x000fc8000b800102 */
[C---:B------:R-:W-:Y:S02]  /*8dd0*/  VIADDMNMX R4, R7.reuse, UR9, R2, PT ;  /* 0x0000000907047c46 */ /* 0x040fe4000b800102 */
[----:B0-----:R-:W-:Y:S02]  /*8de0*/  LEA R5, R28, R5, 0x18 ;  /* 0x000000051c057211 */ /* 0x001fe400078ec0ff */
[----:B------:R-:W-:Y:S01]  /*8df0*/  VIMNMX R28, PT, PT, R2, R11, PT ;  /* 0x0000000b021c7248 */ /* 0x000fe20003fe0100 */
[----:B------:R-:W-:Y:S02]  /*8e00*/  IMAD.IADD R11, R4, 0x1, -R7 ;  /* 0x00000001040b7824 */ /* 0x000fe400078e0a07 */
[----:B------:R-:W-:Y:S01]  /*8e10*/  IMAD R15, R0, 0x3c, R5 ;  /* 0x0000003c000f7824 */ /* 0x000fe200078e0205 */
[----:B------:R-:W-:Y:S02]  /*8e20*/  VIADDMNMX R13, R7, -R9, R28, PT ;  /* 0x80000009070d7246 */ /* 0x000fe4000380011c */
[C---:B------:R-:W-:Y:S01]  /*8e30*/  ISETP.GE.AND P0, PT, R28.reuse, R11, PT ;  /* 0x0000000b1c00720c */ /* 0x040fe20003f06270 */
[----:B------:R-:W-:Y:S01]  /*8e40*/  IMAD.IADD R11, R28, 0x1, -R11 ;  /* 0x000000011c0b7824 */ /* 0x000fe200078e0a0b */
[----:B------:R0:W-:Y:S04]  /*8e50*/  STS [R15], R16 ;  /* 0x000000100f007388 */ /* 0x0001e80000000800 */
[----:B------:R3:W-:Y:S04]  /*8e60*/  STS [R15+0x4], R18 ;  /* 0x000004120f007388 */ /* 0x0007e80000000800 */
[----:B------:R3:W-:Y:S01]  /*8e70*/  STS [R15+0x8], R19 ;  /* 0x000008130f007388 */ /* 0x0007e20000000800 */
[----:B0-----:R-:W-:-:S03]  /*8e80*/  SEL R16, R11, RZ, P0 ;  /* 0x000000ff0b107207 */ /* 0x001fc60000000000 */
[----:B------:R3:W-:Y:S01]  /*8e90*/  STS [R15+0xc], R20 ;  /* 0x00000c140f007388 */ /* 0x0007e20000000800 */
[----:B------:R-:W-:-:S03]  /*8ea0*/  ISETP.GE.AND P0, PT, R16, R13, PT ;  /* 0x0000000d1000720c */ /* 0x000fc60003f06270 */
        /* <DEDUP_REMOVED lines=12> */
[----:B-12---:R-:W-:Y:S05]  /*8f70*/  @P0 BRA `(.L_x_397) ;  /* 0x0000000800b00947 */ /* 0x006fea0003800000 */
[----:B------:R-:W-:Y:S02]  /*8f80*/  IMAD.MOV.U32 R11, RZ, RZ, R13 ;  /* 0x000000ffff0b7224 */ /* 0x000fe400078e000d */
[----:B---3--:R-:W-:-:S07]  /*8f90*/  IMAD.IADD R6, R28, 0x1, R7 ;  /* 0x000000011c067824 */ /* 0x008fce00078e0207 */
.L_x_398:
        /* <DEDUP_REMOVED lines=26> */
[----:B------:R-:W-:Y:S01]  /*9140*/  LOP3.LUT R20, R20, 0xf00f00f0, RZ, 0xc0, !PT ;  /* 0xf00f00f014147812 */ /* 0x000fe200078ec0ff */
[----:B------:R-:W-:Y:S01]  /*9150*/  IMAD R18, R18, 0x14, R5 ;  /* 0x0000001412127824 */ /* 0x000fe200078e0205 */
[----:B------:R-:W-:Y:S01]  /*9160*/  LOP3.LUT R19, R19, 0x100f00f0, R14, 0xf8, !PT ;  /* 0x100f00f013137812 */ /* 0x000fe200078ef80e */
[----:B------:R-:W-:Y:S01]  /*9170*/  IMAD.U32 R14, R13, 0x10000, RZ ;  /* 0x000100000d0e7824 */ /* 0x000fe200078e00ff */
[----:B------:R-:W-:Y:S01]  /*9180*/  LOP3.LUT R20, R20, 0xf00f00f, R17, 0xf8, !PT ;  /* 0x0f00f00f14147812 */ /* 0x000fe200078ef811 */
[----:B0-----:R-:W-:Y:S01]  /*9190*/  VIADD R17, R10, -UR5 ;  /* 0x800000050a117c36 */ /* 0x001fe20008000000 */
[----:B------:R-:W0:Y:S02]  /*91a0*/  LDS R12, [R18] ;  /* 0x00000000120c7984 */ /* 0x000e240000000800 */
[----:B------:R-:W-:Y:S01]  /*91b0*/  LOP3.LUT R22, R14, 0xffff0000, RZ, 0xc0, !PT ;  /* 0xffff00000e167812 */ /* 0x000fe200078ec0ff */
[----:B------:R-:W-:Y:S01]  /*91c0*/  IMAD.U32 R14, R17, 0x10000, RZ ;  /* 0x00010000110e7824 */ /* 0x000fe200078e00ff */
[----:B------:R-:W-:-:S02]  /*91d0*/  SHF.L.U64.HI R15, R20, 0x2, R19 ;  /* 0x00000002140f7819 */ /* 0x000fc40000010213 */
[----:B------:R-:W-:Y:S02]  /*91e0*/  LOP3.LUT R21, R22, 0xffff, R13, 0xf8, !PT ;  /* 0x0000ffff16157812 */ /* 0x000fe400078ef80d */
[----:B------:R-:W-:Y:S02]  /*91f0*/  LOP3.LUT R26, R14, 0xffff0000, RZ, 0xc0, !PT ;  /* 0xffff00000e1a7812 */ /* 0x000fe400078ec0ff */
[----:B------:R-:W-:Y:S01]  /*9200*/  LOP3.LUT R10, R15, 0x2082082, RZ, 0xc0, !PT ;  /* 0x020820820f0a7812 */ /* 0x000fe200078ec0ff */
[----:B------:R-:W-:Y:S01]  /*9210*/  IMAD.SHL.U32 R15, R20, 0x4, RZ ;  /* 0x00000004140f7824 */ /* 0x000fe200078e00ff */
[----:B------:R-:W-:Y:S01]  /*9220*/  LOP3.LUT R23, R26, 0xffff, R17, 0xf8, !PT ;  /* 0x0000ffff1a177812 */ /* 0x000fe200078ef811 */
[C---:B------:R-:W-:Y:S01]  /*9230*/  IMAD.SHL.U32 R14, R21.reuse, 0x100, RZ ;  /* 0x00000100150e7824 */ /* 0x040fe200078e00ff */
[----:B------:R-:W-:Y:S02]  /*9240*/  SHF.L.U64.HI R22, R21, 0x8, R24 ;  /* 0x0000000815167819 */ /* 0x000fe40000010218 */
[----:B------:R-:W-:Y:S01]  /*9250*/  LOP3.LUT R15, R15, 0x8208208, RZ, 0xc0, !PT ;  /* 0x082082080f0f7812 */ /* 0x000fe200078ec0ff */
[----:B------:R-:W-:Y:S01]  /*9260*/  IMAD.SHL.U32 R26, R23, 0x100, RZ ;  /* 0x00000100171a7824 */ /* 0x000fe200078e00ff */
[----:B------:R-:W-:-:S02]  /*9270*/  LOP3.LUT R14, R14, 0xff00, RZ, 0xc0, !PT ;  /* 0x0000ff000e0e7812 */ /* 0x000fc400078ec0ff */
[----:B------:R-:W-:Y:S02]  /*9280*/  LOP3.LUT R22, R22, 0x1f0000ff, RZ, 0xc0, !PT ;  /* 0x1f0000ff16167812 */ /* 0x000fe400078ec0ff */
[----:B------:R-:W-:Y:S02]  /*9290*/  LOP3.LUT R15, R15, 0x41041041, R20, 0xf8, !PT ;  /* 0x410410410f0f7812 */ /* 0x000fe400078ef814 */
[----:B------:R-:W-:Y:S02]  /*92a0*/  LOP3.LUT R10, R10, 0x10410410, R19, 0xf8, !PT ;  /* 0x104104100a0a7812 */ /* 0x000fe400078ef813 */
[----:B------:R-:W-:Y:S02]  /*92b0*/  LOP3.LUT R20, R14, 0xff0000ff, R21, 0xf8, !PT ;  /* 0xff0000ff0e147812 */ /* 0x000fe400078ef815 */
[----:B------:R-:W-:Y:S01]  /*92c0*/  LOP3.LUT R19, R22, 0x1f0000, R13, 0xf8, !PT ;  /* 0x001f000016137812 */ /* 0x000fe200078ef80d */
[----:B------:R-:W-:Y:S01]  /*92d0*/  LDS R14, [R18+0x8] ;  /* 0x00000800120e7984 */ /* 0x000fe20000000800 */
[----:B------:R-:W-:Y:S01]  /*92e0*/  LOP3.LUT R26, R26, 0xff00, RZ, 0xc0, !PT ;  /* 0x0000ff001a1a7812 */ /* 0x000fe200078ec0ff */
[----:B------:R-:W-:Y:S01]  /*92f0*/  IMAD.SHL.U32 R21, R20, 0x10, RZ ;  /* 0x0000001014157824 */ /* 0x000fe200078e00ff */
[----:B------:R-:W-:Y:S01]  /*9300*/  LOP3.LUT R24, R17, 0x1f0000, RZ, 0xc0, !PT ;  /* 0x001f000011187812 */ /* 0x000fe200078ec0ff */
[----:B------:R1:W2:Y:S01]  /*9310*/  LDS R13, [R18+0x4] ;  /* 0x00000400120d7984 */ /* 0x0002a20000000800 */
[----:B------:R-:W-:-:S02]  /*9320*/  LOP3.LUT R26, R26, 0xff0000ff, R23, 0xf8, !PT ;  /* 0xff0000ff1a1a7812 */ /* 0x000fc400078ef817 */
[----:B------:R-:W-:Y:S02]  /*9330*/  SHF.L.U64.HI R24, R23, 0x8, R24 ;  /* 0x0000000817187819 */ /* 0x000fe40000010218 */
[----:B------:R-:W-:Y:S01]  /*9340*/  SHF.L.U64.HI R22, R20, 0x4, R19 ;  /* 0x0000000414167819 */ /* 0x000fe20000010213 */
[----:B------:R-:W-:Y:S01]  /*9350*/  IMAD.SHL.U32 R23, R26, 0x10, RZ ;  /* 0x000000101a177824 */ /* 0x000fe200078e00ff */
[----:B------:R-:W-:Y:S01]  /*9360*/  LOP3.LUT R21, R21, 0xf00f00f0, RZ, 0xc0, !PT ;  /* 0xf00f00f015157812 */ /* 0x000fe200078ec0ff */
[----:B0-----:R-:W-:Y:S01]  /*9370*/  VIADD R12, R12, -UR10 ;  /* 0x8000000a0c0c7c36 */ /* 0x001fe20008000000 */
[----:B------:R-:W-:Y:S02]  /*9380*/  LOP3.LUT R24, R24, 0x1f0000ff, RZ, 0xc0, !PT ;  /* 0x1f0000ff18187812 */ /* 0x000fe400078ec0ff */
[----:B------:R-:W-:Y:S02]  /*9390*/  LOP3.LUT R22, R22, 0xf00f00, RZ, 0xc0, !PT ;  /* 0x00f00f0016167812 */ /* 0x000fe400078ec0ff */
[----:B------:R-:W-:-:S02]  /*93a0*/  LOP3.LUT R21, R21, 0xf00f00f, R20, 0xf8, !PT ;  /* 0x0f00f00f15157812 */ /* 0x000fc400078ef814 */
[----:B------:R-:W-:Y:S02]  /*93b0*/  LOP3.LUT R23, R23, 0xf00f00f0, RZ, 0xc0, !PT ;  /* 0xf00f00f017177812 */ /* 0x000fe400078ec0ff */
[----:B------:R-:W-:Y:S01]  /*93c0*/  LOP3.LUT R25, R24, 0x1f0000, R17, 0xf8, !PT ;  /* 0x001f000018197812 */ /* 0x000fe200078ef811 */
[C---:B------:R-:W-:Y:S01]  /*93d0*/  IMAD.SHL.U32 R20, R21.reuse, 0x2, RZ ;  /* 0x0000000215147824 */ /* 0x040fe200078e00ff */
[----:B------:R-:W-:Y:S01]  /*93e0*/  LOP3.LUT R22, R22, 0x100f00f0, R19, 0xf8, !PT ;  /* 0x100f00f016167812 */ /* 0x000fe200078ef813 */
[----:B------:R-:W-:Y:S01]  /*93f0*/  IMAD.SHL.U32 R19, R21, 0x8, RZ ;  /* 0x0000000815137824 */ /* 0x000fe200078e00ff */
[----:B------:R-:W-:Y:S02]  /*9400*/  LOP3.LUT R23, R23, 0xf00f00f, R26, 0xf8, !PT ;  /* 0x0f00f00f17177812 */ /* 0x000fe400078ef81a */
[----:B------:R-:W-:Y:S02]  /*9410*/  SHF.L.U64.HI R26, R26, 0x4, R25 ;  /* 0x000000041a1a7819 */ /* 0x000fe40000010219 */
[----:B------:R-:W-:-:S02]  /*9420*/  LOP3.LUT R19, R19, 0x10410410, RZ, 0xc0, !PT ;  /* 0x1041041013137812 */ /* 0x000fc400078ec0ff */
[----:B------:R-:W-:Y:S02]  /*9430*/  LOP3.LUT R26, R26, 0xf00f00, RZ, 0xc0, !PT ;  /* 0x00f00f001a1a7812 */ /* 0x000fe400078ec0ff */
[C-C-:B-1----:R-:W-:Y:S02]  /*9440*/  SHF.L.U64.HI R18, R21.reuse, 0x3, R22.reuse ;  /* 0x0000000315127819 */ /* 0x142fe40000010216 */
[----:B------:R-:W-:Y:S01]  /*9450*/  SHF.L.U64.HI R17, R21, 0x1, R22 ;  /* 0x0000000115117819 */ /* 0x000fe20000010216 */
[----:B------:R-:W-:Y:S01]  /*9460*/  IMAD.SHL.U32 R21, R23, 0x10, RZ ;  /* 0x0000001017157824 */ /* 0x000fe200078e00ff */
[----:B------:R-:W-:Y:S01]  /*9470*/  LOP3.LUT R20, R19, 0x82082082, R20, 0xf8, !PT ;  /* 0x8208208213147812 */ /* 0x000fe200078ef814 */
[----:B------:R-:W-:Y:S01]  /*9480*/  IMAD.U32 R19, R12, 0x10000, RZ ;  /* 0x000100000c137824 */ /* 0x000fe200078e00ff */
[----:B------:R-:W-:Y:S01]  /*9490*/  LOP3.LUT R26, R26, 0x100f00f0, R25, 0xf8, !PT ;  /* 0x100f00f01a1a7812 */ /* 0x000fe200078ef819 */
[----:B------:R-:W-:Y:S01]  /*94a0*/  IMAD.SHL.U32 R22, R23, 0x4, RZ ;  /* 0x0000000417167824 */ /* 0x000fe200078e00ff */
[----:B------:R-:W-:-:S02]  /*94b0*/  LOP3.LUT R21, R21, 0x20820820, RZ, 0xc0, !PT ;  /* 0x2082082015157812 */ /* 0x000fc400078ec0ff */
[--C-:B------:R-:W-:Y:S02]  /*94c0*/  SHF.L.U64.HI R24, R23, 0x4, R26.reuse ;  /* 0x0000000417187819 */ /* 0x100fe4000001021a */
[----:B------:R-:W-:Y:S02]  /*94d0*/  LOP3.LUT R19, R19, 0xffff0000, RZ, 0xc0, !PT ;  /* 0xffff000013137812 */ /* 0x000fe400078ec0ff */
[----:B------:R-:W-:Y:S02]  /*94e0*/  LOP3.LUT R18, R18, 0x4104104, RZ, 0xc0, !PT ;  /* 0x0410410412127812 */ /* 0x000fe400078ec0ff */
[----:B------:R-:W-:Y:S02]  /*94f0*/  SHF.L.U64.HI R23, R23, 0x2, R26 ;  /* 0x0000000217177819 */ /* 0x000fe4000001021a */
[----:B------:R-:W-:Y:S02]  /*9500*/  LOP3.LUT R22, R21, 0x4104104, R22, 0xf8, !PT ;  /* 0x0410410415167812 */ /* 0x000fe400078ef816 */
[----:B------:R-:W-:-:S02]  /*9510*/  LOP3.LUT R24, R24, 0x8208208, RZ, 0xc0, !PT ;  /* 0x0820820818187812 */ /* 0x000fc400078ec0ff */
[----:B------:R-:W-:Y:S02]  /*9520*/  LOP3.LUT R26, R12, 0x1f0000, RZ, 0xc0, !PT ;  /* 0x001f00000c1a7812 */ /* 0x000fe400078ec0ff */
[----:B------:R-:W-:Y:S01]  /*9530*/  LOP3.LUT R21, R19, 0xffff, R12, 0xf8, !PT ;  /* 0x0000ffff13157812 */ /* 0x000fe200078ef80c */
[----:B--2---:R-:W-:Y:S01]  /*9540*/  VIADD R19, R13, -UR11 ;  /* 0x8000000b0d137c36 */ /* 0x004fe20008000000 */
[----:B------:R-:W-:Y:S01]  /*9550*/  LOP3.LUT R17, R18, 0x20820820, R17, 0xf8, !PT ;  /* 0x2082082012117812 */ /* 0x000fe200078ef811 */
[----:B------:R-:W-:Y:S01]  /*9560*/  VIADD R13, R14, -UR5 ;  /* 0x800000050e0d7c36 */ /* 0x000fe20008000000 */
[----:B------:R-:W-:Y:S01]  /*9570*/  LOP3.LUT R18, R24, 0x41041041, R23, 0xf8, !PT ;  /* 0x4104104118127812 */ /* 0x000fe200078ef817 */
[----:B------:R-:W-:Y:S01]  /*9580*/  IMAD.U32 R14, R19, 0x10000, RZ ;  /* 0x00010000130e7824 */ /* 0x000fe200078e00ff */
[C---:B------:R-:W-:Y:S02]  /*9590*/  SHF.L.U64.HI R23, R21.reuse, 0x8, R26 ;  /* 0x0000000815177819 */ /* 0x040fe4000001021a */
[----:B------:R-:W-:Y:S01]  /*95a0*/  LOP3.LUT R15, R22, R20, R15, 0xfe, !PT ;  /* 0x00000014160f7212 */ /* 0x000fe200078efe0f */
[----:B------:R-:W-:Y:S01]  /*95b0*/  IMAD.SHL.U32 R22, R21, 0x100, RZ ;  /* 0x0000010015167824 */ /* 0x000fe200078e00ff */
[----:B------:R-:W-:Y:S01]  /*95c0*/  LOP3.LUT R23, R23, 0x1f0000ff, RZ, 0xc0, !PT ;  /* 0x1f0000ff17177812 */ /* 0x000fe200078ec0ff */
[C---:B------:R-:W-:Y:S01]  /*95d0*/  IMAD.U32 R20, R13.reuse, 0x10000, RZ ;  /* 0x000100000d147824 */ /* 0x040fe200078e00ff */
[----:B------:R-:W-:-:S02]  /*95e0*/  LOP3.LUT R25, R13, 0x1f0000, RZ, 0xc0, !PT ;  /* 0x001f00000d197812 */ /* 0x000fc400078ec0ff */
[----:B------:R-:W-:Y:S02]  /*95f0*/  LOP3.LUT R22, R22, 0xff00, RZ, 0xc0, !PT ;  /* 0x0000ff0016167812 */ /* 0x000fe400078ec0ff */
[----:B------:R-:W-:Y:S02]  /*9600*/  LOP3.LUT R23, R23, 0x1f0000, R12, 0xf8, !PT ;  /* 0x001f000017177812 */ /* 0x000fe400078ef80c */
[----:B------:R-:W-:Y:S02]  /*9610*/  LOP3.LUT R12, R14, 0xffff0000, RZ, 0xc0, !PT ;  /* 0xffff00000e0c7812 */ /* 0x000fe400078ec0ff */
[----:B------:R-:W-:Y:S02]  /*9620*/  LOP3.LUT R14, R22, 0xff0000ff, R21, 0xf8, !PT ;  /* 0xff0000ff160e7812 */ /* 0x000fe400078ef815 */
[----:B------:R-:W-:Y:S02]  /*9630*/  LOP3.LUT R21, R12, 0xffff, R19, 0xf8, !PT ;  /* 0x0000ffff0c157812 */ /* 0x000fe400078ef813 */
[----:B------:R-:W-:-:S02]  /*9640*/  LOP3.LUT R22, R19, 0x1f0000, RZ, 0xc0, !PT ;  /* 0x001f000013167812 */ /* 0x000fc400078ec0ff */
[----:B------:R-:W-:Y:S01]  /*9650*/  LOP3.LUT R20, R20, 0xffff0000, RZ, 0xc0, !PT ;  /* 0xffff000014147812 */ /* 0x000fe200078ec0ff */
[C---:B------:R-:W-:Y:S01]  /*9660*/  IMAD.SHL.U32 R24, R21.reuse, 0x100, RZ ;  /* 0x0000010015187824 */ /* 0x040fe200078e00ff */
[----:B------:R-:W-:Y:S02]  /*9670*/  SHF.L.U64.HI R22, R21, 0x8, R22 ;  /* 0x0000000815167819 */ /* 0x000fe40000010216 */
[----:B------:R-:W-:Y:S02]  /*9680*/  LOP3.LUT R20, R20, 0xffff, R13, 0xf8, !PT ;  /* 0x0000ffff14147812 */ /* 0x000fe400078ef80d */
[----:B------:R-:W-:Y:S02]  /*9690*/  LOP3.LUT R24, R24, 0xff00, RZ, 0xc0, !PT ;  /* 0x0000ff0018187812 */ /* 0x000fe400078ec0ff */
[----:B------:R-:W-:Y:S01]  /*96a0*/  SHF.L.U64.HI R12, R14, 0x4, R23 ;  /* 0x000000040e0c7819 */ /* 0x000fe20000010217 */
[----:B------:R-:W-:Y:S01]  /*96b0*/  IMAD.SHL.U32 R27, R20, 0x100, RZ ;  /* 0x00000100141b7824 */ /* 0x000fe200078e00ff */
[----:B------:R-:W-:-:S02]  /*96c0*/  LOP3.LUT R22, R22, 0x1f0000ff, RZ, 0xc0, !PT ;  /* 0x1f0000ff16167812 */ /* 0x000fc400078ec0ff */
[----:B------:R-:W-:Y:S01]  /*96d0*/  LOP3.LUT R24, R24, 0xff0000ff, R21, 0xf8, !PT ;  /* 0xff0000ff18187812 */ /* 0x000fe200078ef815 */
[----:B------:R-:W-:Y:S01]  /*96e0*/  IMAD.SHL.U32 R21, R14, 0x10, RZ ;  /* 0x000000100e157824 */ /* 0x000fe200078e00ff */
[----:B------:R-:W-:Y:S02]  /*96f0*/  SHF.L.U64.HI R26, R20, 0x8, R25 ;  /* 0x00000008141a7819 */ /* 0x000fe40000010219 */
[----:B------:R-:W-:Y:S02]  /*9700*/  LOP3.LUT R12, R12, 0xf00f00, RZ, 0xc0, !PT ;  /* 0x00f00f000c0c7812 */ /* 0x000fe400078ec0ff */
[----:B------:R-:W-:Y:S01]  /*9710*/  LOP3.LUT R25, R22, 0x1f0000, R19, 0xf8, !PT ;  /* 0x001f000016197812 */ /* 0x000fe200078ef813 */
[----:B------:R-:W-:Y:S01]  /*9720*/  IMAD.SHL.U32 R19, R24, 0x10, RZ ;  /* 0x0000001018137824 */ /* 0x000fe200078e00ff */
[----:B------:R-:W-:Y:S02]  /*9730*/  LOP3.LUT R12, R12, 0x100f00f0, R23, 0xf8, !PT ;  /* 0x100f00f00c0c7812 */ /* 0x000fe400078ef817 */
[----:B------:R-:W-:-:S02]  /*9740*/  SHF.L.U64.HI R23, R24, 0x4, R25 ;  /* 0x0000000418177819 */ /* 0x000fc40000010219 */
[----:B------:R-:W-:Y:S02]  /*9750*/  LOP3.LUT R27, R27, 0xff00, RZ, 0xc0, !PT ;  /* 0x0000ff001b1b7812 */ /* 0x000fe400078ec0ff */
[----:B------:R-:W-:Y:S02]  /*9760*/  LOP3.LUT R21, R21, 0xf00f00f0, RZ, 0xc0, !PT ;  /* 0xf00f00f015157812 */ /* 0x000fe400078ec0ff */
[----:B------:R-:W-:Y:S02]  /*9770*/  LOP3.LUT R23, R23, 0xf00f00, RZ, 0xc0, !PT ;  /* 0x00f00f0017177812 */ /* 0x000fe400078ec0ff */
[----:B------:R-:W-:Y:S02]  /*9780*/  LOP3.LUT R19, R19, 0xf00f00f0, RZ, 0xc0, !PT ;  /* 0xf00f00f013137812 */ /* 0x000fe400078ec0ff */
[----:B------:R-:W-:Y:S02]  /*9790*/  LOP3.LUT R22, R27, 0xff0000ff, R20, 0xf8, !PT ;  /* 0xff0000ff1b167812 */ /* 0x000fe400078ef814 */
[----:B------:R-:W-:-:S02]  /*97a0*/  LOP3.LUT R26, R26, 0x1f0000ff, RZ, 0xc0, !PT ;  /* 0x1f0000ff1a1a7812 */ /* 0x000fc400078ec0ff */
[----:B------:R-:W-:Y:S02]  /*97b0*/  LOP3.LUT R21, R21, 0xf00f00f, R14, 0xf8, !PT ;  /* 0x0f00f00f15157812 */ /* 0x000fe400078ef80e */
[----:B------:R-:W-:Y:S01]  /*97c0*/  LOP3.LUT R14, R23, 0x100f00f0, R25, 0xf8, !PT ;  /* 0x100f00f0170e7812 */ /* 0x000fe200078ef819 */
[----:B------:R-:W-:Y:S01]  /*97d0*/  IMAD.SHL.U32 R23, R22, 0x10, RZ ;  /* 0x0000001016177824 */ /* 0x000fe200078e00ff */
[----:B------:R-:W-:Y:S01]  /*97e0*/  LOP3.LUT R19, R19, 0xf00f00f, R24, 0xf8, !PT ;  /* 0x0f00f00f13137812 */ /* 0x000fe200078ef818 */
[----:B------:R-:W-:Y:S01]  /*97f0*/  IMAD.SHL.U32 R24, R21, 0x4, RZ ;  /* 0x0000000415187824 */ /* 0x000fe200078e00ff */
[----:B------:R-:W-:Y:S02]  /*9800*/  LOP3.LUT R13, R26, 0x1f0000, R13, 0xf8, !PT ;  /* 0x001f00001a0d7812 */ /* 0x000fe400078ef80d */
[----:B------:R-:W-:Y:S01]  /*9810*/  LOP3.LUT R23, R23, 0xf00f00f0, RZ, 0xc0, !PT ;  /* 0xf00f00f017177812 */ /* 0x000fe200078ec0ff */
[----:B------:R-:W-:Y:S01]  /*9820*/  IMAD.SHL.U32 R26, R19, 0x8, RZ ;  /* 0x00000008131a7824 */ /* 0x000fe200078e00ff */
[----:B------:R-:W-:-:S02]  /*9830*/  SHF.L.U64.HI R30, R22, 0x4, R13 ;  /* 0x00000004161e7819 */ /* 0x000fc4000001020d */
[C-C-:B------:R-:W-:Y:S02]  /*9840*/  SHF.L.U64.HI R20, R19.reuse, 0x3, R14.reuse ;  /* 0x0000000313147819 */ /* 0x140fe4000001020e */
[C---:B------:R-:W-:Y:S01]  /*9850*/  SHF.L.U64.HI R14, R19.reuse, 0x1, R14 ;  /* 0x00000001130e7819 */ /* 0x040fe2000001020e */
[----:B------:R-:W-:Y:S01]  /*9860*/  IMAD.SHL.U32 R19, R19, 0x2, RZ ;  /* 0x0000000213137824 */ /* 0x000fe200078e00ff */
[----:B------:R-:W-:Y:S02]  /*9870*/  LOP3.LUT R26, R26, 0x10410410, RZ, 0xc0, !PT ;  /* 0x104104101a1a7812 */ /* 0x000fe400078ec0ff */
[----:B------:R-:W-:Y:S02]  /*9880*/  LOP3.LUT R30, R30, 0xf00f00, RZ, 0xc0, !PT ;  /* 0x00f00f001e1e7812 */ /* 0x000fe400078ec0ff */
[----:B------:R-:W-:Y:S02]  /*9890*/  LOP3.LUT R23, R23, 0xf00f00f, R22, 0xf8, !PT ;  /* 0x0f00f00f17177812 */ /* 0x000fe400078ef816 */
[----:B------:R-:W-:-:S02]  /*98a0*/  LOP3.LUT R24, R24, 0x8208208, RZ, 0xc0, !PT ;  /* 0x0820820818187812 */ /* 0x000fc400078ec0ff */
[----:B------:R-:W-:Y:S01]  /*98b0*/  LOP3.LUT R19, R26, 0x82082082, R19, 0xf8, !PT ;  /* 0x820820821a137812 */ /* 0x000fe200078ef813 */
[C---:B------:R-:W-:Y:S01]  /*98c0*/  IMAD.SHL.U32 R26, R23.reuse, 0x10, RZ ;  /* 0x00000010171a7824 */ /* 0x040fe200078e00ff */
[----:B------:R-:W-:Y:S02]  /*98d0*/  LOP3.LUT R30, R30, 0x100f00f0, R13, 0xf8, !PT ;  /* 0x100f00f01e1e7812 */ /* 0x000fe400078ef80d */
[----:B------:R-:W-:Y:S02]  /*98e0*/  LOP3.LUT R22, R24, 0x41041041, R21, 0xf8, !PT ;  /* 0x4104104118167812 */ /* 0x000fe400078ef815 */
[C-C-:B------:R-:W-:Y:S02]  /*98f0*/  SHF.L.U64.HI R25, R23.reuse, 0x4, R30.reuse ;  /* 0x0000000417197819 */ /* 0x140fe4000001021e */
[C---:B------:R-:W-:Y:S01]  /*9900*/  SHF.L.U64.HI R24, R23.reuse, 0x2, R30 ;  /* 0x0000000217187819 */ /* 0x040fe2000001021e */
[----:B------:R-:W-:Y:S01]  /*9910*/  IMAD.SHL.U32 R23, R23, 0x4, RZ ;  /* 0x0000000417177824 */ /* 0x000fe200078e00ff */
[----:B------:R-:W-:-:S02]  /*9920*/  SHF.L.U64.HI R13, R21, 0x2, R12 ;  /* 0x00000002150d7819 */ /* 0x000fc4000001020c */
[----:B------:R-:W-:Y:S02]  /*9930*/  LOP3.LUT R26, R26, 0x20820820, RZ, 0xc0, !PT ;  /* 0x208208201a1a7812 */ /* 0x000fe400078ec0ff */
[----:B------:R-:W-:Y:S02]  /*9940*/  LOP3.LUT R13, R13, 0x2082082, RZ, 0xc0, !PT ;  /* 0x020820820d0d7812 */ /* 0x000fe400078ec0ff */
[----:B------:R-:W-:Y:S02]  /*9950*/  LOP3.LUT R21, R20, 0x4104104, RZ, 0xc0, !PT ;  /* 0x0410410414157812 */ /* 0x000fe400078ec0ff */
[----:B------:R-:W-:Y:S02]  /*9960*/  LOP3.LUT R25, R25, 0x8208208, RZ, 0xc0, !PT ;  /* 0x0820820819197812 */ /* 0x000fe400078ec0ff */
[----:B------:R-:W-:Y:S02]  /*9970*/  LOP3.LUT R20, R26, 0x4104104, R23, 0xf8, !PT ;  /* 0x041041041a147812 */ /* 0x000fe400078ef817 */
[----:B------:R-:W-:-:S02]  /*9980*/  LOP3.LUT R13, R13, 0x10410410, R12, 0xf8, !PT ;  /* 0x104104100d0d7812 */ /* 0x000fc400078ef80c */
[----:B------:R-:W-:Y:S02]  /*9990*/  LOP3.LUT R14, R21, 0x20820820, R14, 0xf8, !PT ;  /* 0x20820820150e7812 */ /* 0x000fe400078ef80e */
        /* <DEDUP_REMOVED lines=10> */
.L_x_397:
[----:B------:R-:W-:Y:S05]  /*9a40*/  BSYNC.RECONVERGENT B0 ;  /* 0x0000000000007941 */ /* 0x000fea0003800200 */
.L_x_396:
        /* <DEDUP_REMOVED lines=176> */
.L_x_400:
[----:B------:R-:W-:Y:S05]  /*a550*/  BSYNC.RECONVERGENT B0 ;  /* 0x0000000000007941 */ /* 0x000fea0003800200 */
.L_x_399:
[----:B------:R-:W-:Y:S01]  /*a560*/  VIADD R29, R23, 0x1 ;  /* 0x00000001171d7836 */ /* 0x000fe20000000000 */
[----:B------:R-:W-:Y:S01]  /*a570*/  BSSY.RECONVERGENT B0, `(.L_x_401) ;  /* 0x00000b6000007945 */ /* 0x000fe20003800200 */
[----:B------:R-:W-:Y:S01]  /*a580*/  @!P0 IMAD.MOV R29, RZ, RZ, R23 ;  /* 0x000000ffff1d8224 */ /* 0x000fe200078e0217 */
[----:B0-2---:R-:W-:Y:S01]  /*a590*/  SEL R19, R13, R10, P0 ;  /* 0x0000000a0d137207 */ /* 0x005fe20000000000 */
[----:B------:R-:W-:Y:S01]  /*a5a0*/  VIADD R26, R22, 0x1 ;  /* 0x00000001161a7836 */ /* 0x000fe20000000000 */
[----:B-1----:R-:W-:Y:S01]  /*a5b0*/  SEL R18, R9, R6, P0 ;  /* 0x0000000609127207 */ /* 0x002fe20000000000 */
[----:B------:R-:W-:Y:S01]  /*a5c0*/  @P0 IMAD.MOV R26, RZ, RZ, R22 ;  /* 0x000000ffff1a0224 */ /* 0x000fe200078e0216 */
[----:B------:R-:W-:Y:S01]  /*a5d0*/  ISETP.GE.AND P1, PT, R29, R4, PT ;  /* 0x000000041d00720c */ /* 0x000fe20003f26270 */
        /* <DEDUP_REMOVED lines=48> */
[----:B------:R-:W-:Y:S02]  /*a8e0*/  LOP3.LUT R33, R33, 0x1f0000ff, RZ, 0xc0, !PT ;  /* 0x1f0000ff21217812 */ /* 0x000fe400078ec0ff */
[----:B------:R-:W-:Y:S02]  /*a8f0*/  LOP3.LUT R32, R32, 0xff00, RZ, 0xc0, !PT ;  /* 0x0000ff0020207812 */ /* 0x000fe400078ec0ff */
[----:B------:R-:W-:Y:S01]  /*a900*/  LOP3.LUT R24, R33, 0x1f0000, R24, 0xf8, !PT ;  /* 0x001f000021187812 */ /* 0x000fe200078ef818 */
[----:B------:R-:W-:Y:S01]  /*a910*/  IMAD.SHL.U32 R33, R31, 0x100, RZ ;  /* 0x000001001f217824 */ /* 0x000fe200078e00ff */
        /* <DEDUP_REMOVED lines=21> */
[----:B------:R-:W-:Y:S02]  /*aa70*/  SHF.L.U64.HI R33, R22, 0x2, R33 ;  /* 0x0000000216217819 */ /* 0x000fe40000010221 */
[----:B------:R-:W-:Y:S02]  /*aa80*/  LOP3.LUT R24, R24, 0x8208208, RZ, 0xc0, !PT ;  /* 0x0820820818187812 */ /* 0x000fe400078ec0ff */
[----:B------:R-:W-:-:S02]  /*aa90*/  LOP3.LUT R30, R30, 0xf00f00f0, RZ, 0xc0, !PT ;  /* 0xf00f00f01e1e7812 */ /* 0x000fc400078ec0ff */
[----:B------:R-:W-:Y:S01]  /*aaa0*/  LOP3.LUT R24, R24, 0x41041041, R33, 0xf8, !PT ;  /* 0x4104104118187812 */ /* 0x000fe200078ef821 */
[----:B------:R-:W-:Y:S01]  /*aab0*/  IMAD.SHL.U32 R33, R32, 0x8, RZ ;  /* 0x0000000820217824 */ /* 0x000fe200078e00ff */
[----:B------:R-:W-:Y:S02]  /*aac0*/  LOP3.LUT R30, R30, 0xf00f00f, R31, 0xf8, !PT ;  /* 0x0f00f00f1e1e7812 */ /* 0x000fe400078ef81f */
[C-C-:B------:R-:W-:Y:S02]  /*aad0*/  SHF.L.U64.HI R31, R32.reuse, 0x3, R25.reuse ;  /* 0x00000003201f7819 */ /* 0x140fe40000010219 */
[----:B------:R-:W-:Y:S01]  /*aae0*/  SHF.L.U64.HI R25, R32, 0x1, R25 ;  /* 0x0000000120197819 */ /* 0x000fe20000010219 */
[----:B------:R-:W-:Y:S01]  /*aaf0*/  IMAD.SHL.U32 R34, R30, 0x4, RZ ;  /* 0x000000041e227824 */ /* 0x000fe200078e00ff */
[----:B------:R-:W-:Y:S01]  /*ab00*/  LOP3.LUT R32, R33, 0x10410410, RZ, 0xc0, !PT ;  /* 0x1041041021207812 */ /* 0x000fe200078ec0ff */
[C---:B------:R-:W-:Y:S02]  /*ab10*/  IMAD.SHL.U32 R33, R22.reuse, 0x10, RZ ;  /* 0x0000001016217824 */ /* 0x040fe400078e00ff */
[----:B------:R-:W-:Y:S01]  /*ab20*/  IMAD.SHL.U32 R22, R22, 0x4, RZ ;  /* 0x0000000416167824 */ /* 0x000fe200078e00ff */
[----:B------:R-:W-:-:S02]  /*ab30*/  LOP3.LUT R32, R32, 0x82082082, R35, 0xf8, !PT ;  /* 0x8208208220207812 */ /* 0x000fc400078ef823 */
[----:B------:R-:W-:Y:S02]  /*ab40*/  LOP3.LUT R33, R33, 0x20820820, RZ, 0xc0, !PT ;  /* 0x2082082021217812 */ /* 0x000fe400078ec0ff */
[----:B------:R-:W-:Y:S02]  /*ab50*/  LOP3.LUT R35, R34, 0x8208208, RZ, 0xc0, !PT ;  /* 0x0820820822237812 */ /* 0x000fe400078ec0ff */
[----:B------:R-:W-:Y:S02]  /*ab60*/  LOP3.LUT R33, R33, 0x4104104, R22, 0xf8, !PT ;  /* 0x0410410421217812 */ /* 0x000fe400078ef816 */
[----:B------:R-:W-:Y:S02]  /*ab70*/  LOP3.LUT R22, R35, 0x41041041, R30, 0xf8, !PT ;  /* 0x4104104123167812 */ /* 0x000fe400078ef81e */
[----:B------:R-:W-:Y:S02]  /*ab80*/  SHF.L.U64.HI R30, R30, 0x2, R23 ;  /* 0x000000021e1e7819 */ /* 0x000fe40000010217 */
[----:B------:R-:W-:-:S02]  /*ab90*/  LOP3.LUT R22, R33, R32, R22, 0xfe, !PT ;  /* 0x0000002021167212 */ /* 0x000fc400078efe16 */
[----:B------:R-:W-:Y:S01]  /*aba0*/  LOP3.LUT R32, R31, 0x4104104, RZ, 0xc0, !PT ;  /* 0x041041041f207812 */ /* 0x000fe200078ec0ff */
[----:B------:R-:W-:Y:S01]  /*abb0*/  VIADD R31, R10, -UR5 ;  /* 0x800000050a1f7c36 */ /* 0x000fe20008000000 */
[----:B------:R-:W-:Y:S02]  /*abc0*/  LOP3.LUT R30, R30, 0x2082082, RZ, 0xc0, !PT ;  /* 0x020820821e1e7812 */ /* 0x000fe400078ec0ff */
[----:B------:R-:W-:Y:S01]  /*abd0*/  LOP3.LUT R25, R32, 0x20820820, R25, 0xf8, !PT ;  /* 0x2082082020197812 */ /* 0x000fe200078ef819 */
[----:B------:R-:W-:Y:S01]  /*abe0*/  IMAD.U32 R32, R31, 0x10000, RZ ;  /* 0x000100001f207824 */ /* 0x000fe200078e00ff */
[----:B------:R-:W-:-:S04]  /*abf0*/  LOP3.LUT R30, R30, 0x10410410, R23, 0xf8, !PT ;  /* 0x104104101e1e7812 */ /* 0x000fc800078ef817 */
[----:B------:R-:W-:Y:S02]  /*ac00*/  LOP3.LUT R32, R32, 0xffff0000, RZ, 0xc0, !PT ;  /* 0xffff000020207812 */ /* 0x000fe400078ec0ff */
[----:B------:R-:W-:Y:S01]  /*ac10*/  LOP3.LUT R24, R24, R25, R30, 0xfe, !PT ;  /* 0x0000001918187212 */ /* 0x000fe200078efe1e */
[----:B------:R-:W-:Y:S01]  /*ac20*/  VIADD R25, R6, -UR11 ;  /* 0x8000000b06197c36 */ /* 0x000fe20008000000 */
[----:B------:R-:W-:Y:S02]  /*ac30*/  LOP3.LUT R23, R32, 0xffff, R31, 0xf8, !PT ;  /* 0x0000ffff20177812 */ /* 0x000fe400078ef81f */
[----:B------:R-:W-:Y:S01]  /*ac40*/  LOP3.LUT R32, R31, 0x1f0000, RZ, 0xc0, !PT ;  /* 0x001f00001f207812 */ /* 0x000fe200078ec0ff */
[----:B------:R-:W-:-:S03]  /*ac50*/  IMAD.U32 R33, R25, 0x10000, RZ ;  /* 0x0001000019217824 */ /* 0x000fc600078e00ff */
[----:B------:R-:W-:Y:S02]  /*ac60*/  SHF.L.U64.HI R32, R23, 0x8, R32 ;  /* 0x0000000817207819 */ /* 0x000fe40000010220 */
[----:B------:R-:W-:Y:S02]  /*ac70*/  LOP3.LUT R34, R33, 0xffff0000, RZ, 0xc0, !PT ;  /* 0xffff000021227812 */ /* 0x000fe400078ec0ff */
[----:B------:R-:W-:Y:S02]  /*ac80*/  LOP3.LUT R30, R32, 0x1f0000ff, RZ, 0xc0, !PT ;  /* 0x1f0000ff201e7812 */ /* 0x000fe400078ec0ff */
[----:B------:R-:W-:Y:S02]  /*ac90*/  LOP3.LUT R34, R34, 0xffff, R25, 0xf8, !PT ;  /* 0x0000ffff22227812 */ /* 0x000fe400078ef819 */
[----:B------:R-:W-:Y:S01]  /*aca0*/  LOP3.LUT R30, R30, 0x1f0000, R31, 0xf8, !PT ;  /* 0x001f00001e1e7812 */ /* 0x000fe200078ef81f */
[----:B------:R-:W-:-:S05]  /*acb0*/  IMAD.SHL.U32 R31, R23, 0x100, RZ ;  /* 0x00000100171f7824 */ /* 0x000fca00078e00ff */
[----:B------:R-:W-:Y:S02]  /*acc0*/  LOP3.LUT R32, R31, 0xff00, RZ, 0xc0, !PT ;  /* 0x0000ff001f207812 */ /* 0x000fe400078ec0ff */
[----:B------:R-:W-:Y:S02]  /*acd0*/  LOP3.LUT R31, R25, 0x1f0000, RZ, 0xc0, !PT ;  /* 0x001f0000191f7812 */ /* 0x000fe400078ec0ff */
        /* <DEDUP_REMOVED lines=9> */
[C---:B------:R-:W-:Y:S01]  /*ad70*/  IMAD.SHL.U32 R33, R32.reuse, 0x10, RZ ;  /* 0x0000001020217824 */ /* 0x040fe200078e00ff */
[----:B------:R-:W-:Y:S02]  /*ad80*/  LOP3.LUT R25, R25, 0x100f00f0, R30, 0xf8, !PT ;  /* 0x100f00f019197812 */ /* 0x000fe400078ef81e */
[----:B------:R-:W-:Y:S02]  /*ad90*/  SHF.L.U64.HI R30, R32, 0x4, R31 ;  /* 0x00000004201e7819 */ /* 0x000fe4000001021f */
[----:B------:R-:W-:Y:S02]  /*ada0*/  LOP3.LUT R33, R33, 0xf00f00f0, RZ, 0xc0, !PT ;  /* 0xf00f00f021217812 */ /* 0x000fe400078ec0ff */
[----:B------:R-:W-:-:S04]  /*adb0*/  LOP3.LUT R30, R30, 0xf00f00, RZ, 0xc0, !PT ;  /* 0x00f00f001e1e7812 */ /* 0x000fc800078ec0ff */
        /* <DEDUP_REMOVED lines=49> */
.L_x_402:
[----:B------:R-:W-:Y:S05]  /*b0d0*/  BSYNC.RECONVERGENT B0 ;  /* 0x0000000000007941 */ /* 0x000fea0003800200 */
.L_x_401:
        /* <DEDUP_REMOVED lines=181> */
.L_x_404:
[----:B------:R-:W-:Y:S05]  /*bc30*/  BSYNC.RECONVERGENT B0 ;  /* 0x0000000000007941 */ /* 0x000fea0003800200 */
.L_x_403:
        /* <DEDUP_REMOVED lines=11> */
[----:B------:R-:W2:Y:S01]  /*bcf0*/  S2R R4, SR_LANEID ;  /* 0x0000000000047919 */ /* 0x000ea20000000000 */
[----:B-1----:R-:W-:-:S04]  /*bd00*/  UPRMT UR4, UR4, 0x8880, URZ ;  /* 0x0000888004047896 */ /* 0x002fc800080000ff */
[----:B------:R-:W-:Y:S01]  /*bd10*/  UISETP.NE.AND UP0, UPT, UR4, URZ, UPT ;  /* 0x000000ff0400728c */ /* 0x000fe2000bf05270 */
[----:B0-----:R-:W-:Y:S01]  /*bd20*/  LOP3.LUT R11, R28, 0x3e0, RZ, 0xc0, !PT ;  /* 0x000003e01c0b7812 */ /* 0x001fe200078ec0ff */
[----:B--2---:R-:W-:-:S04]  /*bd30*/  IMAD R31, R4, 0x28, R3 ;  /* 0x00000028041f7824 */ /* 0x004fc800078e0203 */
[----:B------:R-:W-:-:S05]  /*bd40*/  IMAD R11, R11, 0x3, RZ ;  /* 0x000000030b0b7824 */ /* 0x000fca00078e02ff */
[----:B------:R-:W-:-:S05]  /*bd50*/  LOP3.LUT R9, R11, 0x1f, R28, 0xf8, !PT ;  /* 0x0000001f0b097812 */ /* 0x000fca00078ef81c */
[C---:B------:R-:W-:Y:S02]  /*bd60*/  VIADD R4, R9.reuse, 0x40 ;  /* 0x0000004009047836 */ /* 0x040fe40000000000 */
[----:B------:R-:W-:Y:S01]  /*bd70*/  VIADD R7, R9, 0x20 ;  /* 0x0000002009077836 */ /* 0x000fe20000000000 */
[----:B------:R-:W-:Y:S06]  /*bd80*/  BAR.SYNC.DEFER_BLOCKING 0x0 ;  /* 0x0000000000007b1d */ /* 0x000fec0000010000 */
[----:B------:R-:W-:Y:S05]  /*bd90*/  BRA.U !UP0, `(.L_x_406) ;  /* 0x0000000108fc7547 */ /* 0x000fea000b800000 */
[----:B------:R-:W-:Y:S01]  /*bda0*/  ISETP.NE.AND P0, PT, R0, RZ, PT ;  /* 0x000000ff0000720c */ /* 0x000fe20003f05270 */
        /* <DEDUP_REMOVED lines=14> */
[----:B------:R1:W-:Y:S01]  /*be90*/  STS [R31+0x38], R14 ;  /* 0x0000380e1f007388 */ /* 0x0003e20000000800 */
[----:B------:R-:W-:-:S03]  /*bea0*/  NOP ;  /* 0x0000000000007918 */ /* 0x000fc60000000000 */
[----:B------:R-:W-:Y:S01]  /*beb0*/  LDS R15, [R3] ;  /* 0x00000000030f7984 */ /* 0x000fe20000000800 */
[----:B0-----:R-:W0:Y:S01]  /*bec0*/  LDC.64 R12, c[0x0][0x398] ;  /* 0x0000e600ff0c7b82 */ /* 0x001e220000000a00 */
[----:B-1----:R-:W-:Y:S02]  /*bed0*/  LOP3.LUT R14, R28, 0x1f, RZ, 0xc0, !PT ;  /* 0x0000001f1c0e7812 */ /* 0x002fe400078ec0ff */
[----:B------:R-:W-:Y:S04]  /*bee0*/  LDS R17, [R3+0x4] ;  /* 0x0000040003117984 */ /* 0x000fe80000000800 */
[----:B------:R-:W-:Y:S01]  /*bef0*/  LDS R19, [R3+0x8] ;  /* 0x0000080003137984 */ /* 0x000fe20000000800 */
[----:B------:R-:W-:-:S03]  /*bf00*/  VIADD R14, R14, UR8 ;  /* 0x000000080e0e7c36 */ /* 0x000fc60008000000 */
        /* <DEDUP_REMOVED lines=11> */
[----:B------:R1:W-:Y:S04]  /*bfc0*/  LDS R8, [R3+0x510] ;  /* 0x0005100003087984 */ /* 0x0003e80000000800 */
[----:B------:R-:W-:Y:S01]  /*bfd0*/  @!P0 STS [R5+0x3c00], R2 ;  /* 0x003c000205008388 */ /* 0x000fe20000000800 */
[----:B------:R-:W-:Y:S01]  /*bfe0*/  BAR.SYNC.DEFER_BLOCKING 0x0 ;  /* 0x0000000000007b1d */ /* 0x000fe20000010000 */
[----:B------:R-:W-:-:S05]  /*bff0*/  IADD3 R11, P0, PT, R11, R14, RZ ;  /* 0x0000000e0b0b7210 */ /* 0x000fca0007f1e0ff */
[----:B------:R-:W-:Y:S02]  /*c000*/  IMAD.X R14, RZ, RZ, RZ, P0 ;  /* 0x000000ffff0e7224 */ /* 0x000fe400000e06ff */
[----:B0-----:R-:W-:-:S04]  /*c010*/  IMAD.WIDE.U32 R12, R11, 0x14, R12 ;  /* 0x000000140b0c7825 */ /* 0x001fc800078e000c */
[----:B-1----:R-:W-:-:S04]  /*c020*/  IMAD R3, R14, 0x14, RZ ;  /* 0x000000140e037824 */ /* 0x002fc800078e02ff */
        /* <DEDUP_REMOVED lines=22> */
.L_x_406:
        /* <DEDUP_REMOVED lines=14> */
[----:B------:R1:W-:Y:S04]  /*c270*/  STS [R31+0x34], R12 ;  /* 0x0000340c1f007388 */ /* 0x0003e80000000800 */
[----:B------:R2:W-:Y:S01]  /*c280*/  STS [R31+0x38], R14 ;  /* 0x0000380e1f007388 */ /* 0x0005e20000000800 */
[----:B------:R-:W-:-:S03]  /*c290*/  NOP ;  /* 0x0000000000007918 */ /* 0x000fc60000000000 */
[----:B------:R-:W-:Y:S01]  /*c2a0*/  LDS R13, [R3] ;  /* 0x00000000030d7984 */ /* 0x000fe20000000800 */
[----:B0-----:R-:W0:Y:S03]  /*c2b0*/  LDC.64 R10, c[0x0][0x3b0] ;  /* 0x0000ec00ff0a7b82 */ /* 0x001e260000000a00 */
        /* <DEDUP_REMOVED lines=16> */
[----:B-1----:R-:W-:-:S05]  /*c3c0*/  IADD3 R12, P0, PT, R9, UR8, RZ ;  /* 0x00000008090c7c10 */ /* 0x002fca000ff1e0ff */
[----:B--2---:R-:W-:Y:S02]  /*c3d0*/  IMAD.X R14, RZ, RZ, RZ, P0 ;  /* 0x000000ffff0e7224 */ /* 0x004fe400000e06ff */
[----:B0-----:R-:W-:Y:S01]  /*c3e0*/  IMAD.WIDE.U32 R10, R12, 0x14, R10 ;  /* 0x000000140c0a7825 */ /* 0x001fe200078e000a */
[----:B------:R-:W0:Y:S02]  /*c3f0*/  LDS R8, [R5+0x3c00] ;  /* 0x003c000005087984 */ /* 0x000e240000000800 */
[-C--:B0-----:R-:W-:Y:S01]  /*c400*/  ISETP.GE.AND P0, PT, R9, R8.reuse, PT ;  /* 0x000000080900720c */ /* 0x081fe20003f06270 */
[----:B------:R-:W-:Y:S01]  /*c410*/  IMAD R9, R14, 0x14, RZ ;  /* 0x000000140e097824 */ /* 0x000fe200078e02ff */
[-C--:B------:R-:W-:Y:S02]  /*c420*/  ISETP.GE.AND P1, PT, R7, R8.reuse, PT ;  /* 0x000000080700720c */ /* 0x080fe40003f26270 */
[----:B------:R-:W-:Y:S01]  /*c430*/  ISETP.GE.AND P2, PT, R4, R8, PT ;  /* 0x000000080400720c */ /* 0x000fe20003f46270 */
[----:B------:R-:W-:-:S08]  /*c440*/  IMAD.IADD R11, R9, 0x1, R11 ;  /* 0x00000001090b7824 */ /* 0x000fd000078e020b */
        /* <DEDUP_REMOVED lines=17> */
.L_x_407:
        /* <DEDUP_REMOVED lines=10> */
.L_x_493:


//--------------------- .text._ZN3cub18CUB_300001_SM_10006detail8for_each13static_kernelINS2_12policy_hub_t12policy_500_tEmN6thrust24THRUST_300001_SM_1000_NS8cuda_cub20__uninitialized_fill7functorINS7_10device_ptrI4int3EESC_EEEEvT0_T1_ --------------------------
	.section	.text._ZN3cub18CUB_300001_SM_10006detail8for_each13static_kernelINS2_12policy_hub_t12policy_500_tEmN6thrust24THRUST_300001_SM_1000_NS8cuda_cub20__uninitialized_fill7functorINS7_10device_ptrI4int3EESC_EEEEvT0_T1_,"ax",@progbits
	.align	128
        .global         _ZN3cub18CUB_300001_SM_10006detail8for_each13static_kernelINS2_12policy_hub_t12policy_500_tEmN6thrust24THRUST_300001_SM_1000_NS8cuda_cub20__uninitialized_fill7functorINS7_10device_ptrI4int3EESC_EEEEvT0_T1_
        .type           _ZN3cub18CUB_300001_SM_10006detail8for_each13static_kernelINS2_12policy_hub_t12policy_500_tEmN6thrust24THRUST_300001_SM_1000_NS8cuda_cub20__uninitialized_fill7functorINS7_10device_ptrI4int3EESC_EEEEvT0_T1_,@function
        .size           _ZN3cub18CUB_300001_SM_10006detail8for_each13static_kernelINS2_12policy_hub_t12policy_500_tEmN6thrust24THRUST_300001_SM_1000_NS8cuda_cub20__uninitialized_fill7functorINS7_10device_ptrI4int3EESC_EEEEvT0_T1_,(.L_x_494 - _ZN3cub18CUB_300001_SM_10006detail8for_each13static_kernelINS2_12policy_hub_t12policy_500_tEmN6thrust24THRUST_300001_SM_1000_NS8cuda_cub20__uninitialized_fill7functorINS7_10device_ptrI4int3EESC_EEEEvT0_T1_)
        .other          _ZN3cub18CUB_300001_SM_10006detail8for_each13static_kernelINS2_12policy_hub_t12policy_500_tEmN6thrust24THRUST_300001_SM_1000_NS8cuda_cub20__uninitialized_fill7functorINS7_10device_ptrI4int3EESC_EEEEvT0_T1_,@"STO_CUDA_ENTRY STV_DEFAULT"
_ZN3cub18CUB_300001_SM_10006detail8for_each13static_kernelINS2_12policy_hub_t12policy_500_tEmN6thrust24THRUST_300001_SM_1000_NS8cuda_cub20__uninitialized_fill7functorINS7_10device_ptrI4int3EESC_EEEEvT0_T1_:
.text._ZN3cub18CUB_300001_SM_10006detail8for_each13static_kernelINS2_12policy_hub_t12policy_500_tEmN6thrust24THRUST_300001_SM_1000_NS8cuda_cub20__uninitialized_fill7functorINS7_10device_ptrI4int3EESC_EEEEvT0_T1_:
[----:B------:R-:W-:Y:S08]  /*0000*/  LDC R1, c[0x0][0x37c] ;  /* 0x0000df00ff017b82 */ /* 0x000ff00000000800 */
[----:B------:R-:W0:Y:S01]  /*0010*/  S2UR UR4, SR_CTAID.X ;  /* 0x00000000000479c3 */ /* 0x000e220000002500 */
[----:B------:R-:W1:Y:S01]  /*0020*/  LDCU.64 UR6, c[0x0][0x380] ;  /* 0x00007000ff0677ac */ /* 0x000e620008000a00 */
[----:B------:R-:W2:Y:S01]  /*0030*/  LDCU.64 UR8, c[0x0][0x358] ;  /* 0x00006b00ff0877ac */ /* 0x000ea20008000a00 */
[----:B0-----:R-:W-:-:S04]  /*0040*/  UIMAD.WIDE.U32 UR4, UR4, 0x200, URZ ;  /* 0x00000200040478a5 */ /* 0x001fc8000f8e00ff */
[----:B-1----:R-:W-:-:S04]  /*0050*/  UIADD3 UR6, UP0, UPT, -UR4, UR6, URZ ;  /* 0x0000000604067290 */ /* 0x002fc8000ff1e1ff */
[----:B------:R-:W-:Y:S02]  /*0060*/  UIADD3.X UR7, UPT, UPT, ~UR5, UR7, URZ, UP0, !UPT ;  /* 0x0000000705077290 */ /* 0x000fe400087fe5ff */
[----:B------:R-:W-:-:S04]  /*0070*/  UISETP.GE.U32.AND UP0, UPT, UR6, 0x200, UPT ;  /* 0x000002000600788c */ /* 0x000fc8000bf06070 */
[----:B------:R-:W-:-:S09]  /*0080*/  UISETP.GE.U32.AND.EX UP0, UPT, UR7, URZ, UPT, UP0 ;  /* 0x000000ff0700728c */ /* 0x000fd2000bf06100 */
[----:B--2---:R-:W-:Y:S05]  /*0090*/  BRA.U !UP0, `(.L_x_408) ;  /* 0x0000000108407547 */ /* 0x004fea000b800000 */
[----:B------:R-:W0:Y:S01]  /*00a0*/  S2R R0, SR_TID.X ;  /* 0x0000000000007919 */ /* 0x000e220000002100 */
[----:B------:R-:W1:Y:S08]  /*00b0*/  LDC.64 R2, c[0x0][0x388] ;  /* 0x0000e200ff027b82 */ /* 0x000e700000000a00 */
[----:B------:R-:W2:Y:S08]  /*00c0*/  LDC.64 R6, c[0x0][0x390] ;  /* 0x0000e400ff067b82 */ /* 0x000eb00000000a00 */
[----:B------:R-:W3:Y:S01]  /*00d0*/  LDC R9, c[0x0][0x398] ;  /* 0x0000e600ff097b82 */ /* 0x000ee20000000800 */
[----:B0-----:R-:W-:-:S05]  /*00e0*/  IADD3 R5, P0, PT, R0, UR4, RZ ;  /* 0x0000000400057c10 */ /* 0x001fca000ff1e0ff */
[----:B------:R-:W-:Y:S02]  /*00f0*/  IMAD.X R0, RZ, RZ, UR5, P0 ;  /* 0x00000005ff007e24 */ /* 0x000fe400080e06ff */
[----:B-1----:R-:W-:-:S04]  /*0100*/  IMAD.WIDE.U32 R2, R5, 0xc, R2 ;  /* 0x0000000c05027825 */ /* 0x002fc800078e0002 */
[----:B------:R-:W-:-:S05]  /*0110*/  IMAD R5, R0, 0xc, RZ ;  /* 0x0000000c00057824 */ /* 0x000fca00078e02ff */
[----:B------:R-:W-:-:S05]  /*0120*/  IADD3 R3, PT, PT, R3, R5, RZ ;  /* 0x0000000503037210 */ /* 0x000fca0007ffe0ff */
[----:B--2---:R-:W-:Y:S04]  /*0130*/  STG.E desc[UR8][R2.64], R6 ;  /* 0x0000000602007986 */ /* 0x004fe8000c101908 */
[----:B------:R-:W-:Y:S04]  /*0140*/  STG.E desc[UR8][R2.64+0xc00], R6 ;  /* 0x000c000602007986 */ /* 0x000fe8000c101908 */
[----:B------:R-:W-:Y:S04]  /*0150*/  STG.E desc[UR8][R2.64+0x4], R7 ;  /* 0x0000040702007986 */ /* 0x000fe8000c101908 */
[----:B------:R-:W-:Y:S04]  /*0160*/  STG.E desc[UR8][R2.64+0xc04], R7 ;  /* 0x000c040702007986 */ /* 0x000fe8000c101908 */
[----:B---3--:R-:W-:Y:S04]  /*0170*/  STG.E desc[UR8][R2.64+0x8], R9 ;  /* 0x0000080902007986 */ /* 0x008fe8000c101908 */
[----:B------:R-:W-:Y:S01]  /*0180*/  STG.E desc[UR8][R2.64+0xc08], R9 ;  /* 0x000c080902007986 */ /* 0x000fe2000c101908 */
[----:B------:R-:W-:Y:S05]  /*0190*/  EXIT ;  /* 0x000000000000794d */ /* 0x000fea0003800000 */
.L_x_408:
[----:B------:R-:W0:Y:S01]  /*01a0*/  S2R R0, SR_TID.X ;  /* 0x0000000000007919 */ /* 0x000e220000002100 */
[----:B------:R-:W-:Y:S01]  /*01b0*/  IMAD.U32 R2, RZ, RZ, UR7 ;  /* 0x00000007ff027e24 */ /* 0x000fe2000f8e00ff */
[C---:B0-----:R-:W-:Y:S02]  /*01c0*/  ISETP.LT.U32.AND P0, PT, R0.reuse, UR6, PT ;  /* 0x0000000600007c0c */ /* 0x041fe4000bf01070 */
[C---:B------:R-:W-:Y:S01]  /*01d0*/  IADD3 R5, P1, PT, R0.reuse, UR4, RZ ;  /* 0x0000000400057c10 */ /* 0x040fe2000ff3e0ff */
[----:B------:R-:W-:Y:S01]  /*01e0*/  VIADD R0, R0, 0x100 ;  /* 0x0000010000007836 */ /* 0x000fe20000000000 */
[----:B------:R-:W-:Y:S02]  /*01f0*/  ISETP.GT.U32.AND.EX P0, PT, R2, RZ, PT, P0 ;  /* 0x000000ff0200720c */ /* 0x000fe40003f04100 */
[----:B------:R-:W0:Y:S01]  /*0200*/  LDC.64 R2, c[0x0][0x388] ;  /* 0x0000e200ff027b82 */ /* 0x000e220000000a00 */
[----:B------:R-:W-:Y:S02]  /*0210*/  IADD3.X R4, PT, PT, RZ, UR5, RZ, P1, !PT ;  /* 0x00000005ff047c10 */ /* 0x000fe40008ffe4ff */
[----:B------:R-:W-:-:S02]  /*0220*/  ISETP.LT.U32.AND P1, PT, R0, UR6, PT ;  /* 0x0000000600007c0c */ /* 0x000fc4000bf21070 */
[----:B------:R-:W-:-:S04]  /*0230*/  MOV R0, UR7 ;  /* 0x0000000700007c02 */ /* 0x000fc80008000f00 */
[----:B------:R-:W-:Y:S02]  /*0240*/  ISETP.GT.U32.AND.EX P1, PT, R0, RZ, PT, P1 ;  /* 0x000000ff0000720c */ /* 0x000fe40003f24110 */
[----:B------:R-:W1:Y:S08]  /*0250*/  @P0 LDC.64 R6, c[0x0][0x390] ;  /* 0x0000e400ff060b82 */ /* 0x000e700000000a00 */
[----:B------:R-:W2:Y:S01]  /*0260*/  @P0 LDC R9, c[0x0][0x398] ;  /* 0x0000e600ff090b82 */ /* 0x000ea20000000800 */
[----:B0-----:R-:W-:-:S04]  /*0270*/  IMAD.WIDE.U32 R2, R5, 0xc, R2 ;  /* 0x0000000c05027825 */ /* 0x001fc800078e0002 */
[----:B------:R-:W-:-:S04]  /*0280*/  IMAD R5, R4, 0xc, RZ ;  /* 0x0000000c04057824 */ /* 0x000fc800078e02ff */
[----:B------:R-:W-:-:S05]  /*0290*/  IMAD.IADD R3, R3, 0x1, R5 ;  /* 0x0000000103037824 */ /* 0x000fca00078e0205 */
[----:B-1----:R0:W-:Y:S04]  /*02a0*/  @P0 STG.E desc[UR8][R2.64], R6 ;  /* 0x0000000602000986 */ /* 0x0021e8000c101908 */
[----:B------:R0:W-:Y:S04]  /*02b0*/  @P0 STG.E desc[UR8][R2.64+0x4], R7 ;  /* 0x0000040702000986 */ /* 0x0001e8000c101908 */
[----:B--2---:R0:W-:Y:S01]  /*02c0*/  @P0 STG.E desc[UR8][R2.64+0x8], R9 ;  /* 0x0000080902000986 */ /* 0x0041e2000c101908 */
[----:B------:R-:W-:Y:S05]  /*02d0*/  @!P1 EXIT ;  /* 0x000000000000994d */ /* 0x000fea0003800000 */
[----:B------:R-:W1:Y:S08]  /*02e0*/  LDC.64 R4, c[0x0][0x390] ;  /* 0x0000e400ff047b82 */ /* 0x000e700000000a00 */
[----:B0-----:R-:W0:Y:S01]  /*02f0*/  LDC R7, c[0x0][0x398] ;  /* 0x0000e600ff077b82 */ /* 0x001e220000000800 */
[----:B-1----:R-:W-:Y:S04]  /*0300*/  STG.E desc[UR8][R2.64+0xc00], R4 ;  /* 0x000c000402007986 */ /* 0x002fe8000c101908 */
[----:B------:R-:W-:Y:S04]  /*0310*/  STG.E desc[UR8][R2.64+0xc04], R5 ;  /* 0x000c040502007986 */ /* 0x000fe8000c101908 */
[----:B0-----:R-:W-:Y:S01]  /*0320*/  STG.E desc[UR8][R2.64+0xc08], R7 ;  /* 0x000c080702007986 */ /* 0x001fe2000c101908 */
[----:B------:R-:W-:Y:S05]  /*0330*/  EXIT ;  /* 0x000000000000794d */ /* 0x000fea0003800000 */
.L_x_409:
        /* <DEDUP_REMOVED lines=12> */
.L_x_494:


//--------------------- .text._ZN3cub18CUB_300001_SM_10006detail8for_each13static_kernelINS2_12policy_hub_t12policy_500_tEmN6thrust24THRUST_300001_SM_1000_NS8cuda_cub20__uninitialized_fill7functorINS7_10device_ptrI6float3EESC_EEEEvT0_T1_ --------------------------
	.section	.text._ZN3cub18CUB_300001_SM_10006detail8for_each13static_kernelINS2_12policy_hub_t12policy_500_tEmN6thrust24THRUST_300001_SM_1000_NS8cuda_cub20__uninitialized_fill7functorINS7_10device_ptrI6float3EESC_EEEEvT0_T1_,"ax",@progbits
	.align	128
        .global         _ZN3cub18CUB_300001_SM_10006detail8for_each13static_kernelINS2_12policy_hub_t12policy_500_tEmN6thrust24THRUST_300001_SM_1000_NS8cuda_cub20__uninitialized_fill7functorINS7_10device_ptrI6float3EESC_EEEEvT0_T1_
        .type           _ZN3cub18CUB_300001_SM_10006detail8for_each13static_kernelINS2_12policy_hub_t12policy_500_tEmN6thrust24THRUST_300001_SM_1000_NS8cuda_cub20__uninitialized_fill7functorINS7_10device_ptrI6float3EESC_EEEEvT0_T1_,@function
        .size           _ZN3cub18CUB_300001_SM_10006detail8for_each13static_kernelINS2_12policy_hub_t12policy_500_tEmN6thrust24THRUST_300001_SM_1000_NS8cuda_cub20__uninitialized_fill7functorINS7_10device_ptrI6float3EESC_EEEEvT0_T1_,(.L_x_495 - _ZN3cub18CUB_300001_SM_10006detail8for_each13static_kernelINS2_12policy_hub_t12policy_500_tEmN6thrust24THRUST_300001_SM_1000_NS8cuda_cub20__uninitialized_fill7functorINS7_10device_ptrI6float3EESC_EEEEvT0_T1_)
        .other          _ZN3cub18CUB_300001_SM_10006detail8for_each13static_kernelINS2_12policy_hub_t12policy_500_tEmN6thrust24THRUST_300001_SM_1000_NS8cuda_cub20__uninitialized_fill7functorINS7_10device_ptrI6float3EESC_EEEEvT0_T1_,@"STO_CUDA_ENTRY STV_DEFAULT"
_ZN3cub18CUB_300001_SM_10006detail8for_each13static_kernelINS2_12policy_hub_t12policy_500_tEmN6thrust24THRUST_300001_SM_1000_NS8cuda_cub20__uninitialized_fill7functorINS7_10device_ptrI6float3EESC_EEEEvT0_T1_:
.text._ZN3cub18CUB_300001_SM_10006detail8for_each13static_kernelINS2_12policy_hub_t12policy_500_tEmN6thrust24THRUST_300001_SM_1000_NS8cuda_cub20__uninitialized_fill7functorINS7_10device_ptrI6float3EESC_EEEEvT0_T1_:
        /* <DEDUP_REMOVED lines=26> */
.L_x_410:
        /* <DEDUP_REMOVED lines=26> */
.L_x_411:
        /* <DEDUP_REMOVED lines=12> */
.L_x_495:


//--------------------- .text._ZN3cub18CUB_300001_SM_10006detail8for_each13static_kernelINS2_12policy_hub_t12policy_500_tEmNS2_12op_wrapper_tImN6thrust24THRUST_300001_SM_1000_NS6detail23allocator_traits_detail24construct1_via_allocatorINS8_16device_allocatorI14TriangleVertexEEEENS8_10device_ptrISD_EEEEEEvT0_T1_ --------------------------
	.section	.text._ZN3cub18CUB_300001_SM_10006detail8for_each13static_kernelINS2_12policy_hub_t12policy_500_tEmNS2_12op_wrapper_tImN6thrust24THRUST_300001_SM_1000_NS6detail23allocator_traits_detail24construct1_via_allocatorINS8_16device_allocatorI14TriangleVertexEEEENS8_10device_ptrISD_EEEEEEvT0_T1_,"ax",@progbits
	.align	128
        .global         _ZN3cub18CUB_300001_SM_10006detail8for_each13static_kernelINS2_12policy_hub_t12policy_500_tEmNS2_12op_wrapper_tImN6thrust24THRUST_300001_SM_1000_NS6detail23allocator_traits_detail24construct1_via_allocatorINS8_16device_allocatorI14TriangleVertexEEEENS8_10device_ptrISD_EEEEEEvT0_T1_
        .type           _ZN3cub18CUB_300001_SM_10006detail8for_each13static_kernelINS2_12policy_hub_t12policy_500_tEmNS2_12op_wrapper_tImN6thrust24THRUST_300001_SM_1000_NS6detail23allocator_traits_detail24construct1_via_allocatorINS8_16device_allocatorI14TriangleVertexEEEENS8_10device_ptrISD_EEEEEEvT0_T1_,@function
        .size           _ZN3cub18CUB_300001_SM_10006detail8for_each13static_kernelINS2_12policy_hub_t12policy_500_tEmNS2_12op_wrapper_tImN6thrust24THRUST_300001_SM_1000_NS6detail23allocator_traits_detail24construct1_via_allocatorINS8_16device_allocatorI14TriangleVertexEEEENS8_10device_ptrISD_EEEEEEvT0_T1_,(.L_x_496 - _ZN3cub18CUB_300001_SM_10006detail8for_each13static_kernelINS2_12policy_hub_t12policy_500_tEmNS2_12op_wrapper_tImN6thrust24THRUST_300001_SM_1000_NS6detail23allocator_traits_detail24construct1_via_allocatorINS8_16device_allocatorI14TriangleVertexEEEENS8_10device_ptrISD_EEEEEEvT0_T1_)
        .other          _ZN3cub18CUB_300001_SM_10006detail8for_each13static_kernelINS2_12policy_hub_t12policy_500_tEmNS2_12op_wrapper_tImN6thrust24THRUST_300001_SM_1000_NS6detail23allocator_traits_detail24construct1_via_allocatorINS8_16device_allocatorI14TriangleVertexEEEENS8_10device_ptrISD_EEEEEEvT0_T1_,@"STO_CUDA_ENTRY STV_DEFAULT"
_ZN3cub18CUB_300001_SM_10006detail8for_each13static_kernelINS2_12policy_hub_t12policy_500_tEmNS2_12op_wrapper_tImN6thrust24THRUST_300001_SM_1000_NS6detail23allocator_traits_detail24construct1_via_allocatorINS8_16device_allocatorI14TriangleVertexEEEENS8_10device_ptrISD_EEEEEEvT0_T1_:
.text._ZN3cub18CUB_300001_SM_10006detail8for_each13static_kernelINS2_12policy_hub_t12policy_500_tEmNS2_12op_wrapper_tImN6thrust24THRUST_300001_SM_1000_NS6detail23allocator_traits_detail24construct1_via_allocatorINS8_16device_allocatorI14TriangleVertexEEEENS8_10device_ptrISD_EEEEEEvT0_T1_:
        /* <DEDUP_REMOVED lines=11> */
[----:B------:R-:W1:Y:S01]  /*00b0*/  LDCU.64 UR10, c[0x0][0x388] ;  /* 0x00007100ff0a77ac */ /* 0x000e620008000a00 */
[----:B0-----:R-:W-:-:S05]  /*00c0*/  IADD3 R0, P0, PT, R0, UR4, RZ ;  /* 0x0000000400007c10 */ /* 0x001fca000ff1e0ff */
[----:B------:R-:W-:Y:S01]  /*00d0*/  IMAD.X R3, RZ, RZ, UR5, P0 ;  /* 0x00000005ff037e24 */ /* 0x000fe200080e06ff */
[----:B-1----:R-:W-:-:S04]  /*00e0*/  LEA R2, P0, R0, UR10, 0x4 ;  /* 0x0000000a00027c11 */ /* 0x002fc8000f8020ff */
[----:B------:R-:W-:-:S05]  /*00f0*/  LEA.HI.X R3, R0, UR11, R3, 0x4, P0 ;  /* 0x0000000b00037c11 */ /* 0x000fca00080f2403 */
[----:B------:R-:W-:Y:S04]  /*0100*/  STG.E.U8 desc[UR8][R2.64], RZ ;  /* 0x000000ff02007986 */ /* 0x000fe8000c101108 */
        /* <DEDUP_REMOVED lines=30> */
[----:B------:R-:W-:Y:S01]  /*02f0*/  STG.E.U8 desc[UR8][R2.64+0x100f], RZ ;  /* 0x00100fff02007986 */ /* 0x000fe2000c101108 */
[----:B------:R-:W-:Y:S05]  /*0300*/  EXIT ;  /* 0x000000000000794d */ /* 0x000fea0003800000 */
.L_x_412:
[----:B------:R-:W0:Y:S01]  /*0310*/  S2R R0, SR_TID.X ;  /* 0x0000000000007919 */ /* 0x000e220000002100 */
[----:B------:R-:W1:Y:S01]  /*0320*/  LDCU.64 UR10, c[0x0][0x388] ;  /* 0x00007100ff0a77ac */ /* 0x000e620008000a00 */
[----:B------:R-:W-:Y:S01]  /*0330*/  IMAD.U32 R4, RZ, RZ, UR7 ;  /* 0x00000007ff047e24 */ /* 0x000fe2000f8e00ff */
[----:B------:R-:W-:Y:S01]  /*0340*/  BSSY.RECONVERGENT B0, `(.L_x_413) ;  /* 0x000001c000007945 */ /* 0x000fe20003800200 */
[----:B------:R-:W-:Y:S01]  /*0350*/  IMAD.U32 R5, RZ, RZ, UR7 ;  /* 0x00000007ff057e24 */ /* 0x000fe2000f8e00ff */
[C---:B0-----:R-:W-:Y:S01]  /*0360*/  ISETP.LT.U32.AND P1, PT, R0.reuse, UR6, PT ;  /* 0x0000000600007c0c */ /* 0x041fe2000bf21070 */
[C---:B------:R-:W-:Y:S01]  /*0370*/  VIADD R2, R0.reuse, 0x100 ;  /* 0x0000010000027836 */ /* 0x040fe20000000000 */
[----:B------:R-:W-:Y:S02]  /*0380*/  IADD3 R0, P2, PT, R0, UR4, RZ ;  /* 0x0000000400007c10 */ /* 0x000fe4000ff5e0ff */
[----:B------:R-:W-:Y:S02]  /*0390*/  ISETP.GT.U32.AND.EX P1, PT, R4, RZ, PT, P1 ;  /* 0x000000ff0400720c */ /* 0x000fe40003f24110 */
[----:B------:R-:W-:Y:S01]  /*03a0*/  ISETP.LT.U32.AND P0, PT, R2, UR6, PT ;  /* 0x0000000602007c0c */ /* 0x000fe2000bf01070 */
[----:B------:R-:W-:Y:S01]  /*03b0*/  IMAD.X R3, RZ, RZ, UR5, P2 ;  /* 0x00000005ff037e24 */ /* 0x000fe200090e06ff */
[----:B-1----:R-:W-:-:S02]  /*03c0*/  LEA R2, P2, R0, UR10, 0x4 ;  /* 0x0000000a00027c11 */ /* 0x002fc4000f8420ff */
[----:B------:R-:W-:Y:S02]  /*03d0*/  ISETP.GT.U32.AND.EX P0, PT, R5, RZ, PT, P0 ;  /* 0x000000ff0500720c */ /* 0x000fe40003f04100 */
[----:B------:R-:W-:-:S05]  /*03e0*/  LEA.HI.X R3, R0, UR11, R3, 0x4, P2 ;  /* 0x0000000b00037c11 */ /* 0x000fca00090f2403 */
[----:B------:R-:W-:Y:S06]  /*03f0*/  @!P1 BRA `(.L_x_414) ;  /* 0x0000000000409947 */ /* 0x000fec0003800000 */
[----:B------:R0:W-:Y:S04]  /*0400*/  STG.E.U8 desc[UR8][R2.64], RZ ;  /* 0x000000ff02007986 */ /* 0x0001e8000c101108 */
        /* <DEDUP_REMOVED lines=14> */
[----:B------:R0:W-:Y:S02]  /*04f0*/  STG.E.U8 desc[UR8][R2.64+0xf], RZ ;  /* 0x00000fff02007986 */ /* 0x0001e4000c101108 */
.L_x_414:
[----:B------:R-:W-:Y:S05]  /*0500*/  BSYNC.RECONVERGENT B0 ;  /* 0x0000000000007941 */ /* 0x000fea0003800200 */
.L_x_413:
[----:B------:R-:W-:Y:S05]  /*0510*/  @!P0 EXIT ;  /* 0x000000000000894d */ /* 0x000fea0003800000 */
        /* <DEDUP_REMOVED lines=17> */
.L_x_415:
        /* <DEDUP_REMOVED lines=13> */
.L_x_496:


//--------------------- .text._ZN3cub18CUB_300001_SM_10006detail8for_each13static_kernelINS2_12policy_hub_t12policy_500_tEmN6thrust24THRUST_300001_SM_1000_NS8cuda_cub20__uninitialized_fill7functorINS7_10device_ptrIiEEiEEEEvT0_T1_ --------------------------
	.section	.text._ZN3cub18CUB_300001_SM_10006detail8for_each13static_kernelINS2_12policy_hub_t12policy_500_tEmN6thrust24THRUST_300001_SM_1000_NS8cuda_cub20__uninitialized_fill7functorINS7_10device_ptrIiEEiEEEEvT0_T1_,"ax",@progbits
	.align	128
        .global         _ZN3cub18CUB_300001_SM_10006detail8for_each13static_kernelINS2_12policy_hub_t12policy_500_tEmN6thrust24THRUST_300001_SM_1000_NS8cuda_cub20__uninitialized_fill7functorINS7_10device_ptrIiEEiEEEEvT0_T1_
        .type           _ZN3cub18CUB_300001_SM_10006detail8for_each13static_kernelINS2_12policy_hub_t12policy_500_tEmN6thrust24THRUST_300001_SM_1000_NS8cuda_cub20__uninitialized_fill7functorINS7_10device_ptrIiEEiEEEEvT0_T1_,@function
        .size           _ZN3cub18CUB_300001_SM_10006detail8for_each13static_kernelINS2_12policy_hub_t12policy_500_tEmN6thrust24THRUST_300001_SM_1000_NS8cuda_cub20__uninitialized_fill7functorINS7_10device_ptrIiEEiEEEEvT0_T1_,(.L_x_497 - _ZN3cub18CUB_300001_SM_10006detail8for_each13static_kernelINS2_12policy_hub_t12policy_500_tEmN6thrust24THRUST_300001_SM_1000_NS8cuda_cub20__uninitialized_fill7functorINS7_10device_ptrIiEEiEEEEvT0_T1_)
        .other          _ZN3cub18CUB_300001_SM_10006detail8for_each13static_kernelINS2_12policy_hub_t12policy_500_tEmN6thrust24THRUST_300001_SM_1000_NS8cuda_cub20__uninitialized_fill7functorINS7_10device_ptrIiEEiEEEEvT0_T1_,@"STO_CUDA_ENTRY STV_DEFAULT"
_ZN3cub18CUB_300001_SM_10006detail8for_each13static_kernelINS2_12policy_hub_t12policy_500_tEmN6thrust24THRUST_300001_SM_1000_NS8cuda_cub20__uninitialized_fill7functorINS7_10device_ptrIiEEiEEEEvT0_T1_:
.text._ZN3cub18CUB_300001_SM_10006detail8for_each13static_kernelINS2_12policy_hub_t12policy_500_tEmN6thrust24THRUST_300001_SM_1000_NS8cuda_cub20__uninitialized_fill7functorINS7_10device_ptrIiEEiEEEEvT0_T1_:
        /* <DEDUP_REMOVED lines=12> */
[----:B------:R-:W2:Y:S01]  /*00c0*/  LDC R5, c[0x0][0x390] ;  /* 0x0000e400ff057b82 */ /* 0x000ea20000000800 */
[----:B0-----:R-:W-:-:S05]  /*00d0*/  IADD3 R0, P0, PT, R0, UR4, RZ ;  /* 0x0000000400007c10 */ /* 0x001fca000ff1e0ff */
[----:B------:R-:W-:Y:S01]  /*00e0*/  IMAD.X R3, RZ, RZ, UR5, P0 ;  /* 0x00000005ff037e24 */ /* 0x000fe200080e06ff */
[----:B-1----:R-:W-:-:S04]  /*00f0*/  LEA R2, P0, R0, UR6, 0x2 ;  /* 0x0000000600027c11 */ /* 0x002fc8000f8010ff */
[----:B------:R-:W-:-:S05]  /*0100*/  LEA.HI.X R3, R0, UR7, R3, 0x2, P0 ;  /* 0x0000000700037c11 */ /* 0x000fca00080f1403 */
[----:B--2---:R-:W-:Y:S04]  /*0110*/  STG.E desc[UR8][R2.64], R5 ;  /* 0x0000000502007986 */ /* 0x004fe8000c101908 */
[----:B------:R-:W-:Y:S01]  /*0120*/  STG.E desc[UR8][R2.64+0x400], R5 ;  /* 0x0004000502007986 */ /* 0x000fe2000c101908 */
[----:B------:R-:W-:Y:S05]  /*0130*/  EXIT ;  /* 0x000000000000794d */ /* 0x000fea0003800000 */
.L_x_416:
[----:B------:R-:W0:Y:S01]  /*0140*/  S2R R0, SR_TID.X ;  /* 0x0000000000007919 */ /* 0x000e220000002100 */
[----:B------:R-:W-:Y:S01]  /*0150*/  IMAD.U32 R2, RZ, RZ, UR7 ;  /* 0x00000007ff027e24 */ /* 0x000fe2000f8e00ff */
[----:B------:R-:W1:Y:S01]  /*0160*/  LDCU.64 UR10, c[0x0][0x388] ;  /* 0x00007100ff0a77ac */ /* 0x000e620008000a00 */
[----:B------:R-:W-:Y:S01]  /*0170*/  IMAD.U32 R4, RZ, RZ, UR7 ;  /* 0x00000007ff047e24 */ /* 0x000fe2000f8e00ff */
[----:B0-----:R-:W-:-:S04]  /*0180*/  ISETP.LT.U32.AND P0, PT, R0, UR6, PT ;  /* 0x0000000600007c0c */ /* 0x001fc8000bf01070 */
[----:B------:R-:W-:Y:S01]  /*0190*/  ISETP.GT.U32.AND.EX P0, PT, R2, RZ, PT, P0 ;  /* 0x000000ff0200720c */ /* 0x000fe20003f04100 */
[C---:B------:R-:W-:Y:S01]  /*01a0*/  VIADD R2, R0.reuse, 0x100 ;  /* 0x0000010000027836 */ /* 0x040fe20000000000 */
[----:B------:R-:W-:-:S04]  /*01b0*/  IADD3 R0, P2, PT, R0, UR4, RZ ;  /* 0x0000000400007c10 */ /* 0x000fc8000ff5e0ff */
[----:B------:R-:W-:Y:S01]  /*01c0*/  ISETP.LT.U32.AND P1, PT, R2, UR6, PT ;  /* 0x0000000602007c0c */ /* 0x000fe2000bf21070 */
[----:B------:R-:W-:Y:S01]  /*01d0*/  IMAD.X R3, RZ, RZ, UR5, P2 ;  /* 0x00000005ff037e24 */ /* 0x000fe200090e06ff */
[----:B-1----:R-:W-:Y:S02]  /*01e0*/  LEA R2, P2, R0, UR10, 0x2 ;  /* 0x0000000a00027c11 */ /* 0x002fe4000f8410ff */
[----:B------:R-:W-:Y:S02]  /*01f0*/  ISETP.GT.U32.AND.EX P1, PT, R4, RZ, PT, P1 ;  /* 0x000000ff0400720c */ /* 0x000fe40003f24110 */
[----:B------:R-:W-:Y:S01]  /*0200*/  LEA.HI.X R3, R0, UR11, R3, 0x2, P2 ;  /* 0x0000000b00037c11 */ /* 0x000fe200090f1403 */
[----:B------:R-:W0:Y:S04]  /*0210*/  @P0 LDC R5, c[0x0][0x390] ;  /* 0x0000e400ff050b82 */ /* 0x000e280000000800 */
[----:B0-----:R0:W-:Y:S06]  /*0220*/  @P0 STG.E desc[UR8][R2.64], R5 ;  /* 0x0000000502000986 */ /* 0x0011ec000c101908 */
[----:B------:R-:W-:Y:S05]  /*0230*/  @!P1 EXIT ;  /* 0x000000000000994d */ /* 0x000fea0003800000 */
[----:B0-----:R-:W0:Y:S02]  /*0240*/  LDC R5, c[0x0][0x390] ;  /* 0x0000e400ff057b82 */ /* 0x001e240000000800 */
[----:B0-----:R-:W-:Y:S01]  /*0250*/  STG.E desc[UR8][R2.64+0x400], R5 ;  /* 0x0004000502007986 */ /* 0x001fe2000c101908 */
[----:B------:R-:W-:Y:S05]  /*0260*/  EXIT ;  /* 0x000000000000794d */ /* 0x000fea0003800000 */
.L_x_417:
        /* <DEDUP_REMOVED lines=9> */
.L_x_497:


//--------------------- .text._ZN3cub18CUB_300001_SM_10006detail11EmptyKernelIvEEvv --------------------------
	.section	.text._ZN3cub18CUB_300001_SM_10006detail11EmptyKernelIvEEvv,"ax",@progbits
	.align	128
        .global         _ZN3cub18CUB_300001_SM_10006detail11EmptyKernelIvEEvv
        .type           _ZN3cub18CUB_300001_SM_10006detail11EmptyKernelIvEEvv,@function
        .size           _ZN3cub18CUB_300001_SM_10006detail11EmptyKernelIvEEvv,(.L_x_498 - _ZN3cub18CUB_300001_SM_10006detail11EmptyKernelIvEEvv)
        .other          _ZN3cub18CUB_300001_SM_10006detail11EmptyKernelIvEEvv,@"STO_CUDA_ENTRY STV_DEFAULT"
_ZN3cub18CUB_300001_SM_10006detail11EmptyKernelIvEEvv:
.text._ZN3cub18CUB_300001_SM_10006detail11EmptyKernelIvEEvv:
[----:B------:R-:W-:Y:S01]  /*0000*/  LDC R1, c[0x0][0x37c] ;  /* 0x0000df00ff017b82 */ /* 0x000fe20000000800 */
[----:B------:R-:W-:Y:S05]  /*0010*/  EXIT ;  /* 0x000000000000794d */ /* 0x000fea0003800000 */
.L_x_418:
        /* <DEDUP_REMOVED lines=14> */
.L_x_498:


//--------------------- .text._Z17createVertexArrayPiPK14TriangleVertexiP6float3iP4int3 --------------------------
	.section	.text._Z17createVertexArrayPiPK14TriangleVertexiP6float3iP4int3,"ax",@progbits
	.align	128
        .global         _Z17createVertexArrayPiPK14TriangleVertexiP6float3iP4int3
        .type           _Z17createVertexArrayPiPK14TriangleVertexiP6float3iP4int3,@function
        .size           _Z17createVertexArrayPiPK14TriangleVertexiP6float3iP4int3,(.L_x_499 - _Z17createVertexArrayPiPK14TriangleVertexiP6float3iP4int3)
        .other          _Z17createVertexArrayPiPK14TriangleVertexiP6float3iP4int3,@"STO_CUDA_ENTRY STV_DEFAULT"
_Z17createVertexArrayPiPK14TriangleVertexiP6float3iP4int3:
.text._Z17createVertexArrayPiPK14TriangleVertexiP6float3iP4int3:
[----:B------:R-:W-:Y:S01]  /*0000*/  LDC R1, c[0x0][0x37c] ;  /* 0x0000df00ff017b82 */ /* 0x000fe20000000800 */
[----:B------:R-:W0:Y:S07]  /*0010*/  S2R R3, SR_TID.X ;  /* 0x0000000000037919 */ /* 0x000e2e0000002100 */
[----:B------:R-:W0:Y:S01]  /*0020*/  S2UR UR4, SR_CTAID.X ;  /* 0x00000000000479c3 */ /* 0x000e220000002500 */
[----:B------:R-:W1:Y:S07]  /*0030*/  LDCU UR5, c[0x0][0x390] ;  /* 0x00007200ff0577ac */ /* 0x000e6e0008000800 */
[----:B------:R-:W0:Y:S02]  /*0040*/  LDC R0, c[0x0][0x360] ;  /* 0x0000d800ff007b82 */ /* 0x000e240000000800 */
[----:B0-----:R-:W-:-:S05]  /*0050*/  IMAD R0, R0, UR4, R3 ;  /* 0x0000000400007c24 */ /* 0x001fca000f8e0203 */
[----:B-1----:R-:W-:-:S13]  /*0060*/  ISETP.GE.AND P0, PT, R0, UR5, PT ;  /* 0x0000000500007c0c */ /* 0x002fda000bf06270 */
[----:B------:R-:W-:Y:S05]  /*0070*/  @P0 EXIT ;  /* 0x000000000000094d */ /* 0x000fea0003800000 */
[----:B------:R-:W0:Y:S01]  /*0080*/  LDC.64 R8, c[0x0][0x388] ;  /* 0x0000e200ff087b82 */ /* 0x000e220000000a00 */
[----:B------:R-:W1:Y:S01]  /*0090*/  LDCU.64 UR4, c[0x0][0x358] ;  /* 0x00006b00ff0477ac */ /* 0x000e620008000a00 */
[----:B0-----:R-:W-:-:S05]  /*00a0*/  IMAD.WIDE R6, R0, 0x10, R8 ;  /* 0x0000001000067825 */ /* 0x001fca00078e0208 */
[----:B-1----:R0:W5:Y:S04]  /*00b0*/  LDG.E.CONSTANT R2, desc[UR4][R6.64] ;  /* 0x0000000406027981 */ /* 0x002168000c1e9900 */
[----:B------:R0:W5:Y:S04]  /*00c0*/  LDG.E.CONSTANT R3, desc[UR4][R6.64+0x4] ;  /* 0x0000040406037981 */ /* 0x000168000c1e9900 */
[----:B------:R0:W5:Y:S01]  /*00d0*/  LDG.E.CONSTANT R4, desc[UR4][R6.64+0x8] ;  /* 0x0000080406047981 */ /* 0x000162000c1e9900 */
[----:B------:R-:W-:Y:S01]  /*00e0*/  ISETP.GE.AND P0, PT, R0, 0x1, PT ;  /* 0x000000010000780c */ /* 0x000fe20003f06270 */
[----:B------:R-:W-:-:S12]  /*00f0*/  BSSY.RECONVERGENT B0, `(.L_x_419) ;  /* 0x000000d000007945 */ /* 0x000fd80003800200 */
[----:B0-----:R-:W-:Y:S05]  /*0100*/  @!P0 BRA `(.L_x_420) ;  /* 0x00000000002c8947 */ /* 0x001fea0003800000 */
[----:B------:R-:W-:-:S04]  /*0110*/  VIADD R5, R0, 0xffffffff ;  /* 0xffffffff00057836 */ /* 0x000fc80000000000 */
[----:B------:R-:W-:-:S05]  /*0120*/  IMAD.WIDE.U32 R8, R5, 0x10, R8 ;  /* 0x0000001005087825 */ /* 0x000fca00078e0008 */
[----:B------:R-:W2:Y:S02]  /*0130*/  LDG.E.CONSTANT R5, desc[UR4][R8.64] ;  /* 0x0000000408057981 */ /* 0x000ea4000c1e9900 */
[----:B--2--5:R-:W-:-:S13]  /*0140*/  FSETP.NEU.AND P0, PT, R2, R5, PT ;  /* 0x000000050200720b */ /* 0x024fda0003f0d000 */
[----:B------:R-:W-:Y:S05]  /*0150*/  @P0 BRA `(.L_x_420) ;  /* 0x0000000000180947 */ /* 0x000fea0003800000 */
[----:B------:R-:W2:Y:S02]  /*0160*/  LDG.E.CONSTANT R6, desc[UR4][R8.64+0x4] ;  /* 0x0000040408067981 */ /* 0x000ea4000c1e9900 */
[----:B--2---:R-:W-:-:S13]  /*0170*/  FSETP.NEU.AND P0, PT, R3, R6, PT ;  /* 0x000000060300720b */ /* 0x004fda0003f0d000 */
[----:B------:R-:W-:Y:S05]  /*0180*/  @P0 BRA `(.L_x_420) ;  /* 0x00000000000c0947 */ /* 0x000fea0003800000 */
[----:B------:R-:W2:Y:S02]  /*0190*/  LDG.E.CONSTANT R9, desc[UR4][R8.64+0x8] ;  /* 0x0000080408097981 */ /* 0x000ea4000c1e9900 */
[----:B--2---:R-:W-:-:S13]  /*01a0*/  FSETP.NEU.AND P0, PT, R4, R9, PT ;  /* 0x000000090400720b */ /* 0x004fda0003f0d000 */
[----:B------:R-:W-:Y:S05]  /*01b0*/  @!P0 EXIT ;  /* 0x000000000000894d */ /* 0x000fea0003800000 */
.L_x_420:
[----:B------:R-:W-:Y:S05]  /*01c0*/  BSYNC.RECONVERGENT B0 ;  /* 0x0000000000007941 */ /* 0x000fea0003800200 */
.L_x_419:
[----:B------:R-:W0:Y:S01]  /*01d0*/  S2R R5, SR_LANEID ;  /* 0x0000000000057919 */ /* 0x000e220000000000 */
[----:B------:R-:W-:Y:S01]  /*01e0*/  VOTEU.ANY UR6, UPT, PT ;  /* 0x0000000000067886 */ /* 0x000fe200038e0100 */
[----:B------:R-:W1:Y:S01]  /*01f0*/  LDC.64 R6, c[0x0][0x380] ;  /* 0x0000e000ff067b82 */ /* 0x000e620000000a00 */
[----:B------:R-:W0:Y:S08]  /*0200*/  FLO.U32 R8, UR6 ;  /* 0x0000000600087d00 */ /* 0x000e3000080e0000 */
[----:B------:R-:W1:Y:S01]  /*0210*/  POPC R9, UR6 ;  /* 0x0000000600097d09 */ /* 0x000e620008000000 */
[----:B0-----:R-:W-:-:S13]  /*0220*/  ISETP.EQ.U32.AND P0, PT, R8, R5, PT ;  /* 0x000000050800720c */ /* 0x001fda0003f02070 */
[----:B-1----:R-:W2:Y:S01]  /*0230*/  @P0 ATOMG.E.ADD.STRONG.GPU PT, R7, desc[UR4][R6.64], R9 ;  /* 0x80000009060709a8 */ /* 0x002ea200081ef104 */
[----:B------:R-:W0:Y:S02]  /*0240*/  S2R R10, SR_LTMASK ;  /* 0x00000000000a7919 */ /* 0x000e240000003900 */
[----:B0-----:R-:W-:Y:S01]  /*0250*/  LOP3.LUT R10, R10, UR6, RZ, 0xc0, !PT ;  /* 0x000000060a0a7c12 */ /* 0x001fe2000f8ec0ff */
[----:B------:R-:W0:Y:S05]  /*0260*/  LDCU UR6, c[0x0][0x3a0] ;  /* 0x00007400ff0677ac */ /* 0x000e2a0008000800 */
[----:B------:R-:W1:Y:S01]  /*0270*/  POPC R10, R10 ;  /* 0x0000000a000a7309 */ /* 0x000e620000000000 */
[----:B--2---:R-:W1:Y:S02]  /*0280*/  SHFL.IDX PT, R5, R7, R8, 0x1f ;  /* 0x00001f0807057589 */ /* 0x004e6400000e0000 */
[----:B-1----:R-:W-:-:S05]  /*0290*/  IMAD.IADD R5, R5, 0x1, R10 ;  /* 0x0000000105057824 */ /* 0x002fca00078e020a */
[----:B0-----:R-:W-:-:S13]  /*02a0*/  ISETP.GE.AND P0, PT, R5, UR6, PT ;  /* 0x0000000605007c0c */ /* 0x001fda000bf06270 */
[----:B------:R-:W-:Y:S05]  /*02b0*/  @P0 EXIT ;  /* 0x000000000000094d */ /* 0x000fea0003800000 */
[----:B------:R-:W0:Y:S01]  /*02c0*/  LDC.64 R10, c[0x0][0x398] ;  /* 0x0000e600ff0a7b82 */ /* 0x000e220000000a00 */
[----:B------:R-:W1:Y:S07]  /*02d0*/  LDCU UR6, c[0x0][0x390] ;  /* 0x00007200ff0677ac */ /* 0x000e6e0008000800 */
[----:B------:R-:W2:Y:S08]  /*02e0*/  LDC.64 R8, c[0x0][0x388] ;  /* 0x0000e200ff087b82 */ /* 0x000eb00000000a00 */
[----:B------:R-:W3:Y:S01]  /*02f0*/  LDC.64 R6, c[0x0][0x3a8] ;  /* 0x0000ea00ff067b82 */ /* 0x000ee20000000a00 */
[----:B0-----:R-:W-:-:S05]  /*0300*/  IMAD.WIDE R10, R5, 0xc, R10 ;  /* 0x0000000c050a7825 */ /* 0x001fca00078e020a */
[----:B-----5:R0:W-:Y:S04]  /*0310*/  STG.E desc[UR4][R10.64], R2 ;  /* 0x000000020a007986 */ /* 0x0201e8000c101904 */
[----:B------:R0:W-:Y:S04]  /*0320*/  STG.E desc[UR4][R10.64+0x4], R3 ;  /* 0x000004030a007986 */ /* 0x0001e8000c101904 */
[----:B-12---:R0:W-:Y:S02]  /*0330*/  STG.E desc[UR4][R10.64+0x8], R4 ;  /* 0x000008040a007986 */ /* 0x0061e4000c101904 */
.L_x_421:
[----:B------:R-:W-:-:S05]  /*0340*/  IMAD.WIDE R12, R0, 0x10, R8 ;  /* 0x00000010000c7825 */ /* 0x000fca00078e0208 */
[----:B01----:R-:W2:Y:S02]  /*0350*/  LDG.E.CONSTANT R11, desc[UR4][R12.64] ;  /* 0x000000040c0b7981 */ /* 0x003ea4000c1e9900 */
[----:B--2---:R-:W-:-:S13]  /*0360*/  FSETP.NEU.AND P0, PT, R11, R2, PT ;  /* 0x000000020b00720b */ /* 0x004fda0003f0d000 */
[----:B------:R-:W-:Y:S05]  /*0370*/  @P0 EXIT ;  /* 0x000000000000094d */ /* 0x000fea0003800000 */
[----:B------:R-:W2:Y:S02]  /*0380*/  LDG.E.CONSTANT R10, desc[UR4][R12.64+0x4] ;  /* 0x000004040c0a7981 */ /* 0x000ea4000c1e9900 */
[----:B--2---:R-:W-:-:S13]  /*0390*/  FSETP.NEU.AND P0, PT, R10, R3, PT ;  /* 0x000000030a00720b */ /* 0x004fda0003f0d000 */
[----:B------:R-:W-:Y:S05]  /*03a0*/  @P0 EXIT ;  /* 0x000000000000094d */ /* 0x000fea0003800000 */
[----:B------:R-:W2:Y:S02]  /*03b0*/  LDG.E.CONSTANT R11, desc[UR4][R12.64+0x8] ;  /* 0x000008040c0b7981 */ /* 0x000ea4000c1e9900 */
[----:B--2---:R-:W-:-:S13]  /*03c0*/  FSETP.NEU.AND P0, PT, R11, R4, PT ;  /* 0x000000040b00720b */ /* 0x004fda0003f0d000 */
[----:B------:R-:W-:Y:S05]  /*03d0*/  @P0 EXIT ;  /* 0x000000000000094d */ /* 0x000fea0003800000 */
[----:B------:R-:W2:Y:S01]  /*03e0*/  LDG.E.CONSTANT R12, desc[UR4][R12.64+0xc] ;  /* 0x00000c040c0c7981 */ /* 0x000ea2000c1e9900 */
[----:B------:R-:W-:-:S05]  /*03f0*/  VIADD R0, R0, 0x1 ;  /* 0x0000000100007836 */ /* 0x000fca0000000000 */
[----:B------:R-:W-:Y:S02]  /*0400*/  ISETP.GE.AND P0, PT, R0, UR6, PT ;  /* 0x0000000600007c0c */ /* 0x000fe4000bf06270 */
[----:B--2---:R-:W-:-:S04]  /*0410*/  SHF.R.S32.HI R11, RZ, 0x1f, R12 ;  /* 0x0000001fff0b7819 */ /* 0x004fc8000001140c */
[----:B------:R-:W-:-:S04]  /*0420*/  LEA.HI R11, R11, R12, RZ, 0x2 ;  /* 0x0000000c0b0b7211 */ /* 0x000fc800078f10ff */
[----:B------:R-:W-:Y:S02]  /*0430*/  SHF.R.S32.HI R17, RZ, 0x2, R11 ;  /* 0x00000002ff117819 */ /* 0x000fe4000001140b */
[----:B------:R-:W-:-:S03]  /*0440*/  LOP3.LUT R15, R11, 0xfffffffc, RZ, 0xc0, !PT ;  /* 0xfffffffc0b0f7812 */ /* 0x000fc600078ec0ff */
[----:B---3--:R-:W-:-:S04]  /*0450*/  IMAD.WIDE R10, R17, 0xc, R6 ;  /* 0x0000000c110a7825 */ /* 0x008fc800078e0206 */
[----:B------:R-:W-:-:S04]  /*0460*/  IMAD.IADD R15, R12, 0x1, -R15 ;  /* 0x000000010c0f7824 */ /* 0x000fc800078e0a0f */
[----:B------:R-:W-:-:S05]  /*0470*/  IMAD.WIDE R10, R15, 0x4, R10 ;  /* 0x000000040f0a7825 */ /* 0x000fca00078e020a */
[----:B------:R1:W-:Y:S01]  /*0480*/  STG.E desc[UR4][R10.64], R5 ;  /* 0x000000050a007986 */ /* 0x0003e2000c101904 */
[----:B------:R-:W-:Y:S05]  /*0490*/  @!P0 BRA `(.L_x_421) ;  /* 0xfffffffc00a88947 */ /* 0x000fea000383ffff */
[----:B------:R-:W-:Y:S05]  /*04a0*/  EXIT ;  /* 0x000000000000794d */ /* 0x000fea0003800000 */
.L_x_422:
        /* <DEDUP_REMOVED lines=13> */
.L_x_499:


//--------------------- .text._Z16extractTriangles5vec3iPK4CelliifP14TriangleVertexiPi --------------------------
	.section	.text._Z16extractTriangles5vec3iPK4CelliifP14TriangleVertexiPi,"ax",@progbits
	.align	128
        .global         _Z16extractTriangles5vec3iPK4CelliifP14TriangleVertexiPi
        .type           _Z16extractTriangles5vec3iPK4CelliifP14TriangleVertexiPi,@function
        .size           _Z16extractTriangles5vec3iPK4CelliifP14TriangleVertexiPi,(.L_x_481 - _Z16extractTriangles5vec3iPK4CelliifP14TriangleVertexiPi)
        .other          _Z16extractTriangles5vec3iPK4CelliifP14TriangleVertexiPi,@"STO_CUDA_ENTRY STV_DEFAULT"
_Z16extractTriangles5vec3iPK4CelliifP14TriangleVertexiPi:
.text._Z16extractTriangles5vec3iPK4CelliifP14TriangleVertexiPi:
[----:B------:R-:W0:Y:S01]  /*0000*/  LDC R1, c[0x0][0x37c] ;  /* 0x0000df00ff017b82 */ /* 0x000e220000000800 */
[----:B------:R-:W1:Y:S01]  /*0010*/  S2R R3, SR_CTAID.X ;  /* 0x0000000000037919 */ /* 0x000e620000002500 */
[----:B------:R-:W1:Y:S01]  /*0020*/  LDCU UR4, c[0x0][0x360] ;  /* 0x00006c00ff0477ac */ /* 0x000e620008000800 */
[----:B------:R-:W-:Y:S01]  /*0030*/  IMAD.MOV.U32 R29, RZ, RZ, RZ ;  /* 0x000000ffff1d7224 */ /* 0x000fe200078e00ff */
[----:B------:R-:W1:Y:S01]  /*0040*/  S2R R28, SR_TID.X ;  /* 0x00000000001c7919 */ /* 0x000e620000002100 */
[----:B------:R-:W2:Y:S01]  /*0050*/  LDCU UR5, c[0x0][0x398] ;  /* 0x00007300ff0577ac */ /* 0x000ea20008000800 */
[----:B0-----:R-:W-:-:S05]  /*0060*/  VIADD R1, R1, 0xfffffee0 ;  /* 0xfffffee001017836 */ /* 0x001fca0000000000 */
[C---:B------:R-:W-:Y:S02]  /*0070*/  R2UR UR6, R1.reuse ;  /* 0x00000000010672ca */ /* 0x040fe400000e0000 */
[----:B------:R-:W-:Y:S01]  /*0080*/  R2UR UR12, R1 ;  /* 0x00000000010c72ca */ /* 0x000fe200000e0000 */
[----:B-1----:R-:W-:-:S05]  /*0090*/  IMAD.WIDE.U32 R28, R3, UR4, R28 ;  /* 0x00000004031c7c25 */ /* 0x002fca000f8e001c */
[----:B------:R-:W-:-:S04]  /*00a0*/  SHF.R.U64 R3, R28, 0x3, R29 ;  /* 0x000000031c037819 */ /* 0x000fc8000000121d */
[----:B--2---:R-:W-:-:S13]  /*00b0*/  ISETP.GE.AND P0, PT, R3, UR5, PT ;  /* 0x0000000503007c0c */ /* 0x004fda000bf06270 */
[----:B------:R-:W-:Y:S05]  /*00c0*/  @P0 EXIT ;  /* 0x000000000000094d */ /* 0x000fea0003800000 */
[----:B------:R-:W0:Y:S01]  /*00d0*/  LDC.64 R4, c[0x0][0x390] ;  /* 0x0000e400ff047b82 */ /* 0x000e220000000a00 */
[----:B------:R-:W1:Y:S01]  /*00e0*/  LDCU.64 UR8, c[0x0][0x358] ;  /* 0x00006b00ff0877ac */ /* 0x000e620008000a00 */
[----:B------:R-:W-:Y:S01]  /*00f0*/  SHF.R.S32.HI R0, RZ, 0x1f, R3 ;  /* 0x0000001fff007819 */ /* 0x000fe20000011403 */
[----:B0-----:R-:W-:-:S04]  /*0100*/  IMAD.WIDE.U32 R4, R3, 0x14, R4 ;  /* 0x0000001403047825 */ /* 0x001fc800078e0004 */
[----:B------:R-:W-:-:S04]  /*0110*/  IMAD R3, R0, 0x14, RZ ;  /* 0x0000001400037824 */ /* 0x000fc800078e02ff */
[----:B------:R-:W-:-:S05]  /*0120*/  IMAD.IADD R5, R5, 0x1, R3 ;  /* 0x0000000105057824 */ /* 0x000fca00078e0203 */
[----:B-1----:R-:W2:Y:S04]  /*0130*/  LDG.E.CONSTANT R3, desc[UR8][R4.64+0x8] ;  /* 0x0000080804037981 */ /* 0x002ea8000c1e9900 */
[----:B------:R0:W5:Y:S04]  /*0140*/  LDG.E.CONSTANT R14, desc[UR8][R4.64] ;  /* 0x00000008040e7981 */ /* 0x000168000c1e9900 */
[----:B------:R0:W5:Y:S04]  /*0150*/  LDG.E.CONSTANT R15, desc[UR8][R4.64+0x4] ;  /* 0x00000408040f7981 */ /* 0x000168000c1e9900 */
[----:B------:R0:W5:Y:S01]  /*0160*/  LDG.E.CONSTANT R2, desc[UR8][R4.64+0xc] ;  /* 0x00000c0804027981 */ /* 0x000162000c1e9900 */
[----:B------:R-:W-:Y:S01]  /*0170*/  UISETP.GE.AND UP0, UPT, UR5, 0x1, UPT ;  /* 0x000000010500788c */ /* 0x000fe2000bf06270 */
[C---:B------:R-:W-:Y:S01]  /*0180*/  LOP3.LUT R19, R28.reuse, 0x2, RZ, 0xc0, !PT ;  /* 0x000000021c137812 */ /* 0x040fe200078ec0ff */
[----:B------:R-:W-:Y:S01]  /*0190*/  UIADD3 UR6, UPT, UPT, UR6, 0x80, URZ ;  /* 0x0000008006067890 */ /* 0x000fe2000fffe0ff */
[----:B------:R-:W-:-:S03]  /*01a0*/  LOP3.LUT R17, R28, 0x1, RZ, 0xc0, !PT ;  /* 0x000000011c117812 */ /* 0x000fc600078ec0ff */
[----:B------:R-:W-:Y:S01]  /*01b0*/  VIADD R19, R19, 0xffffffff ;  /* 0xffffffff13137836 */ /* 0x000fe20000000000 */
[----:B--2---:R-:W-:Y:S02]  /*01c0*/  I2FP.F32.S32 R11, R3 ;  /* 0x00000003000b7245 */ /* 0x004fe40000201400 */
[----:B0-----:R-:W-:Y:S05]  /*01d0*/  BRA.U !UP0, `(.L_x_423) ;  /* 0x0000002d08b87547 */ /* 0x001fea000b800000 */
[----:B------:R-:W0:Y:S01]  /*01e0*/  LDCU.64 UR10, c[0x0][0x380] ;  /* 0x00007000ff0a77ac */ /* 0x000e220008000a00 */
[----:B------:R-:W-:Y:S01]  /*01f0*/  IMAD.MOV.U32 R7, RZ, RZ, -0x1 ;  /* 0xffffffffff077424 */ /* 0x000fe200078e00ff */
[----:B------:R-:W-:Y:S02]  /*0200*/  ISETP.NE.AND P0, PT, R17, RZ, PT ;  /* 0x000000ff1100720c */ /* 0x000fe40003f05270 */
[-C--:B-----5:R-:W-:Y:S01]  /*0210*/  SHF.L.U32 R22, R19, R2.reuse, RZ ;  /* 0x0000000213167219 */ /* 0x0a0fe200000006ff */
[----:B------:R-:W-:Y:S01]  /*0220*/  USHF.R.S32.HI UR5, URZ, 0x1f, UR5 ;  /* 0x0000001fff057899 */ /* 0x000fe20008011405 */
[----:B------:R-:W-:Y:S01]  /*0230*/  SEL R7, R7, 0x1, !P0 ;  /* 0x0000000107077807 */ /* 0x000fe20004000000 */
[----:B------:R-:W-:Y:S02]  /*0240*/  UPLOP3.LUT UP0, UPT, UPT, UPT, UPT, 0x80, 0x8 ;  /* 0x000000000008789c */ /* 0x000fe40003f0f070 */
[----:B------:R-:W-:Y:S01]  /*0250*/  IMAD.IADD R22, R15, 0x1, R22 ;  /* 0x000000010f167824 */ /* 0x000fe200078e0216 */
[----:B------:R-:W-:Y:S01]  /*0260*/  SHF.L.U32 R7, R7, R2, RZ ;  /* 0x0000000207077219 */ /* 0x000fe200000006ff */
[----:B------:R-:W-:-:S04]  /*0270*/  UMOV UR4, URZ ;  /* 0x000000ff00047c82 */ /* 0x000fc80008000000 */
[----:B------:R-:W-:Y:S02]  /*0280*/  IMAD.IADD R17, R14, 0x1, R7 ;  /* 0x000000010e117824 */ /* 0x000fe400078e0207 */
[----:B0-----:R-:W-:-:S04]  /*0290*/  VIADD R0, R15, -UR11 ;  /* 0x8000000b0f007c36 */ /* 0x001fc80008000000 */
[C---:B------:R-:W-:Y:S01]  /*02a0*/  IMAD.U32 R4, R0.reuse, 0x10000, RZ ;  /* 0x0001000000047824 */ /* 0x040fe200078e00ff */
[----:B------:R-:W-:-:S04]  /*02b0*/  LOP3.LUT R13, R0, 0x1f0000, RZ, 0xc0, !PT ;  /* 0x001f0000000d7812 */ /* 0x000fc800078ec0ff */
[----:B------:R-:W-:Y:S01]  /*02c0*/  LOP3.LUT R5, R4, 0xffff0000, RZ, 0xc0, !PT ;  /* 0xffff000004057812 */ /* 0x000fe200078ec0ff */
[----:B------:R-:W-:-:S03]  /*02d0*/  VIADD R4, R14, -UR10 ;  /* 0x8000000a0e047c36 */ /* 0x000fc60008000000 */
[----:B------:R-:W-:Y:S01]  /*02e0*/  LOP3.LUT R10, R5, 0xffff, R0, 0xf8, !PT ;  /* 0x0000ffff050a7812 */ /* 0x000fe200078ef800 */
[C---:B------:R-:W-:Y:S01]  /*02f0*/  IMAD.U32 R5, R4.reuse, 0x10000, RZ ;  /* 0x0001000004057824 */ /* 0x040fe200078e00ff */
[----:B------:R-:W-:Y:S02]  /*0300*/  LOP3.LUT R6, R4, 0x1f0000, RZ, 0xc0, !PT ;  /* 0x001f000004067812 */ /* 0x000fe400078ec0ff */
[C---:B------:R-:W-:Y:S01]  /*0310*/  SHF.L.U64.HI R13, R10.reuse, 0x8, R13 ;  /* 0x000000080a0d7819 */ /* 0x040fe2000001020d */
[----:B------:R-:W-:Y:S01]  /*0320*/  IMAD.SHL.U32 R9, R10, 0x100, RZ ;  /* 0x000001000a097824 */ /* 0x000fe200078e00ff */
[----:B------:R-:W-:Y:S02]  /*0330*/  LOP3.LUT R5, R5, 0xffff0000, RZ, 0xc0, !PT ;  /* 0xffff000005057812 */ /* 0x000fe400078ec0ff */
[----:B------:R-:W-:Y:S02]  /*0340*/  LOP3.LUT R13, R13, 0x1f0000ff, RZ, 0xc0, !PT ;  /* 0x1f0000ff0d0d7812 */ /* 0x000fe400078ec0ff */
[----:B------:R-:W-:-:S02]  /*0350*/  LOP3.LUT R5, R5, 0xffff, R4, 0xf8, !PT ;  /* 0x0000ffff05057812 */ /* 0x000fc400078ef804 */
[----:B------:R-:W-:Y:S02]  /*0360*/  LOP3.LUT R9, R9, 0xff00, RZ, 0xc0, !PT ;  /* 0x0000ff0009097812 */ /* 0x000fe400078ec0ff */
[----:B------:R-:W-:Y:S02]  /*0370*/  LOP3.LUT R8, R13, 0x1f0000, R0, 0xf8, !PT ;  /* 0x001f00000d087812 */ /* 0x000fe400078ef800 */
[----:B------:R-:W-:Y:S02]  /*0380*/  SHF.L.U64.HI R0, R5, 0x8, R6 ;  /* 0x0000000805007819 */ /* 0x000fe40000010206 */
[----:B------:R-:W-:Y:S01]  /*0390*/  LOP3.LUT R9, R9, 0xff0000ff, R10, 0xf8, !PT ;  /* 0xff0000ff09097812 */ /* 0x000fe200078ef80a */
[----:B------:R-:W-:Y:S01]  /*03a0*/  IMAD.SHL.U32 R10, R5, 0x100, RZ ;  /* 0x00000100050a7824 */ /* 0x000fe200078e00ff */
[----:B------:R-:W-:Y:S01]  /*03b0*/  LOP3.LUT R7, R0, 0x1f0000ff, RZ, 0xc0, !PT ;  /* 0x1f0000ff00077812 */ /* 0x000fe200078ec0ff */
[----:B------:R-:W-:Y:S01]  /*03c0*/  VIADD R0, R17, -UR10 ;  /* 0x8000000a11007c36 */ /* 0x000fe20008000000 */
[C---:B------:R-:W-:Y:S01]  /*03d0*/  SHF.L.U64.HI R21, R9.reuse, 0x4, R8 ;  /* 0x0000000409157819 */ /* 0x040fe20000010208 */
        /* <DEDUP_REMOVED lines=8> */
[----:B------:R-:W-:Y:S02]  /*0460*/  LOP3.LUT R5, R5, 0xffff, R0, 0xf8, !PT ;  /* 0x0000ffff05057812 */ /* 0x000fe400078ef800 */
[----:B------:R-:W-:-:S02]  /*0470*/  SHF.L.U64.HI R8, R10, 0x4, R7 ;  /* 0x000000040a087819 */ /* 0x000fc40000010207 */
[----:B------:R-:W-:Y:S01]  /*0480*/  LOP3.LUT R12, R12, 0xf00f00f0, RZ, 0xc0, !PT ;  /* 0xf00f00f00c0c7812 */ /* 0x000fe200078ec0ff */
[C---:B------:R-:W-:Y:S01]  /*0490*/  IMAD.SHL.U32 R6, R5.reuse, 0x100, RZ ;  /* 0x0000010005067824 */ /* 0x040fe200078e00ff */
[----:B------:R-:W-:Y:S02]  /*04a0*/  LOP3.LUT R8, R8, 0xf00f00, RZ, 0xc0, !PT ;  /* 0x00f00f0008087812 */ /* 0x000fe400078ec0ff */
[----:B------:R-:W-:Y:S02]  /*04b0*/  LOP3.LUT R4, R0, 0x1f0000, RZ, 0xc0, !PT ;  /* 0x001f000000047812 */ /* 0x000fe400078ec0ff */
[----:B------:R-:W-:Y:S01]  /*04c0*/  LOP3.LUT R12, R12, 0xf00f00f, R9, 0xf8, !PT ;  /* 0x0f00f00f0c0c7812 */ /* 0x000fe200078ef809 */
[----:B------:R-:W-:Y:S01]  /*04d0*/  IMAD.SHL.U32 R9, R10, 0x10, RZ ;  /* 0x000000100a097824 */ /* 0x000fe200078e00ff */
[----:B------:R-:W-:Y:S02]  /*04e0*/  LOP3.LUT R8, R8, 0x100f00f0, R7, 0xf8, !PT ;  /* 0x100f00f008087812 */ /* 0x000fe400078ef807 */
[----:B------:R-:W-:-:S02]  /*04f0*/  SHF.L.U64.HI R7, R5, 0x8, R4 ;  /* 0x0000000805077819 */ /* 0x000fc40000010204 */
[----:B------:R-:W-:Y:S02]  /*0500*/  LOP3.LUT R6, R6, 0xff00, RZ, 0xc0, !PT ;  /* 0x0000ff0006067812 */ /* 0x000fe400078ec0ff */
[----:B------:R-:W-:Y:S02]  /*0510*/  SHF.L.U64.HI R13, R12, 0x3, R21 ;  /* 0x000000030c0d7819 */ /* 0x000fe40000010215 */
[----:B------:R-:W-:Y:S02]  /*0520*/  LOP3.LUT R7, R7, 0x1f0000ff, RZ, 0xc0, !PT ;  /* 0x1f0000ff07077812 */ /* 0x000fe400078ec0ff */
[----:B------:R-:W-:Y:S02]  /*0530*/  LOP3.LUT R6, R6, 0xff0000ff, R5, 0xf8, !PT ;  /* 0xff0000ff06067812 */ /* 0x000fe400078ef805 */
[----:B------:R-:W-:Y:S02]  /*0540*/  SHF.L.U64.HI R4, R12, 0x1, R21 ;  /* 0x000000010c047819 */ /* 0x000fe40000010215 */
[----:B------:R-:W-:Y:S01]  /*0550*/  LOP3.LUT R13, R13, 0x4104104, RZ, 0xc0, !PT ;  /* 0x041041040d0d7812 */ /* 0x000fe200078ec0ff */
[----:B------:R-:W-:Y:S01]  /*0560*/  IMAD.SHL.U32 R5, R6, 0x10, RZ ;  /* 0x0000001006057824 */ /* 0x000fe200078e00ff */
[----:B------:R-:W-:-:S02]  /*0570*/  LOP3.LUT R7, R7, 0x1f0000, R0, 0xf8, !PT ;  /* 0x001f000007077812 */ /* 0x000fc400078ef800 */
[----:B------:R-:W-:Y:S01]  /*0580*/  LOP3.LUT R0, R13, 0x20820820, R4, 0xf8, !PT ;  /* 0x208208200d007812 */ /* 0x000fe200078ef804 */
[----:B------:R-:W-:Y:S01]  /*0590*/  IMAD.SHL.U32 R13, R12, 0x8, RZ ;  /* 0x000000080c0d7824 */ /* 0x000fe200078e00ff */
[----:B------:R-:W-:Y:S02]  /*05a0*/  SHF.L.U64.HI R4, R6, 0x4, R7 ;  /* 0x0000000406047819 */ /* 0x000fe40000010207 */
[----:B------:R-:W-:Y:S02]  /*05b0*/  LOP3.LUT R9, R9, 0xf00f00f0, RZ, 0xc0, !PT ;  /* 0xf00f00f009097812 */ /* 0x000fe400078ec0ff */
[----:B------:R-:W-:Y:S02]  /*05c0*/  LOP3.LUT R5, R5, 0xf00f00f0, RZ, 0xc0, !PT ;  /* 0xf00f00f005057812 */ /* 0x000fe400078ec0ff */
[----:B------:R-:W-:Y:S02]  /*05d0*/  LOP3.LUT R4, R4, 0xf00f00, RZ, 0xc0, !PT ;  /* 0x00f00f0004047812 */ /* 0x000fe400078ec0ff */
[----:B------:R-:W-:Y:S01]  /*05e0*/  LOP3.LUT R9, R9, 0xf00f00f, R10, 0xf8, !PT ;  /* 0x0f00f00f09097812 */ /* 0x000fe200078ef80a */
[----:B------:R-:W-:Y:S01]  /*05f0*/  IMAD.SHL.U32 R10, R12, 0x2, RZ ;  /* 0x000000020c0a7824 */ /* 0x000fe200078e00ff */
[----:B------:R-:W-:-:S02]  /*0600*/  LOP3.LUT R5, R5, 0xf00f00f, R6, 0xf8, !PT ;  /* 0x0f00f00f05057812 */ /* 0x000fc400078ef806 */
[----:B------:R-:W-:Y:S01]  /*0610*/  LOP3.LUT R4, R4, 0x100f00f0, R7, 0xf8, !PT ;  /* 0x100f00f004047812 */ /* 0x000fe200078ef807 */
[C---:B------:R-:W-:Y:S01]  /*0620*/  IMAD.SHL.U32 R18, R9.reuse, 0x4, RZ ;  /* 0x0000000409127824 */ /* 0x040fe200078e00ff */
[----:B------:R-:W-:Y:S01]  /*0630*/  SHF.L.U64.HI R16, R9, 0x2, R8 ;  /* 0x0000000209107819 */ /* 0x000fe20000010208 */
[C---:B------:R-:W-:Y:S01]  /*0640*/  IMAD.SHL.U32 R20, R5.reuse, 0x4, RZ ;  /* 0x0000000405147824 */ /* 0x040fe200078e00ff */
[----:B------:R-:W-:Y:S02]  /*0650*/  SHF.L.U64.HI R19, R5, 0x2, R4 ;  /* 0x0000000205137819 */ /* 0x000fe40000010204 */
[----:B------:R-:W-:Y:S02]  /*0660*/  LOP3.LUT R13, R13, 0x10410410, RZ, 0xc0, !PT ;  /* 0x104104100d0d7812 */ /* 0x000fe400078ec0ff */
        /* <DEDUP_REMOVED lines=8> */
[----:B------:R-:W-:-:S07]  /*06f0*/  LOP3.LUT R20, R20, 0x41041041, R5, 0xf8, !PT ;  /* 0x4104104114147812 */ /* 0x000fce00078ef805 */
.L_x_440:
[----:B0-----:R-:W0:Y:S01]  /*0700*/  LDCU UR7, c[0x0][0x388] ;  /* 0x00007100ff0777ac */ /* 0x001e220008000800 */
[----:B------:R-:W-:Y:S01]  /*0710*/  IMAD R5, RZ, RZ, -UR4 ;  /* 0x80000004ff057e24 */ /* 0x000fe2000f8e02ff */
[----:B------:R-:W-:Y:S01]  /*0720*/  LOP3.LUT P0, RZ, R28, 0x4, RZ, 0xc0, !PT ;  /* 0x000000041cff7812 */ /* 0x000fe2000780c0ff */
[----:B------:R-:W-:Y:S01]  /*0730*/  BSSY.RECONVERGENT B0, `(.L_x_424) ;  /* 0x000008d000007945 */ /* 0x000fe20003800200 */
[----:B------:R-:W1:Y:S01]  /*0740*/  LDCU UR10, c[0x0][0x398] ;  /* 0x00007300ff0a77ac */ /* 0x000e620008000800 */
[----:B------:R-:W-:Y:S01]  /*0750*/  IMAD.MOV.U32 R25, RZ, RZ, RZ ;  /* 0x000000ffff197224 */ /* 0x000fe200078e00ff */
[----:B------:R-:W-:Y:S01]  /*0760*/  SEL R5, R5, UR4, !P0 ;  /* 0x0000000405057c07 */ /* 0x000fe2000c000000 */
[----:B------:R-:W-:Y:S01]  /*0770*/  IMAD.U32 R32, RZ, RZ, UR5 ;  /* 0x00000005ff207e24 */ /* 0x000fe2000f8e00ff */
[----:B------:R-:W-:Y:S02]  /*0780*/  UPLOP3.LUT UP1, UPT, UPT, UPT, UP0, 0x80, 0x8 ;  /* 0x000000000008789c */ /* 0x000fe40003f2f000 */
[----:B------:R-:W-:-:S05]  /*0790*/  SHF.L.U32 R4, R5, R2, RZ ;  /* 0x0000000205047219 */ /* 0x000fca00000006ff */
[----:B------:R-:W-:-:S04]  /*07a0*/  IMAD.IADD R21, R3, 0x1, R4 ;  /* 0x0000000103157824 */ /* 0x000fc800078e0204 */
[----:B0-----:R-:W-:Y:S02]  /*07b0*/  VIADD R4, R21, -UR7 ;  /* 0x8000000715047c36 */ /* 0x001fe40008000000 */
[----:B-1----:R-:W-:Y:S02]  /*07c0*/  IMAD.U32 R34, RZ, RZ, UR10 ;  /* 0x0000000aff227e24 */ /* 0x002fe4000f8e00ff */
        /* <DEDUP_REMOVED lines=10> */
[----:B------:R-:W-:-:S03]  /*0870*/  IMAD.MOV.U32 R7, RZ, RZ, RZ ;  /* 0x000000ffff077224 */ /* 0x000fc600078e00ff */
[C---:B------:R-:W-:Y:S01]  /*0880*/  SHF.L.U64.HI R8, R4.reuse, 0x4, R5 ;  /* 0x0000000404087819 */ /* 0x040fe20000010205 */
[----:B------:R-:W-:-:S03]  /*0890*/  IMAD.SHL.U32 R27, R4, 0x10, RZ ;  /* 0x00000010041b7824 */ /* 0x000fc600078e00ff */
[----:B------:R-:W-:Y:S02]  /*08a0*/  LOP3.LUT R8, R8, 0xf00f00, RZ, 0xc0, !PT ;  /* 0x00f00f0008087812 */ /* 0x000fe400078ec0ff */
[----:B------:R-:W-:Y:S02]  /*08b0*/  LOP3.LUT R27, R27, 0xf00f00f0, RZ, 0xc0, !PT ;  /* 0xf00f00f01b1b7812 */ /* 0x000fe400078ec0ff */
[----:B------:R-:W-:Y:S02]  /*08c0*/  LOP3.LUT R8, R8, 0x100f00f0, R5, 0xf8, !PT ;  /* 0x100f00f008087812 */ /* 0x000fe400078ef805 */
[----:B------:R-:W-:-:S04]  /*08d0*/  LOP3.LUT R27, R27, 0xf00f00f, R4, 0xf8, !PT ;  /* 0x0f00f00f1b1b7812 */ /* 0x000fc800078ef804 */
[C-C-:B------:R-:W-:Y:S01]  /*08e0*/  SHF.L.U64.HI R6, R27.reuse, 0x4, R8.reuse ;  /* 0x000000041b067819 */ /* 0x140fe20000010208 */
[C---:B------:R-:W-:Y:S01]  /*08f0*/  IMAD.SHL.U32 R4, R27.reuse, 0x10, RZ ;  /* 0x000000101b047824 */ /* 0x040fe200078e00ff */
[C---:B------:R-:W-:Y:S01]  /*0900*/  SHF.L.U64.HI R31, R27.reuse, 0x2, R8 ;  /* 0x000000021b1f7819 */ /* 0x040fe20000010208 */
[----:B------:R-:W-:Y:S01]  /*0910*/  IMAD.SHL.U32 R27, R27, 0x4, RZ ;  /* 0x000000041b1b7824 */ /* 0x000fe200078e00ff */
[----:B------:R-:W-:Y:S02]  /*0920*/  LOP3.LUT R6, R6, 0x8208208, RZ, 0xc0, !PT ;  /* 0x0820820806067812 */ /* 0x000fe400078ec0ff */
[----:B------:R-:W-:Y:S02]  /*0930*/  LOP3.LUT R4, R4, 0x20820820, RZ, 0xc0, !PT ;  /* 0x2082082004047812 */ /* 0x000fe400078ec0ff */
[----:B------:R-:W-:Y:S02]  /*0940*/  LOP3.LUT R31, R6, 0x41041041, R31, 0xf8, !PT ;  /* 0x41041041061f7812 */ /* 0x000fe400078ef81f */
[----:B------:R-:W-:-:S02]  /*0950*/  LOP3.LUT R27, R4, 0x4104104, R27, 0xf8, !PT ;  /* 0x04104104041b7812 */ /* 0x000fc400078ef81b */
[----:B------:R-:W-:Y:S02]  /*0960*/  LOP3.LUT R26, R0, R31, RZ, 0xfc, !PT ;  /* 0x0000001f001a7212 */ /* 0x000fe400078efcff */
[----:B------:R-:W-:Y:S02]  /*0970*/  LOP3.LUT R23, R10, R27, RZ, 0xfc, !PT ;  /* 0x0000001b0a177212 */ /* 0x000fe400078efcff */
[----:B------:R-:W-:Y:S02]  /*0980*/  LOP3.LUT R30, R26, R16, RZ, 0xfc, !PT ;  /* 0x000000101a1e7212 */ /* 0x000fe400078efcff */
[----:B------:R-:W-:-:S07]  /*0990*/  LOP3.LUT R24, R23, R18, RZ, 0xfc, !PT ;  /* 0x0000001217187212 */ /* 0x000fce00078efcff */
.L_x_425:
[----:B------:R-:W-:Y:S01]  /*09a0*/  IADD3 R4, P0, PT, -R25, R34, RZ ;  /* 0x0000002219047210 */ /* 0x000fe20007f1e1ff */
[----:B------:R-:W0:Y:S04]  /*09b0*/  LDC.64 R8, c[0x0][0x390] ;  /* 0x0000e400ff087b82 */ /* 0x000e280000000a00 */
[----:B------:R-:W-:-:S05]  /*09c0*/  IMAD.X R5, R32, 0x1, ~R7, P0 ;  /* 0x0000000120057824 */ /* 0x000fca00000e0e07 */
[----:B------:R-:W-:-:S05]  /*09d0*/  LEA.HI R4, P0, R5, R4, RZ, 0x1 ;  /* 0x0000000405047211 */ /* 0x000fca00078108ff */
[----:B------:R-:W-:-:S05]  /*09e0*/  IMAD.X R5, RZ, RZ, R5, P0 ;  /* 0x000000ffff057224 */ /* 0x000fca00000e0605 */
[--C-:B------:R-:W-:Y:S02]  /*09f0*/  SHF.R.S64 R4, R4, 0x1, R5.reuse ;  /* 0x0000000104047819 */ /* 0x100fe40000001005 */
[----:B------:R-:W-:Y:S02]  /*0a00*/  SHF.R.S32.HI R6, RZ, 0x1, R5 ;  /* 0x00000001ff067819 */ /* 0x000fe40000011405 */
[----:B------:R-:W-:-:S05]  /*0a10*/  IADD3 R33, P0, PT, R25, R4, RZ ;  /* 0x0000000419217210 */ /* 0x000fca0007f1e0ff */
[----:B------:R-:W-:Y:S02]  /*0a20*/  IMAD.X R6, R7, 0x1, R6, P0 ;  /* 0x0000000107067824 */ /* 0x000fe400000e0606 */
[----:B0-----:R-:W-:-:S04]  /*0a30*/  IMAD.WIDE.U32 R4, R33, 0x14, R8 ;  /* 0x0000001421047825 */ /* 0x001fc800078e0008 */
[----:B------:R-:W-:-:S04]  /*0a40*/  IMAD R13, R6, 0x14, RZ ;  /* 0x00000014060d7824 */ /* 0x000fc800078e02ff */
[----:B------:R-:W-:Y:S02]  /*0a50*/  IMAD.IADD R5, R5, 0x1, R13 ;  /* 0x0000000105057824 */ /* 0x000fe400078e020d */
[----:B------:R-:W0:Y:S03]  /*0a60*/  LDC.64 R12, c[0x0][0x380] ;  /* 0x0000e000ff0c7b82 */ /* 0x000e260000000a00 */
[----:B------:R-:W0:Y:S04]  /*0a70*/  LDG.E.CONSTANT R35, desc[UR8][R4.64] ;  /* 0x0000000804237981 */ /* 0x000e28000c1e9900 */
[----:B------:R-:W2:Y:S04]  /*0a80*/  LDG.E.CONSTANT R38, desc[UR8][R4.64+0x4] ;  /* 0x0000040804267981 */ /* 0x000ea8000c1e9900 */
[----:B------:R2:W3:Y:S01]  /*0a90*/  LDG.E.CONSTANT R36, desc[UR8][R4.64+0x8] ;  /* 0x0000080804247981 */ /* 0x0004e2000c1e9900 */
[----:B0-----:R-:W-:-:S04]  /*0aa0*/  IMAD.IADD R35, R35, 0x1, -R12 ;  /* 0x0000000123237824 */ /* 0x001fc800078e0a0c */
[----:B------:R-:W-:Y:S02]  /*0ab0*/  IMAD.U32 R37, R35, 0x10000, RZ ;  /* 0x0001000023257824 */ /* 0x000fe400078e00ff */
[----:B--2---:R-:W-:Y:S02]  /*0ac0*/  IMAD.IADD R5, R38, 0x1, -R13 ;  /* 0x0000000126057824 */ /* 0x004fe400078e0a0d */
[----:B---3--:R-:W-:Y:S01]  /*0ad0*/  VIADD R36, R36, -UR7 ;  /* 0x8000000724247c36 */ /* 0x008fe20008000000 */
[----:B------:R-:W-:Y:S02]  /*0ae0*/  LOP3.LUT R42, R37, 0xffff0000, RZ, 0xc0, !PT ;  /* 0xffff0000252a7812 */ /* 0x000fe400078ec0ff */
[----:B------:R-:W-:Y:S02]  /*0af0*/  LOP3.LUT R37, R35, 0x1f0000, RZ, 0xc0, !PT ;  /* 0x001f000023257812 */ /* 0x000fe400078ec0ff */
[----:B------:R-:W-:-:S04]  /*0b00*/  LOP3.LUT R42, R42, 0xffff, R35, 0xf8, !PT ;  /* 0x0000ffff2a2a7812 */ /* 0x000fc800078ef823 */
[C---:B------:R-:W-:Y:S01]  /*0b10*/  SHF.L.U64.HI R40, R42.reuse, 0x8, R37 ;  /* 0x000000082a287819 */ /* 0x040fe20000010225 */
[----:B------:R-:W-:-:S03]  /*0b20*/  IMAD.SHL.U32 R37, R42, 0x100, RZ ;  /* 0x000001002a257824 */ /* 0x000fc600078e00ff */
[----:B------:R-:W-:Y:S02]  /*0b30*/  LOP3.LUT R40, R40, 0x1f0000ff, RZ, 0xc0, !PT ;  /* 0x1f0000ff28287812 */ /* 0x000fe400078ec0ff */
[----:B------:R-:W-:Y:S02]  /*0b40*/  LOP3.LUT R37, R37, 0xff00, RZ, 0xc0, !PT ;  /* 0x0000ff0025257812 */ /* 0x000fe400078ec0ff */
[----:B------:R-:W-:Y:S01]  /*0b50*/  LOP3.LUT R40, R40, 0x1f0000, R35, 0xf8, !PT ;  /* 0x001f000028287812 */ /* 0x000fe200078ef823 */
[----:B------:R-:W-:Y:S01]  /*0b60*/  IMAD.U32 R35, R5, 0x10000, RZ ;  /* 0x0001000005237824 */ /* 0x000fe200078e00ff */
[----:B------:R-:W-:-:S04]  /*0b70*/  LOP3.LUT R4, R37, 0xff0000ff, R42, 0xf8, !PT ;  /* 0xff0000ff25047812 */ /* 0x000fc800078ef82a */
[C-C-:B------:R-:W-:Y:S01]  /*0b80*/  SHF.L.U64.HI R37, R4.reuse, 0x4, R40.reuse ;  /* 0x0000000404257819 */ /* 0x140fe20000010228 */
[----:B------:R-:W-:Y:S01]  /*0b90*/  IMAD.SHL.U32 R39, R4, 0x10, RZ ;  /* 0x0000001004277824 */ /* 0x000fe200078e00ff */
[----:B------:R-:W-:Y:S02]  /*0ba0*/  LOP3.LUT R38, R35, 0xffff0000, RZ, 0xc0, !PT ;  /* 0xffff000023267812 */ /* 0x000fe400078ec0ff */
[----:B------:R-:W-:Y:S02]  /*0bb0*/  LOP3.LUT R37, R37, 0xf00f00, RZ, 0xc0, !PT ;  /* 0x00f00f0025257812 */ /* 0x000fe400078ec0ff */
[----:B------:R-:W-:Y:S02]  /*0bc0*/  LOP3.LUT R39, R39, 0xf00f00f0, RZ, 0xc0, !PT ;  /* 0xf00f00f027277812 */ /* 0x000fe400078ec0ff */
[----:B------:R-:W-:Y:S02]  /*0bd0*/  LOP3.LUT R37, R37, 0x100f00f0, R40, 0xf8, !PT ;  /* 0x100f00f025257812 */ /* 0x000fe400078ef828 */
[----:B------:R-:W-:-:S02]  /*0be0*/  LOP3.LUT R40, R5, 0x1f0000, RZ, 0xc0, !PT ;  /* 0x001f000005287812 */ /* 0x000fc400078ec0ff */
[----:B------:R-:W-:Y:S01]  /*0bf0*/  LOP3.LUT R35, R38, 0xffff, R5, 0xf8, !PT ;  /* 0x0000ffff26237812 */ /* 0x000fe200078ef805 */
[----:B------:R-:W-:Y:S01]  /*0c00*/  IMAD.U32 R38, R36, 0x10000, RZ ;  /* 0x0001000024267824 */ /* 0x000fe200078e00ff */
[----:B------:R-:W-:Y:S02]  /*0c10*/  LOP3.LUT R4, R39, 0xf00f00f, R4, 0xf8, !PT ;  /* 0x0f00f00f27047812 */ /* 0x000fe400078ef804 */
[----:B------:R-:W-:Y:S02]  /*0c20*/  SHF.L.U64.HI R40, R35, 0x8, R40 ;  /* 0x0000000823287819 */ /* 0x000fe40000010228 */
[----:B------:R-:W-:Y:S02]  /*0c30*/  SHF.L.U64.HI R42, R4, 0x2, R37 ;  /* 0x00000002042a7819 */ /* 0x000fe40000010225 */
[----:B------:R-:W-:Y:S02]  /*0c40*/  LOP3.LUT R40, R40, 0x1f0000ff, RZ, 0xc0, !PT ;  /* 0x1f0000ff28287812 */ /* 0x000fe400078ec0ff */
[----:B------:R-:W-:-:S02]  /*0c50*/  LOP3.LUT R42, R42, 0x2082082, RZ, 0xc0, !PT ;  /* 0x020820822a2a7812 */ /* 0x000fc400078ec0ff */
[----:B------:R-:W-:Y:S02]  /*0c60*/  LOP3.LUT R39, R38, 0xffff0000, RZ, 0xc0, !PT ;  /* 0xffff000026277812 */ /* 0x000fe400078ec0ff */
[----:B------:R-:W-:Y:S02]  /*0c70*/  LOP3.LUT R38, R40, 0x1f0000, R5, 0xf8, !PT ;  /* 0x001f000028267812 */ /* 0x000fe400078ef805 */
[----:B------:R-:W-:Y:S01]  /*0c80*/  LOP3.LUT R5, R42, 0x10410410, R37, 0xf8, !PT ;  /* 0x104104102a057812 */ /* 0x000fe200078ef825 */
[----:B------:R-:W-:Y:S01]  /*0c90*/  IMAD.SHL.U32 R42, R35, 0x100, RZ ;  /* 0x00000100232a7824 */ /* 0x000fe200078e00ff */
        /* <DEDUP_REMOVED lines=8> */
[----:B------:R-:W-:Y:S02]  /*0d20*/  SHF.L.U64.HI R37, R35, 0x4, R38 ;  /* 0x0000000423257819 */ /* 0x000fe40000010226 */
[----:B------:R-:W-:Y:S02]  /*0d30*/  LOP3.LUT R39, R39, 0x1f0000, R36, 0xf8, !PT ;  /* 0x001f000027277812 */ /* 0x000fe400078ef824 */
[----:B------:R-:W-:Y:S01]  /*0d40*/  LOP3.LUT R36, R41, 0xff0000ff, R40, 0xf8, !PT ;  /* 0xff0000ff29247812 */ /* 0x000fe200078ef828 */
[----:B------:R-:W-:Y:S01]  /*0d50*/  IMAD.SHL.U32 R40, R35, 0x10, RZ ;  /* 0x0000001023287824 */ /* 0x000fe200078e00ff */
[----:B------:R-:W-:-:S04]  /*0d60*/  LOP3.LUT R37, R37, 0xf00f00, RZ, 0xc0, !PT ;  /* 0x00f00f0025257812 */ /* 0x000fc800078ec0ff */
[----:B------:R-:W-:Y:S02]  /*0d70*/  LOP3.LUT R37, R37, 0x100f00f0, R38, 0xf8, !PT ;  /* 0x100f00f025257812 */ /* 0x000fe400078ef826 */
[----:B------:R-:W-:Y:S02]  /*0d80*/  LOP3.LUT R38, R40, 0xf00f00f0, RZ, 0xc0, !PT ;  /* 0xf00f00f028267812 */ /* 0x000fe400078ec0ff */
[----:B------:R-:W-:Y:S02]  /*0d90*/  SHF.L.U64.HI R40, R36, 0x4, R39 ;  /* 0x0000000424287819 */ /* 0x000fe40000010227 */
[----:B------:R-:W-:Y:S01]  /*0da0*/  LOP3.LUT R38, R38, 0xf00f00f, R35, 0xf8, !PT ;  /* 0x0f00f00f26267812 */ /* 0x000fe200078ef823 */
[----:B------:R-:W-:Y:S01]  /*0db0*/  IMAD.SHL.U32 R35, R36, 0x10, RZ ;  /* 0x0000001024237824 */ /* 0x000fe200078e00ff */
[----:B------:R-:W-:-:S03]  /*0dc0*/  LOP3.LUT R40, R40, 0xf00f00, RZ, 0xc0, !PT ;  /* 0x00f00f0028287812 */ /* 0x000fc600078ec0ff */
[----:B------:R-:W-:Y:S01]  /*0dd0*/  IMAD.SHL.U32 R41, R38, 0x8, RZ ;  /* 0x0000000826297824 */ /* 0x000fe200078e00ff */
[----:B------:R-:W-:Y:S02]  /*0de0*/  LOP3.LUT R35, R35, 0xf00f00f0, RZ, 0xc0, !PT ;  /* 0xf00f00f023237812 */ /* 0x000fe400078ec0ff */
[----:B------:R-:W-:Y:S01]  /*0df0*/  LOP3.LUT R39, R40, 0x100f00f0, R39, 0xf8, !PT ;  /* 0x100f00f028277812 */ /* 0x000fe200078ef827 */
[C---:B------:R-:W-:Y:S01]  /*0e00*/  IMAD.SHL.U32 R40, R38.reuse, 0x2, RZ ;  /* 0x0000000226287824 */ /* 0x040fe200078e00ff */
[----:B------:R-:W-:Y:S02]  /*0e10*/  LOP3.LUT R41, R41, 0x10410410, RZ, 0xc0, !PT ;  /* 0x1041041029297812 */ /* 0x000fe400078ec0ff */
[----:B------:R-:W-:Y:S02]  /*0e20*/  LOP3.LUT R36, R35, 0xf00f00f, R36, 0xf8, !PT ;  /* 0x0f00f00f23247812 */ /* 0x000fe400078ef824 */
[C-C-:B------:R-:W-:Y:S02]  /*0e30*/  SHF.L.U64.HI R35, R38.reuse, 0x3, R37.reuse ;  /* 0x0000000326237819 */ /* 0x140fe40000010225 */
[----:B------:R-:W-:Y:S01]  /*0e40*/  SHF.L.U64.HI R37, R38, 0x1, R37 ;  /* 0x0000000126257819 */ /* 0x000fe20000010225 */
[----:B------:R-:W-:Y:S01]  /*0e50*/  IMAD.SHL.U32 R43, R36, 0x10, RZ ;  /* 0x00000010242b7824 */ /* 0x000fe200078e00ff */
[----:B------:R-:W-:Y:S01]  /*0e60*/  LOP3.LUT R38, R41, 0x82082082, R40, 0xf8, !PT ;  /* 0x8208208229267812 */ /* 0x000fe200078ef828 */
[----:B------:R-:W-:Y:S01]  /*0e70*/  IMAD.SHL.U32 R41, R4, 0x4, RZ ;  /* 0x0000000404297824 */ /* 0x000fe200078e00ff */
[----:B------:R-:W-:-:S02]  /*0e80*/  SHF.L.U64.HI R40, R36, 0x4, R39 ;  /* 0x0000000424287819 */ /* 0x000fc40000010227 */
[C---:B------:R-:W-:Y:S01]  /*0e90*/  SHF.L.U64.HI R39, R36.reuse, 0x2, R39 ;  /* 0x0000000224277819 */ /* 0x040fe20000010227 */
[----:B------:R-:W-:Y:S01]  /*0ea0*/  IMAD.SHL.U32 R36, R36, 0x4, RZ ;  /* 0x0000000424247824 */ /* 0x000fe200078e00ff */
[----:B------:R-:W-:Y:S02]  /*0eb0*/  LOP3.LUT R41, R41, 0x8208208, RZ, 0xc0, !PT ;  /* 0x0820820829297812 */ /* 0x000fe400078ec0ff */
[----:B------:R-:W-:Y:S02]  /*0ec0*/  LOP3.LUT R43, R43, 0x20820820, RZ, 0xc0, !PT ;  /* 0x208208202b2b7812 */ /* 0x000fe400078ec0ff */
[----:B------:R-:W-:Y:S02]  /*0ed0*/  LOP3.LUT R41, R41, 0x41041041, R4, 0xf8, !PT ;  /* 0x4104104129297812 */ /* 0x000fe400078ef804 */
[----:B------:R-:W-:Y:S02]  /*0ee0*/  LOP3.LUT R36, R43, 0x4104104, R36, 0xf8, !PT ;  /* 0x041041042b247812 */ /* 0x000fe400078ef824 */
[----:B------:R-:W-:-:S02]  /*0ef0*/  LOP3.LUT R4, R35, 0x4104104, RZ, 0xc0, !PT ;  /* 0x0410410423047812 */ /* 0x000fc400078ec0ff */
[----:B------:R-:W-:Y:S02]  /*0f00*/  LOP3.LUT R40, R40, 0x8208208, RZ, 0xc0, !PT ;  /* 0x0820820828287812 */ /* 0x000fe400078ec0ff */
[----:B------:R-:W-:Y:S02]  /*0f10*/  LOP3.LUT R4, R4, 0x20820820, R37, 0xf8, !PT ;  /* 0x2082082004047812 */ /* 0x000fe400078ef825 */
[----:B------:R-:W-:Y:S02]  /*0f20*/  LOP3.LUT R39, R40, 0x41041041, R39, 0xf8, !PT ;  /* 0x4104104128277812 */ /* 0x000fe400078ef827 */
[----:B------:R-:W-:Y:S02]  /*0f30*/  LOP3.LUT R41, R36, R38, R41, 0xfe, !PT ;  /* 0x0000002624297212 */ /* 0x000fe400078efe29 */
[----:B------:R-:W-:Y:S02]  /*0f40*/  LOP3.LUT R5, R39, R4, R5, 0xfe, !PT ;  /* 0x0000000427057212 */ /* 0x000fe400078efe05 */
[----:B------:R-:W-:-:S02]  /*0f50*/  ISETP.GE.U32.AND P0, PT, R41, R24, PT ;  /* 0x000000182900720c */ /* 0x000fc40003f06070 */
        /* <DEDUP_REMOVED lines=8> */
[----:B------:R-:W-:-:S13]  /*0fe0*/  ISETP.GE.AND.EX P0, PT, R7, R32, PT, P0 ;  /* 0x000000200700720c */ /* 0x000fda0003f06300 */
[----:B------:R-:W-:Y:S05]  /*0ff0*/  @!P0 BRA `(.L_x_425) ;  /* 0xfffffff800688947 */ /* 0x000fea000383ffff */
[----:B------:R-:W-:Y:S05]  /*1000*/  BSYNC.RECONVERGENT B0 ;  /* 0x0000000000007941 */ /* 0x000fea0003800200 */
.L_x_424:
[----:B------:R-:W0:Y:S02]  /*1010*/  LDCU UR10, c[0x0][0x398] ;  /* 0x00007300ff0a77ac */ /* 0x000e240008000800 */
[----:B0-----:R-:W-:-:S04]  /*1020*/  ISETP.NE.U32.AND P0, PT, R25, UR10, PT ;  /* 0x0000000a19007c0c */ /* 0x001fc8000bf05070 */
[----:B------:R-:W-:-:S13]  /*1030*/  ISETP.NE.AND.EX P0, PT, R7, UR5, PT, P0 ;  /* 0x0000000507007c0c */ /* 0x000fda000bf05300 */
[----:B------:R-:W-:Y:S05]  /*1040*/  @!P0 EXIT ;  /* 0x000000000000894d */ /* 0x000fea0003800000 */
[----:B------:R-:W-:Y:S02]  /*1050*/  IMAD R7, R7, 0x14, RZ ;  /* 0x0000001407077824 */ /* 0x000fe400078e02ff */
[----:B------:R-:W-:-:S04]  /*1060*/  IMAD.WIDE.U32 R24, R25, 0x14, R8 ;  /* 0x0000001419187825 */ /* 0x000fc800078e0008 */
[----:B------:R-:W-:-:S05]  /*1070*/  IMAD.IADD R25, R25, 0x1, R7 ;  /* 0x0000000119197824 */ /* 0x000fca00078e0207 */
[----:B------:R-:W2:Y:S04]  /*1080*/  LDG.E.CONSTANT R5, desc[UR8][R24.64+0x4] ;  /* 0x0000040818057981 */ /* 0x000ea8000c1e9900 */
[----:B------:R-:W2:Y:S04]  /*1090*/  LDG.E.CONSTANT R7, desc[UR8][R24.64+0xc] ;  /* 0x00000c0818077981 */ /* 0x000ea8000c1e9900 */
[----:B------:R-:W3:Y:S04]  /*10a0*/  LDG.E.CONSTANT R4, desc[UR8][R24.64] ;  /* 0x0000000818047981 */ /* 0x000ee8000c1e9900 */
[----:B------:R-:W4:Y:S01]  /*10b0*/  LDG.E.CONSTANT R6, desc[UR8][R24.64+0x8] ;  /* 0x0000080818067981 */ /* 0x000f22000c1e9900 */
[----:B--2---:R-:W-:-:S02]  /*10c0*/  SHF.R.S32.HI R30, RZ, R7, R5 ;  /* 0x00000007ff1e7219 */ /* 0x004fc40000011405 */
[-C--:B------:R-:W-:Y:S02]  /*10d0*/  SHF.R.S32.HI R33, RZ, R7.reuse, R15 ;  /* 0x00000007ff217219 */ /* 0x080fe4000001140f */
[----:B------:R-:W-:Y:S02]  /*10e0*/  SHF.R.S32.HI R35, RZ, R7, R21 ;  /* 0x00000007ff237219 */ /* 0x000fe40000011415 */
[----:B------:R-:W-:Y:S02]  /*10f0*/  ISETP.NE.AND P0, PT, R30, R33, PT ;  /* 0x000000211e00720c */ /* 0x000fe40003f05270 */
[-C--:B------:R-:W-:Y:S02]  /*1100*/  SHF.R.S32.HI R33, RZ, R7.reuse, R14 ;  /* 0x00000007ff217219 */ /* 0x080fe4000001140e */
[-C--:B---3--:R-:W-:Y:S02]  /*1110*/  SHF.R.S32.HI R30, RZ, R7.reuse, R4 ;  /* 0x00000007ff1e7219 */ /* 0x088fe40000011404 */
[----:B----4-:R-:W-:-:S02]  /*1120*/  SHF.R.S32.HI R32, RZ, R7, R6 ;  /* 0x00000007ff207219 */ /* 0x010fc40000011406 */
[----:B------:R-:W-:-:S04]  /*1130*/  ISETP.NE.OR P0, PT, R30, R33, P0 ;  /* 0x000000211e00720c */ /* 0x000fc80000705670 */
[----:B------:R-:W-:-:S04]  /*1140*/  ISETP.NE.OR P0, PT, R32, R35, P0 ;  /* 0x000000232000720c */ /* 0x000fc80000705670 */
[----:B------:R-:W-:-:S13]  /*1150*/  ISETP.LT.OR P0, PT, R7, R2, P0 ;  /* 0x000000020700720c */ /* 0x000fda0000701670 */
[----:B------:R-:W-:Y:S05]  /*1160*/  @P0 EXIT ;  /* 0x000000000000094d */ /* 0x000fea0003800000 */
[----:B------:R-:W2:Y:S01]  /*1170*/  LDG.E.CONSTANT R24, desc[UR8][R24.64+0x10] ;  /* 0x0000100818187981 */ /* 0x000ea2000c1e9900 */
[----:B------:R-:W-:Y:S01]  /*1180*/  UIMAD UR4, UR4, 0x50, UR6 ;  /* 0x00000050040478a4 */ /* 0x000fe2000f8e0206 */
[----:B------:R-:W-:Y:S01]  /*1190*/  ISETP.NE.AND P0, PT, R7, R2, PT ;  /* 0x000000020700720c */ /* 0x000fe20003f05270 */
[----:B------:R-:W-:Y:S07]  /*11a0*/  BSSY.RECONVERGENT B0, `(.L_x_426) ;  /* 0x0000012000007945 */ /* 0x000fee0003800200 */
[----:B------:R0:W-:Y:S04]  /*11b0*/  STL.128 [UR4], R4 ;  /* 0x00000004ff007987 */ /* 0x0001e80008100c04 */
[----:B--2---:R0:W-:Y:S01]  /*11c0*/  STL [UR4+0x10], R24 ;  /* 0x00001018ff007987 */ /* 0x0041e20008100804 */
[----:B------:R-:W-:Y:S05]  /*11d0*/  @P0 BRA `(.L_x_427) ;  /* 0x0000000000380947 */ /* 0x000fea0003800000 */
[----:B0-----:R-:W-:Y:S02]  /*11e0*/  I2FP.F32.S32 R4, R4 ;  /* 0x0000000400047245 */ /* 0x001fe40000201400 */
[----:B------:R-:W-:-:S04]  /*11f0*/  I2FP.F32.S32 R7, R14 ;  /* 0x0000000e00077245 */ /* 0x000fc80000201400 */
[----:B------:R-:W-:-:S13]  /*1200*/  FSETP.GEU.AND P0, PT, R4, R7, PT ;  /* 0x000000070400720b */ /* 0x000fda0003f0e000 */
[----:B------:R-:W-:Y:S05]  /*1210*/  @!P0 EXIT ;  /* 0x000000000000894d */ /* 0x000fea0003800000 */
[----:B------:R-:W-:-:S13]  /*1220*/  FSETP.NEU.AND P0, PT, R4, R7, PT ;  /* 0x000000070400720b */ /* 0x000fda0003f0d000 */
[----:B------:R-:W-:Y:S05]  /*1230*/  @P0 BRA `(.L_x_427) ;  /* 0x0000000000200947 */ /* 0x000fea0003800000 */
[----:B------:R-:W-:Y:S02]  /*1240*/  I2FP.F32.S32 R5, R5 ;  /* 0x0000000500057245 */ /* 0x000fe40000201400 */
[----:B------:R-:W-:-:S04]  /*1250*/  I2FP.F32.S32 R4, R15 ;  /* 0x0000000f00047245 */ /* 0x000fc80000201400 */
[----:B------:R-:W-:-:S13]  /*1260*/  FSETP.GEU.AND P0, PT, R5, R4, PT ;  /* 0x000000040500720b */ /* 0x000fda0003f0e000 */
[----:B------:R-:W-:Y:S05]  /*1270*/  @!P0 EXIT ;  /* 0x000000000000894d */ /* 0x000fea0003800000 */
[----:B------:R-:W-:Y:S02]  /*1280*/  I2FP.F32.S32 R6, R6 ;  /* 0x0000000600067245 */ /* 0x000fe40000201400 */
[----:B------:R-:W-:Y:S02]  /*1290*/  FSETP.EQ.AND P1, PT, R5, R4, PT ;  /* 0x000000040500720b */ /* 0x000fe40003f22000 */
[----:B------:R-:W-:-:S13]  /*12a0*/  FSETP.GEU.AND P0, PT, R6, R11, PT ;  /* 0x0000000b0600720b */ /* 0x000fda0003f0e000 */
[----:B------:R-:W-:Y:S05]  /*12b0*/  @!P0 EXIT P1 ;  /* 0x000000000000894d */ /* 0x000fea0000800000 */
.L_x_427:
[----:B------:R-:W-:Y:S05]  /*12c0*/  BSYNC.RECONVERGENT B0 ;  /* 0x0000000000007941 */ /* 0x000fea0003800200 */
.L_x_426:
[----:B------:R-:W1:Y:S01]  /*12d0*/  LDCU UR11, c[0x0][0x398] ;  /* 0x00007300ff0b77ac */ /* 0x000e620008000800 */
[----:B------:R-:W-:Y:S01]  /*12e0*/  BSSY.RECONVERGENT B0, `(.L_x_428) ;  /* 0x000006b000007945 */ /* 0x000fe20003800200 */
[----:B0-----:R-:W-:Y:S02]  /*12f0*/  IMAD.MOV.U32 R7, RZ, RZ, RZ ;  /* 0x000000ffff077224 */ /* 0x001fe400078e00ff */
[----:B------:R-:W-:Y:S02]  /*1300*/  IMAD.MOV.U32 R24, RZ, RZ, RZ ;  /* 0x000000ffff187224 */ /* 0x000fe400078e00ff */
[----:B------:R-:W-:Y:S02]  /*1310*/  IMAD.U32 R33, RZ, RZ, UR5 ;  /* 0x00000005ff217e24 */ /* 0x000fe4000f8e00ff */
[----:B-1----:R-:W-:-:S07]  /*1320*/  IMAD.U32 R30, RZ, RZ, UR11 ;  /* 0x0000000bff1e7e24 */ /* 0x002fce000f8e00ff */
.L_x_429:
[----:B------:R-:W-:-:S05]  /*1330*/  IADD3 R4, P0, PT, -R7, R30, RZ ;  /* 0x0000001e07047210 */ /* 0x000fca0007f1e1ff */
[----:B------:R-:W-:-:S05]  /*1340*/  IMAD.X R5, R33, 0x1, ~R24, P0 ;  /* 0x0000000121057824 */ /* 0x000fca00000e0e18 */
[----:B------:R-:W-:-:S05]  /*1350*/  LEA.HI R4, P0, R5, R4, RZ, 0x1 ;  /* 0x0000000405047211 */ /* 0x000fca00078108ff */
[----:B------:R-:W-:-:S05]  /*1360*/  IMAD.X R5, RZ, RZ, R5, P0 ;  /* 0x000000ffff057224 */ /* 0x000fca00000e0605 */
[--C-:B------:R-:W-:Y:S02]  /*1370*/  SHF.R.S64 R4, R4, 0x1, R5.reuse ;  /* 0x0000000104047819 */ /* 0x100fe40000001005 */
[----:B------:R-:W-:Y:S02]  /*1380*/  SHF.R.S32.HI R5, RZ, 0x1, R5 ;  /* 0x00000001ff057819 */ /* 0x000fe40000011405 */
[----:B------:R-:W-:-:S05]  /*1390*/  IADD3 R25, P0, PT, R7, R4, RZ ;  /* 0x0000000407197210 */ /* 0x000fca0007f1e0ff */
[----:B------:R-:W-:Y:S02]  /*13a0*/  IMAD.X R6, R24, 0x1, R5, P0 ;  /* 0x0000000118067824 */ /* 0x000fe400000e0605 */
[----:B------:R-:W-:-:S04]  /*13b0*/  IMAD.WIDE.U32 R4, R25, 0x14, R8 ;  /* 0x0000001419047825 */ /* 0x000fc800078e0008 */
[----:B------:R-:W-:-:S04]  /*13c0*/  IMAD R35, R6, 0x14, RZ ;  /* 0x0000001406237824 */ /* 0x000fc800078e02ff */
[----:B------:R-:W-:-:S05]  /*13d0*/  IMAD.IADD R5, R5, 0x1, R35 ;  /* 0x0000000105057824 */ /* 0x000fca00078e0223 */
[----:B------:R-:W2:Y:S04]  /*13e0*/  LDG.E.CONSTANT R35, desc[UR8][R4.64] ;  /* 0x0000000804237981 */ /* 0x000ea8000c1e9900 */
[----:B------:R-:W3:Y:S04]  /*13f0*/  LDG.E.CONSTANT R34, desc[UR8][R4.64+0x4] ;  /* 0x0000040804227981 */ /* 0x000ee8000c1e9900 */
[----:B------:R0:W4:Y:S01]  /*1400*/  LDG.E.CONSTANT R32, desc[UR8][R4.64+0x8] ;  /* 0x0000080804207981 */ /* 0x000122000c1e9900 */
[----:B--2---:R-:W-:-:S04]  /*1410*/  IMAD.IADD R35, R35, 0x1, -R12 ;  /* 0x0000000123237824 */ /* 0x004fc800078e0a0c */
[C---:B------:R-:W-:Y:S01]  /*1420*/  IMAD.U32 R36, R35.reuse, 0x10000, RZ ;  /* 0x0001000023247824 */ /* 0x040fe200078e00ff */
[----:B------:R-:W-:Y:S01]  /*1430*/  LOP3.LUT R38, R35, 0x1f0000, RZ, 0xc0, !PT ;  /* 0x001f000023267812 */ /* 0x000fe200078ec0ff */
[----:B---3--:R-:W-:-:S03]  /*1440*/  IMAD.IADD R34, R34, 0x1, -R13 ;  /* 0x0000000122227824 */ /* 0x008fc600078e0a0d */
[----:B------:R-:W-:Y:S01]  /*1450*/  LOP3.LUT R36, R36, 0xffff0000, RZ, 0xc0, !PT ;  /* 0xffff000024247812 */ /* 0x000fe200078ec0ff */
[----:B0-----:R-:W-:-:S03]  /*1460*/  IMAD.U32 R4, R34, 0x10000, RZ ;  /* 0x0001000022047824 */ /* 0x001fc600078e00ff */
[----:B------:R-:W-:-:S04]  /*1470*/  LOP3.LUT R37, R36, 0xffff, R35, 0xf8, !PT ;  /* 0x0000ffff24257812 */ /* 0x000fc800078ef823 */
[C---:B------:R-:W-:Y:S01]  /*1480*/  SHF.L.U64.HI R38, R37.reuse, 0x8, R38 ;  /* 0x0000000825267819 */ /* 0x040fe20000010226 */
[----:B------:R-:W-:-:S03]  /*1490*/  IMAD.SHL.U32 R36, R37, 0x100, RZ ;  /* 0x0000010025247824 */ /* 0x000fc600078e00ff */
[----:B------:R-:W-:Y:S02]  /*14a0*/  LOP3.LUT R38, R38, 0x1f0000ff, RZ, 0xc0, !PT ;  /* 0x1f0000ff26267812 */ /* 0x000fe400078ec0ff */
[----:B------:R-:W-:Y:S02]  /*14b0*/  LOP3.LUT R36, R36, 0xff00, RZ, 0xc0, !PT ;  /* 0x0000ff0024247812 */ /* 0x000fe400078ec0ff */
[----:B------:R-:W-:Y:S01]  /*14c0*/  LOP3.LUT R38, R38, 0x1f0000, R35, 0xf8, !PT ;  /* 0x001f000026267812 */ /* 0x000fe200078ef823 */
[----:B----4-:R-:W-:Y:S01]  /*14d0*/  VIADD R35, R32, -UR7 ;  /* 0x8000000720237c36 */ /* 0x010fe20008000000 */
[----:B------:R-:W-:Y:S02]  /*14e0*/  LOP3.LUT R5, R36, 0xff0000ff, R37, 0xf8, !PT ;  /* 0xff0000ff24057812 */ /* 0x000fe400078ef825 */
[----:B------:R-:W-:Y:S01]  /*14f0*/  LOP3.LUT R37, R4, 0xffff0000, RZ, 0xc0, !PT ;  /* 0xffff000004257812 */ /* 0x000fe200078ec0ff */
[----:B------:R-:W-:Y:S01]  /*1500*/  IMAD.U32 R32, R35, 0x10000, RZ ;  /* 0x0001000023207824 */ /* 0x000fe200078e00ff */
[----:B------:R-:W-:-:S02]  /*1510*/  SHF.L.U64.HI R36, R5, 0x4, R38 ;  /* 0x0000000405247819 */ /* 0x000fc40000010226 */
[----:B------:R-:W-:Y:S02]  /*1520*/  LOP3.LUT R37, R37, 0xffff, R34, 0xf8, !PT ;  /* 0x0000ffff25257812 */ /* 0x000fe400078ef822 */
[----:B------:R-:W-:Y:S02]  /*1530*/  LOP3.LUT R4, R36, 0xf00f00, RZ, 0xc0, !PT ;  /* 0x00f00f0024047812 */ /* 0x000fe400078ec0ff */
[----:B------:R-:W-:Y:S02]  /*1540*/  LOP3.LUT R36, R34, 0x1f0000, RZ, 0xc0, !PT ;  /* 0x001f000022247812 */ /* 0x000fe400078ec0ff */
[----:B------:R-:W-:Y:S02]  /*1550*/  LOP3.LUT R32, R32, 0xffff0000, RZ, 0xc0, !PT ;  /* 0xffff000020207812 */ /* 0x000fe400078ec0ff */
[----:B------:R-:W-:Y:S01]  /*1560*/  LOP3.LUT R4, R4, 0x100f00f0, R38, 0xf8, !PT ;  /* 0x100f00f004047812 */ /* 0x000fe200078ef826 */
[C---:B------:R-:W-:Y:S01]  /*1570*/  IMAD.SHL.U32 R38, R37.reuse, 0x100, RZ ;  /* 0x0000010025267824 */ /* 0x040fe200078e00ff */
[----:B------:R-:W-:-:S02]  /*1580*/  SHF.L.U64.HI R39, R37, 0x8, R36 ;  /* 0x0000000825277819 */ /* 0x000fc40000010224 */
[----:B------:R-:W-:Y:S02]  /*1590*/  LOP3.LUT R41, R35, 0x1f0000, RZ, 0xc0, !PT ;  /* 0x001f000023297812 */ /* 0x000fe400078ec0ff */
[----:B------:R-:W-:Y:S02]  /*15a0*/  LOP3.LUT R36, R32, 0xffff, R35, 0xf8, !PT ;  /* 0x0000ffff20247812 */ /* 0x000fe400078ef823 */
[----:B------:R-:W-:Y:S02]  /*15b0*/  LOP3.LUT R39, R39, 0x1f0000ff, RZ, 0xc0, !PT ;  /* 0x1f0000ff27277812 */ /* 0x000fe400078ec0ff */
[----:B------:R-:W-:Y:S02]  /*15c0*/  SHF.L.U64.HI R40, R36, 0x8, R41 ;  /* 0x0000000824287819 */ /* 0x000fe40000010229 */
        /* <DEDUP_REMOVED lines=10> */
[----:B------:R-:W-:Y:S02]  /*1670*/  LOP3.LUT R35, R35, 0xff0000ff, R36, 0xf8, !PT ;  /* 0xff0000ff23237812 */ /* 0x000fe400078ef824 */
[----:B------:R-:W-:-:S02]  /*1680*/  LOP3.LUT R36, R39, 0xf00f00f0, RZ, 0xc0, !PT ;  /* 0xf00f00f027247812 */ /* 0x000fc400078ec0ff */
[----:B------:R-:W-:Y:S02]  /*1690*/  SHF.L.U64.HI R39, R37, 0x4, R32 ;  /* 0x0000000425277819 */ /* 0x000fe40000010220 */
[----:B------:R-:W-:Y:S01]  /*16a0*/  LOP3.LUT R5, R38, 0xf00f00f, R5, 0xf8, !PT ;  /* 0x0f00f00f26057812 */ /* 0x000fe200078ef805 */
[C---:B------:R-:W-:Y:S01]  /*16b0*/  IMAD.SHL.U32 R38, R35.reuse, 0x10, RZ ;  /* 0x0000001023267824 */ /* 0x040fe200078e00ff */
[----:B------:R-:W-:Y:S02]  /*16c0*/  SHF.L.U64.HI R41, R35, 0x4, R34 ;  /* 0x0000000423297819 */ /* 0x000fe40000010222 */
[----:B------:R-:W-:Y:S02]  /*16d0*/  LOP3.LUT R39, R39, 0xf00f00, RZ, 0xc0, !PT ;  /* 0x00f00f0027277812 */ /* 0x000fe400078ec0ff */
[----:B------:R-:W-:Y:S02]  /*16e0*/  LOP3.LUT R37, R36, 0xf00f00f, R37, 0xf8, !PT ;  /* 0x0f00f00f24257812 */ /* 0x000fe400078ef825 */
[----:B------:R-:W-:-:S02]  /*16f0*/  LOP3.LUT R41, R41, 0xf00f00, RZ, 0xc0, !PT ;  /* 0x00f00f0029297812 */ /* 0x000fc400078ec0ff */
[----:B------:R-:W-:Y:S01]  /*1700*/  LOP3.LUT R38, R38, 0xf00f00f0, RZ, 0xc0, !PT ;  /* 0xf00f00f026267812 */ /* 0x000fe200078ec0ff */
[----:B------:R-:W-:Y:S01]  /*1710*/  IMAD.SHL.U32 R40, R37, 0x8, RZ ;  /* 0x0000000825287824 */ /* 0x000fe200078e00ff */
[----:B------:R-:W-:Y:S02]  /*1720*/  LOP3.LUT R32, R39, 0x100f00f0, R32, 0xf8, !PT ;  /* 0x100f00f027207812 */ /* 0x000fe400078ef820 */
[----:B------:R-:W-:Y:S02]  /*1730*/  LOP3.LUT R36, R41, 0x100f00f0, R34, 0xf8, !PT ;  /* 0x100f00f029247812 */ /* 0x000fe400078ef822 */
[----:B------:R-:W-:Y:S01]  /*1740*/  LOP3.LUT R41, R38, 0xf00f00f, R35, 0xf8, !PT ;  /* 0x0f00f00f26297812 */ /* 0x000fe200078ef823 */
[----:B------:R-:W-:Y:S01]  /*1750*/  IMAD.SHL.U32 R38, R5, 0x4, RZ ;  /* 0x0000000405267824 */ /* 0x000fe200078e00ff */
[C-C-:B------:R-:W-:Y:S02]  /*1760*/  SHF.L.U64.HI R34, R37.reuse, 0x3, R32.reuse ;  /* 0x0000000325227819 */ /* 0x140fe40000010220 */
        /* <DEDUP_REMOVED lines=8> */
[----:B------:R-:W-:Y:S02]  /*17f0*/  LOP3.LUT R38, R38, 0x41041041, R5, 0xf8, !PT ;  /* 0x4104104126267812 */ /* 0x000fe400078ef805 */
[----:B------:R-:W-:Y:S02]  /*1800*/  SHF.L.U64.HI R37, R41, 0x4, R36 ;  /* 0x0000000429257819 */ /* 0x000fe40000010224 */
[----:B------:R-:W-:Y:S02]  /*1810*/  SHF.L.U64.HI R5, R5, 0x2, R4 ;  /* 0x0000000205057819 */ /* 0x000fe40000010204 */
[----:B------:R-:W-:-:S02]  /*1820*/  LOP3.LUT R40, R39, 0x4104104, R40, 0xf8, !PT ;  /* 0x0410410427287812 */ /* 0x000fc400078ef828 */
[----:B------:R-:W-:Y:S02]  /*1830*/  SHF.L.U64.HI R36, R41, 0x2, R36 ;  /* 0x0000000229247819 */ /* 0x000fe40000010224 */
[----:B------:R-:W-:Y:S02]  /*1840*/  LOP3.LUT R5, R5, 0x2082082, RZ, 0xc0, !PT ;  /* 0x0208208205057812 */ /* 0x000fe400078ec0ff */
[----:B------:R-:W-:Y:S02]  /*1850*/  LOP3.LUT R39, R34, 0x4104104, RZ, 0xc0, !PT ;  /* 0x0410410422277812 */ /* 0x000fe400078ec0ff */
[----:B------:R-:W-:Y:S02]  /*1860*/  LOP3.LUT R37, R37, 0x8208208, RZ, 0xc0, !PT ;  /* 0x0820820825257812 */ /* 0x000fe400078ec0ff */
[----:B------:R-:W-:Y:S02]  /*1870*/  LOP3.LUT R5, R5, 0x10410410, R4, 0xf8, !PT ;  /* 0x1041041005057812 */ /* 0x000fe400078ef804 */
[----:B------:R-:W-:-:S02]  /*1880*/  LOP3.LUT R32, R39, 0x20820820, R32, 0xf8, !PT ;  /* 0x2082082027207812 */ /* 0x000fc400078ef820 */
[----:B------:R-:W-:Y:S02]  /*1890*/  LOP3.LUT R36, R37, 0x41041041, R36, 0xf8, !PT ;  /* 0x4104104125247812 */ /* 0x000fe400078ef824 */
[----:B------:R-:W-:Y:S02]  /*18a0*/  LOP3.LUT R35, R40, R35, R38, 0xfe, !PT ;  /* 0x0000002328237212 */ /* 0x000fe400078efe26 */
[----:B------:R-:W-:Y:S02]  /*18b0*/  LOP3.LUT R4, R23, R20, RZ, 0xfc, !PT ;  /* 0x0000001417047212 */ /* 0x000fe400078efcff */
[----:B------:R-:W-:Y:S02]  /*18c0*/  LOP3.LUT R32, R36, R32, R5, 0xfe, !PT ;  /* 0x0000002024207212 */ /* 0x000fe400078efe05 */
[----:B------:R-:W-:Y:S02]  /*18d0*/  LOP3.LUT R5, R26, R19, RZ, 0xfc, !PT ;  /* 0x000000131a057212 */ /* 0x000fe400078efcff */
        /* <DEDUP_REMOVED lines=12> */
.L_x_428:
[----:B------:R-:W-:-:S04]  /*19a0*/  ISETP.NE.U32.AND P0, PT, R7, UR10, PT ;  /* 0x0000000a07007c0c */ /* 0x000fc8000bf05070 */
        /* <DEDUP_REMOVED lines=13> */
[-C--:B---3--:R-:W-:Y:S02]  /*1a80*/  SHF.R.S32.HI R23, RZ, R32.reuse, R35 ;  /* 0x00000020ff177219 */ /* 0x088fe40000011423 */
[-C--:B------:R-:W-:Y:S02]  /*1a90*/  SHF.R.S32.HI R25, RZ, R32.reuse, R21 ;  /* 0x00000020ff197219 */ /* 0x080fe40000011415 */
[----:B----4-:R-:W-:-:S02]  /*1aa0*/  SHF.R.S32.HI R24, RZ, R32, R5 ;  /* 0x00000020ff187219 */ /* 0x010fc40000011405 */
[----:B------:R-:W-:-:S04]  /*1ab0*/  ISETP.NE.OR P0, PT, R23, R26, P0 ;  /* 0x0000001a1700720c */ /* 0x000fc80000705670 */
[----:B------:R-:W-:-:S04]  /*1ac0*/  ISETP.NE.OR P0, PT, R24, R25, P0 ;  /* 0x000000191800720c */ /* 0x000fc80000705670 */
[----:B------:R-:W-:-:S13]  /*1ad0*/  ISETP.LT.OR P0, PT, R32, R2, P0 ;  /* 0x000000022000720c */ /* 0x000fda0000701670 */
[----:B------:R-:W-:Y:S05]  /*1ae0*/  @P0 EXIT ;  /* 0x000000000000094d */ /* 0x000fea0003800000 */
[----:B------:R-:W2:Y:S01]  /*1af0*/  LDG.E.CONSTANT R33, desc[UR8][R6.64+0x10] ;  /* 0x0000100806217981 */ /* 0x000ea2000c1e9900 */
[----:B------:R-:W-:Y:S01]  /*1b00*/  ISETP.NE.AND P0, PT, R32, R2, PT ;  /* 0x000000022000720c */ /* 0x000fe20003f05270 */
[----:B------:R-:W-:Y:S01]  /*1b10*/  BSSY.RECONVERGENT B0, `(.L_x_430) ;  /* 0x0000013000007945 */ /* 0x000fe20003800200 */
[----:B------:R-:W-:Y:S01]  /*1b20*/  I2FP.F32.S32 R24, R14 ;  /* 0x0000000e00187245 */ /* 0x000fe20000201400 */
[----:B------:R0:W-:Y:S01]  /*1b30*/  STL [UR4+0x14], R35 ;  /* 0x00001423ff007987 */ /* 0x0001e20008100804 */
[----:B------:R-:W-:-:S03]  /*1b40*/  I2FP.F32.S32 R23, R15 ;  /* 0x0000000f00177245 */ /* 0x000fc60000201400 */
[----:B------:R0:W-:Y:S04]  /*1b50*/  STL.64 [UR4+0x18], R4 ;  /* 0x00001804ff007987 */ /* 0x0001e80008100a04 */
[----:B--2---:R0:W-:Y:S02]  /*1b60*/  STL.64 [UR4+0x20], R32 ;  /* 0x00002020ff007987 */ /* 0x0041e40008100a04 */
[----:B------:R-:W-:Y:S05]  /*1b70*/  @P0 BRA `(.L_x_431) ;  /* 0x0000000000300947 */ /* 0x000fea0003800000 */
[----:B0-----:R-:W-:-:S04]  /*1b80*/  I2FP.F32.S32 R35, R35 ;  /* 0x0000002300237245 */ /* 0x001fc80000201400 */
[----:B------:R-:W-:-:S13]  /*1b90*/  FSETP.GEU.AND P0, PT, R35, R24, PT ;  /* 0x000000182300720b */ /* 0x000fda0003f0e000 */
[----:B------:R-:W-:Y:S05]  /*1ba0*/  @!P0 EXIT ;  /* 0x000000000000894d */ /* 0x000fea0003800000 */
[----:B------:R-:W-:-:S13]  /*1bb0*/  FSETP.NEU.AND P0, PT, R35, R24, PT ;  /* 0x000000182300720b */ /* 0x000fda0003f0d000 */
[----:B------:R-:W-:Y:S05]  /*1bc0*/  @P0 BRA `(.L_x_431) ;  /* 0x00000000001c0947 */ /* 0x000fea0003800000 */
[----:B------:R-:W-:-:S04]  /*1bd0*/  I2FP.F32.S32 R6, R4 ;  /* 0x0000000400067245 */ /* 0x000fc80000201400 */
[----:B------:R-:W-:-:S13]  /*1be0*/  FSETP.GEU.AND P0, PT, R6, R23, PT ;  /* 0x000000170600720b */ /* 0x000fda0003f0e000 */
[----:B------:R-:W-:Y:S05]  /*1bf0*/  @!P0 EXIT ;  /* 0x000000000000894d */ /* 0x000fea0003800000 */
[----:B------:R-:W-:Y:S02]  /*1c00*/  I2FP.F32.S32 R4, R5 ;  /* 0x0000000500047245 */ /* 0x000fe40000201400 */
[----:B------:R-:W-:Y:S02]  /*1c10*/  FSETP.EQ.AND P1, PT, R6, R23, PT ;  /* 0x000000170600720b */ /* 0x000fe40003f22000 */
[----:B------:R-:W-:-:S13]  /*1c20*/  FSETP.GEU.AND P0, PT, R4, R11, PT ;  /* 0x0000000b0400720b */ /* 0x000fda0003f0e000 */
[----:B------:R-:W-:Y:S05]  /*1c30*/  @!P0 EXIT P1 ;  /* 0x000000000000894d */ /* 0x000fea0000800000 */
.L_x_431:
[----:B------:R-:W-:Y:S05]  /*1c40*/  BSYNC.RECONVERGENT B0 ;  /* 0x0000000000007941 */ /* 0x000fea0003800200 */
.L_x_430:
[----:B0-----:R-:W-:Y:S01]  /*1c50*/  IMAD.IADD R4, R22, 0x1, -R13 ;  /* 0x0000000116047824 */ /* 0x001fe200078e0a0d */
[----:B------:R-:W-:Y:S01]  /*1c60*/  BSSY.RECONVERGENT B0, `(.L_x_432) ;  /* 0x0000085000007945 */ /* 0x000fe20003800200 */
[----:B------:R-:W-:Y:S02]  /*1c70*/  IMAD.U32 R30, RZ, RZ, UR11 ;  /* 0x0000000bff1e7e24 */ /* 0x000fe4000f8e00ff */
[C---:B------:R-:W-:Y:S01]  /*1c80*/  IMAD.U32 R5, R4.reuse, 0x10000, RZ ;  /* 0x0001000004057824 */ /* 0x040fe200078e00ff */
[----:B------:R-:W-:Y:S01]  /*1c90*/  LOP3.LUT R7, R4, 0x1f0000, RZ, 0xc0, !PT ;  /* 0x001f000004077812 */ /* 0x000fe200078ec0ff */
[----:B------:R-:W-:-:S03]  /*1ca0*/  IMAD.U32 R33, RZ, RZ, UR5 ;  /* 0x00000005ff217e24 */ /* 0x000fc6000f8e00ff */
        /* <DEDUP_REMOVED lines=21> */
[----:B------:R-:W-:Y:S01]  /*1e00*/  LOP3.LUT R6, R7, 0x20820820, R6, 0xf8, !PT ;  /* 0x2082082007067812 */ /* 0x000fe200078ef806 */
[----:B------:R-:W-:Y:S01]  /*1e10*/  IMAD.MOV.U32 R7, RZ, RZ, RZ ;  /* 0x000000ffff077224 */ /* 0x000fe200078e00ff */
[----:B------:R-:W-:-:S02]  /*1e20*/  LOP3.LUT R4, R5, 0x82082082, R4, 0xf8, !PT ;  /* 0x8208208205047812 */ /* 0x000fc400078ef804 */
[----:B------:R-:W-:Y:S02]  /*1e30*/  LOP3.LUT R31, R6, R31, RZ, 0xfc, !PT ;  /* 0x0000001f061f7212 */ /* 0x000fe400078efcff */
[----:B------:R-:W-:-:S07]  /*1e40*/  LOP3.LUT R25, R4, R27, RZ, 0xfc, !PT ;  /* 0x0000001b04197212 */ /* 0x000fce00078efcff */
.L_x_433:
        /* <DEDUP_REMOVED lines=103> */
.L_x_432:
        /* <DEDUP_REMOVED lines=22> */
[----:B------:R-:W-:Y:S01]  /*2620*/  ISETP.NE.AND P0, PT, R27, R2, PT ;  /* 0x000000021b00720c */ /* 0x000fe20003f05270 */
[----:B------:R-:W-:Y:S02]  /*2630*/  BSSY.RECONVERGENT B0, `(.L_x_434) ;  /* 0x0000011000007945 */ /* 0x000fe40003800200 */
[----:B------:R0:W-:Y:S04]  /*2640*/  STL.64 [UR4+0x28], R6 ;  /* 0x00002806ff007987 */ /* 0x0001e80008100a04 */
[----:B------:R0:W-:Y:S04]  /*2650*/  STL.64 [UR4+0x30], R26 ;  /* 0x0000301aff007987 */ /* 0x0001e80008100a04 */
[----:B--2---:R0:W-:Y:S02]  /*2660*/  STL [UR4+0x38], R4 ;  /* 0x00003804ff007987 */ /* 0x0041e40008100804 */
[----:B------:R-:W-:Y:S05]  /*2670*/  @P0 BRA `(.L_x_435) ;  /* 0x0000000000300947 */ /* 0x000fea0003800000 */
[----:B------:R-:W-:-:S04]  /*2680*/  I2FP.F32.S32 R5, R6 ;  /* 0x0000000600057245 */ /* 0x000fc80000201400 */
[----:B------:R-:W-:-:S13]  /*2690*/  FSETP.GEU.AND P0, PT, R5, R24, PT ;  /* 0x000000180500720b */ /* 0x000fda0003f0e000 */
[----:B------:R-:W-:Y:S05]  /*26a0*/  @!P0 EXIT ;  /* 0x000000000000894d */ /* 0x000fea0003800000 */
[----:B------:R-:W-:-:S13]  /*26b0*/  FSETP.NEU.AND P0, PT, R5, R24, PT ;  /* 0x000000180500720b */ /* 0x000fda0003f0d000 */
[----:B------:R-:W-:Y:S05]  /*26c0*/  @P0 BRA `(.L_x_435) ;  /* 0x00000000001c0947 */ /* 0x000fea0003800000 */
[----:B0-----:R-:W-:-:S04]  /*26d0*/  I2FP.F32.S32 R4, R7 ;  /* 0x0000000700047245 */ /* 0x001fc80000201400 */
[----:B------:R-:W-:-:S13]  /*26e0*/  FSETP.GEU.AND P0, PT, R4, R23, PT ;  /* 0x000000170400720b */ /* 0x000fda0003f0e000 */
[----:B------:R-:W-:Y:S05]  /*26f0*/  @!P0 EXIT ;  /* 0x000000000000894d */ /* 0x000fea0003800000 */
[----:B------:R-:W-:Y:S02]  /*2700*/  I2FP.F32.S32 R26, R26 ;  /* 0x0000001a001a7245 */ /* 0x000fe40000201400 */
[----:B------:R-:W-:Y:S02]  /*2710*/  FSETP.EQ.AND P1, PT, R4, R23, PT ;  /* 0x000000170400720b */ /* 0x000fe40003f22000 */
[----:B------:R-:W-:-:S13]  /*2720*/  FSETP.GEU.AND P0, PT, R26, R11, PT ;  /* 0x0000000b1a00720b */ /* 0x000fda0003f0e000 */
[----:B------:R-:W-:Y:S05]  /*2730*/  @!P0 EXIT P1 ;  /* 0x000000000000894d */ /* 0x000fea0000800000 */
.L_x_435:
[----:B------:R-:W-:Y:S05]  /*2740*/  BSYNC.RECONVERGENT B0 ;  /* 0x0000000000007941 */ /* 0x000fea0003800200 */
.L_x_434:
[----:B------:R-:W-:Y:S01]  /*2750*/  BSSY.RECONVERGENT B0, `(.L_x_436) ;  /* 0x000006a000007945 */ /* 0x000fe20003800200 */
[----:B0-----:R-:W-:Y:S02]  /*2760*/  LOP3.LUT R6, R25, R20, RZ, 0xfc, !PT ;  /* 0x0000001419067212 */ /* 0x001fe400078efcff */
[----:B------:R-:W-:Y:S02]  /*2770*/  CS2R R26, SRZ ;  /* 0x00000000001a7805 */ /* 0x000fe4000001ff00 */
[----:B------:R-:W-:Y:S01]  /*2780*/  LOP3.LUT R7, R31, R19, RZ, 0xfc, !PT ;  /* 0x000000131f077212 */ /* 0x000fe200078efcff */
[----:B------:R-:W-:Y:S02]  /*2790*/  IMAD.U32 R30, RZ, RZ, UR11 ;  /* 0x0000000bff1e7e24 */ /* 0x000fe4000f8e00ff */
[----:B------:R-:W-:-:S07]  /*27a0*/  IMAD.U32 R33, RZ, RZ, UR5 ;  /* 0x00000005ff217e24 */ /* 0x000fce000f8e00ff */
.L_x_437:
        /* <DEDUP_REMOVED lines=35> */
[C---:B------:R-:W-:Y:S02]  /*29e0*/  SHF.L.U64.HI R39, R37.reuse, 0x8, R36 ;  /* 0x0000000825277819 */ /* 0x040fe40000010224 */
[----:B------:R-:W-:Y:S01]  /*29f0*/  LOP3.LUT R4, R4, 0x100f00f0, R38, 0xf8, !PT ;  /* 0x100f00f004047812 */ /* 0x000fe200078ef826 */
[----:B------:R-:W-:Y:S01]  /*2a00*/  IMAD.SHL.U32 R38, R37, 0x100, RZ ;  /* 0x0000010025267824 */ /* 0x000fe200078e00ff */
[----:B------:R-:W-:-:S02]  /*2a10*/  LOP3.LUT R41, R35, 0x1f0000, RZ, 0xc0, !PT ;  /* 0x001f000023297812 */ /* 0x000fc400078ec0ff */
        /* <DEDUP_REMOVED lines=15> */
[----:B------:R-:W-:Y:S01]  /*2b10*/  LOP3.LUT R5, R38, 0xf00f00f, R5, 0xf8, !PT ;  /* 0x0f00f00f26057812 */ /* 0x000fe200078ef805 */
[----:B------:R-:W-:Y:S01]  /*2b20*/  IMAD.SHL.U32 R38, R35, 0x10, RZ ;  /* 0x0000001023267824 */ /* 0x000fe200078e00ff */
[----:B------:R-:W-:Y:S02]  /*2b30*/  SHF.L.U64.HI R39, R37, 0x4, R32 ;  /* 0x0000000425277819 */ /* 0x000fe40000010220 */
        /* <DEDUP_REMOVED lines=18> */
[----:B------:R-:W-:Y:S02]  /*2c60*/  LOP3.LUT R38, R38, 0x41041041, R5, 0xf8, !PT ;  /* 0x4104104126267812 */ /* 0x000fe400078ef805 */
[----:B------:R-:W-:Y:S02]  /*2c70*/  LOP3.LUT R39, R39, 0x20820820, RZ, 0xc0, !PT ;  /* 0x2082082027277812 */ /* 0x000fe400078ec0ff */
[----:B------:R-:W-:Y:S02]  /*2c80*/  SHF.L.U64.HI R5, R5, 0x2, R4 ;  /* 0x0000000205057819 */ /* 0x000fe40000010204 */
[----:B------:R-:W-:Y:S02]  /*2c90*/  SHF.L.U64.HI R37, R41, 0x4, R36 ;  /* 0x0000000429257819 */ /* 0x000fe40000010224 */
[----:B------:R-:W-:-:S02]  /*2ca0*/  LOP3.LUT R40, R39, 0x4104104, R40, 0xf8, !PT ;  /* 0x0410410427287812 */ /* 0x000fc400078ef828 */
[----:B------:R-:W-:Y:S02]  /*2cb0*/  LOP3.LUT R5, R5, 0x2082082, RZ, 0xc0, !PT ;  /* 0x0208208205057812 */ /* 0x000fe400078ec0ff */
[----:B------:R-:W-:Y:S02]  /*2cc0*/  LOP3.LUT R39, R34, 0x4104104, RZ, 0xc0, !PT ;  /* 0x0410410422277812 */ /* 0x000fe400078ec0ff */
[----:B------:R-:W-:Y:S02]  /*2cd0*/  SHF.L.U64.HI R36, R41, 0x2, R36 ;  /* 0x0000000229247819 */ /* 0x000fe40000010224 */
[----:B------:R-:W-:Y:S02]  /*2ce0*/  LOP3.LUT R37, R37, 0x8208208, RZ, 0xc0, !PT ;  /* 0x0820820825257812 */ /* 0x000fe400078ec0ff */
[----:B------:R-:W-:Y:S02]  /*2cf0*/  LOP3.LUT R4, R5, 0x10410410, R4, 0xf8, !PT ;  /* 0x1041041005047812 */ /* 0x000fe400078ef804 */
[----:B------:R-:W-:-:S02]  /*2d00*/  LOP3.LUT R5, R39, 0x20820820, R32, 0xf8, !PT ;  /* 0x2082082027057812 */ /* 0x000fc400078ef820 */
[----:B------:R-:W-:Y:S02]  /*2d10*/  LOP3.LUT R32, R37, 0x41041041, R36, 0xf8, !PT ;  /* 0x4104104125207812 */ /* 0x000fe400078ef824 */
[----:B------:R-:W-:Y:S02]  /*2d20*/  LOP3.LUT R35, R40, R35, R38, 0xfe, !PT ;  /* 0x0000002328237212 */ /* 0x000fe400078efe26 */
        /* <DEDUP_REMOVED lines=13> */
.L_x_436:
[----:B------:R-:W-:-:S04]  /*2e00*/  ISETP.NE.U32.AND P0, PT, R27, UR10, PT ;  /* 0x0000000a1b007c0c */ /* 0x000fc8000bf05070 */
[----:B------:R-:W-:-:S13]  /*2e10*/  ISETP.NE.AND.EX P0, PT, R26, UR5, PT, P0 ;  /* 0x000000051a007c0c */ /* 0x000fda000bf05300 */
[----:B------:R-:W-:Y:S05]  /*2e20*/  @!P0 EXIT ;  /* 0x000000000000894d */ /* 0x000fea0003800000 */
[----:B------:R-:W-:-:S04]  /*2e30*/  IMAD.WIDE.U32 R8, R27, 0x14, R8 ;  /* 0x000000141b087825 */ /* 0x000fc800078e0008 */
[----:B------:R-:W-:-:S04]  /*2e40*/  IMAD R5, R26, 0x14, RZ ;  /* 0x000000141a057824 */ /* 0x000fc800078e02ff */
[----:B------:R-:W-:-:S05]  /*2e50*/  IMAD.IADD R9, R9, 0x1, R5 ;  /* 0x0000000109097824 */ /* 0x000fca00078e0205 */
[----:B------:R-:W2:Y:S04]  /*2e60*/  LDG.E.CONSTANT R6, desc[UR8][R8.64+0xc] ;  /* 0x00000c0808067981 */ /* 0x000ea8000c1e9900 */
[----:B------:R-:W3:Y:S04]  /*2e70*/  LDG.E.CONSTANT R4, desc[UR8][R8.64+0x4] ;  /* 0x0000040808047981 */ /* 0x000ee8000c1e9900 */
[----:B------:R-:W4:Y:S04]  /*2e80*/  LDG.E.CONSTANT R13, desc[UR8][R8.64] ;  /* 0x00000008080d7981 */ /* 0x000f28000c1e9900 */
[----:B------:R-:W5:Y:S01]  /*2e90*/  LDG.E.CONSTANT R5, desc[UR8][R8.64+0x8] ;  /* 0x0000080808057981 */ /* 0x000f62000c1e9900 */
[----:B--2---:R-:W-:-:S02]  /*2ea0*/  SHF.R.S32.HI R12, RZ, R6, R22 ;  /* 0x00000006ff0c7219 */ /* 0x004fc40000011416 */
[-C--:B------:R-:W-:Y:S02]  /*2eb0*/  SHF.R.S32.HI R26, RZ, R6.reuse, R17 ;  /* 0x00000006ff1a7219 */ /* 0x080fe40000011411 */
[-C--:B---3--:R-:W-:Y:S02]  /*2ec0*/  SHF.R.S32.HI R7, RZ, R6.reuse, R4 ;  /* 0x00000006ff077219 */ /* 0x088fe40000011404 */
[----:B------:R-:W-:Y:S02]  /*2ed0*/  SHF.R.S32.HI R21, RZ, R6, R21 ;  /* 0x00000006ff157219 */ /* 0x000fe40000011415 */
[----:B------:R-:W-:Y:S02]  /*2ee0*/  ISETP.NE.AND P0, PT, R7, R12, PT ;  /* 0x0000000c0700720c */ /* 0x000fe40003f05270 */
[-C--:B----4-:R-:W-:Y:S02]  /*2ef0*/  SHF.R.S32.HI R7, RZ, R6.reuse, R13 ;  /* 0x00000006ff077219 */ /* 0x090fe4000001140d */
[----:B-----5:R-:W-:-:S02]  /*2f00*/  SHF.R.S32.HI R12, RZ, R6, R5 ;  /* 0x00000006ff0c7219 */ /* 0x020fc40000011405 */
[----:B------:R-:W-:-:S04]  /*2f10*/  ISETP.NE.OR P0, PT, R7, R26, P0 ;  /* 0x0000001a0700720c */ /* 0x000fc80000705670 */
[----:B------:R-:W-:-:S04]  /*2f20*/  ISETP.NE.OR P0, PT, R12, R21, P0 ;  /* 0x000000150c00720c */ /* 0x000fc80000705670 */
[----:B------:R-:W-:-:S13]  /*2f30*/  ISETP.LT.OR P0, PT, R6, R2, P0 ;  /* 0x000000020600720c */ /* 0x000fda0000701670 */
[----:B------:R-:W-:Y:S05]  /*2f40*/  @P0 EXIT ;  /* 0x000000000000094d */ /* 0x000fea0003800000 */
[----:B------:R-:W2:Y:S01]  /*2f50*/  LDG.E.CONSTANT R7, desc[UR8][R8.64+0x10] ;  /* 0x0000100808077981 */ /* 0x000ea2000c1e9900 */
[----:B------:R-:W-:Y:S01]  /*2f60*/  ISETP.NE.AND P0, PT, R6, R2, PT ;  /* 0x000000020600720c */ /* 0x000fe20003f05270 */
[----:B------:R-:W-:Y:S02]  /*2f70*/  BSSY.RECONVERGENT B0, `(.L_x_438) ;  /* 0x0000010000007945 */ /* 0x000fe40003800200 */
[----:B------:R0:W-:Y:S04]  /*2f80*/  STL [UR4+0x3c], R13 ;  /* 0x00003c0dff007987 */ /* 0x0001e80008100804 */
[----:B--2---:R0:W-:Y:S06]  /*2f90*/  STL.128 [UR4+0x40], R4 ;  /* 0x00004004ff007987 */ /* 0x0041ec0008100c04 */
        /* <DEDUP_REMOVED lines=13> */
.L_x_439:
[----:B------:R-:W-:Y:S05]  /*3070*/  BSYNC.RECONVERGENT B0 ;  /* 0x0000000000007941 */ /* 0x000fea0003800200 */
.L_x_438:
[----:B------:R-:W-:Y:S01]  /*3080*/  UPLOP3.LUT UP0, UPT, UPT, UPT, UPT, 0x40, 0x4 ;  /* 0x000000000004789c */ /* 0x000fe20003f0e870 */
[----:B------:R-:W-:Y:S01]  /*3090*/  UMOV UR4, 0x1 ;  /* 0x0000000100047882 */ /* 0x000fe20000000000 */
[----:B------:R-:W-:Y:S09]  /*30a0*/  BRA.U UP1, `(.L_x_440) ;  /* 0xffffffd501947547 */ /* 0x000ff2000b83ffff */
[----:B------:R-:W-:Y:S05]  /*30b0*/  BRA `(.L_x_441) ;  /* 0x0000000c00287947 */ /* 0x000fea0003800000 */
.L_x_423:
[----:B------:R-:W-:-:S13]  /*30c0*/  ISETP.NE.AND P0, PT, RZ, UR5, PT ;  /* 0x00000005ff007c0c */ /* 0x000fda000bf05270 */
[----:B------:R-:W-:Y:S05]  /*30d0*/  @!P0 EXIT ;  /* 0x000000000000894d */ /* 0x000fea0003800000 */
[----:B------:R-:W0:Y:S02]  /*30e0*/  LDC.64 R12, c[0x0][0x390] ;  /* 0x0000e400ff0c7b82 */ /* 0x000e240000000a00 */
[----:B0-----:R-:W2:Y:S04]  /*30f0*/  LDG.E.CONSTANT R8, desc[UR8][R12.64+0xc] ;  /* 0x00000c080c087981 */ /* 0x001ea8000c1e9900 */
[----:B------:R-:W3:Y:S04]  /*3100*/  LDG.E.CONSTANT R5, desc[UR8][R12.64+0x4] ;  /* 0x000004080c057981 */ /* 0x000ee8000c1e9900 */
[----:B------:R-:W4:Y:S04]  /*3110*/  LDG.E.CONSTANT R4, desc[UR8][R12.64] ;  /* 0x000000080c047981 */ /* 0x000f28000c1e9900 */
[----:B------:R-:W4:Y:S01]  /*3120*/  LDG.E.CONSTANT R6, desc[UR8][R12.64+0x8] ;  /* 0x000008080c067981 */ /* 0x000f22000c1e9900 */
[----:B--2--5:R-:W-:-:S02]  /*3130*/  SHF.R.S32.HI R7, RZ, R8, R15 ;  /* 0x00000008ff077219 */ /* 0x024fc4000001140f */
[-C--:B------:R-:W-:Y:S02]  /*3140*/  SHF.R.S32.HI R9, RZ, R8.reuse, R3 ;  /* 0x00000008ff097219 */ /* 0x080fe40000011403 */
[----:B---3--:R-:W-:-:S04]  /*3150*/  SHF.R.S32.HI R20, RZ, R8, R5 ;  /* 0x00000008ff147219 */ /* 0x008fc80000011405 */
[----:B------:R-:W-:Y:S02]  /*3160*/  ISETP.NE.AND P0, PT, R20, R7, PT ;  /* 0x000000071400720c */ /* 0x000fe40003f05270 */
[-C--:B------:R-:W-:Y:S02]  /*3170*/  SHF.R.S32.HI R7, RZ, R8.reuse, R14 ;  /* 0x00000008ff077219 */ /* 0x080fe4000001140e */
[-C--:B----4-:R-:W-:Y:S02]  /*3180*/  SHF.R.S32.HI R18, RZ, R8.reuse, R4 ;  /* 0x00000008ff127219 */ /* 0x090fe40000011404 */
[----:B------:R-:W-:Y:S02]  /*3190*/  SHF.R.S32.HI R16, RZ, R8, R6 ;  /* 0x00000008ff107219 */ /* 0x000fe40000011406 */
[----:B------:R-:W-:-:S04]  /*31a0*/  ISETP.NE.OR P0, PT, R18, R7, P0 ;  /* 0x000000071200720c */ /* 0x000fc80000705670 */
[----:B------:R-:W-:-:S04]  /*31b0*/  ISETP.NE.OR P0, PT, R16, R9, P0 ;  /* 0x000000091000720c */ /* 0x000fc80000705670 */
[----:B------:R-:W-:-:S13]  /*31c0*/  ISETP.LT.OR P0, PT, R8, R2, P0 ;  /* 0x000000020800720c */ /* 0x000fda0000701670 */
[----:B------:R-:W-:Y:S05]  /*31d0*/  @P0 EXIT ;  /* 0x000000000000094d */ /* 0x000fea0003800000 */
[----:B------:R-:W2:Y:S01]  /*31e0*/  LDG.E.CONSTANT R9, desc[UR8][R12.64+0x10] ;  /* 0x000010080c097981 */ /* 0x000ea2000c1e9900 */
[----:B------:R-:W-:Y:S01]  /*31f0*/  IMAD.MOV.U32 R7, RZ, RZ, R8 ;  /* 0x000000ffff077224 */ /* 0x000fe200078e0008 */
[----:B------:R-:W-:Y:S01]  /*3200*/  ISETP.NE.AND P0, PT, R8, R2, PT ;  /* 0x000000020800720c */ /* 0x000fe20003f05270 */
[----:B------:R-:W-:Y:S01]  /*3210*/  BSSY.RECONVERGENT B0, `(.L_x_442) ;  /* 0x0000012000007945 */ /* 0x000fe20003800200 */
[----:B------:R-:W-:Y:S02]  /*3220*/  I2FP.F32.S32 R10, R14 ;  /* 0x0000000e000a7245 */ /* 0x000fe40000201400 */
[----:B------:R0:W-:Y:S01]  /*3230*/  STL.128 [R1+0x80], R4 ;  /* 0x0000800401007387 */ /* 0x0001e20000100c00 */
[----:B------:R-:W-:-:S03]  /*3240*/  I2FP.F32.S32 R0, R15 ;  /* 0x0000000f00007245 */ /* 0x000fc60000201400 */
[----:B--2---:R0:W-:Y:S05]  /*3250*/  STL [R1+0x90], R9 ;  /* 0x0000900901007387 */ /* 0x0041ea0000100800 */
        /* <DEDUP_REMOVED lines=13> */
.L_x_443:
[----:B------:R-:W-:Y:S05]  /*3330*/  BSYNC.RECONVERGENT B0 ;  /* 0x0000000000007941 */ /* 0x000fea0003800200 */
.L_x_442:
[----:B------:R-:W-:Y:S01]  /*3340*/  ISETP.NE.AND P1, PT, R17, RZ, PT ;  /* 0x000000ff1100720c */ /* 0x000fe20003f25270 */
[----:B------:R-:W-:-:S05]  /*3350*/  IMAD.MOV.U32 R17, RZ, RZ, 0x1 ;  /* 0x00000001ff117424 */ /* 0x000fca00078e00ff */
[----:B0-----:R-:W-:-:S04]  /*3360*/  SEL R7, R17, 0xffffffff, P1 ;  /* 0xffffffff11077807 */ /* 0x001fc80000800000 */
[----:B------:R-:W-:-:S05]  /*3370*/  SHF.L.U32 R7, R7, R2, RZ ;  /* 0x0000000207077219 */ /* 0x000fca00000006ff */
[----:B------:R-:W-:-:S05]  /*3380*/  IMAD.IADD R7, R14, 0x1, R7 ;  /* 0x000000010e077824 */ /* 0x000fca00078e0207 */
[----:B------:R-:W-:-:S04]  /*3390*/  SHF.R.S32.HI R7, RZ, R8, R7 ;  /* 0x00000008ff077219 */ /* 0x000fc80000011407 */
[----:B------:R-:W-:-:S13]  /*33a0*/  ISETP.NE.AND P1, PT, R18, R7, PT ;  /* 0x000000071200720c */ /* 0x000fda0003f25270 */
[----:B------:R-:W-:Y:S05]  /*33b0*/  @P1 EXIT ;  /* 0x000000000000194d */ /* 0x000fea0003800000 */
[----:B------:R-:W-:Y:S01]  /*33c0*/  IMAD.MOV.U32 R12, RZ, RZ, R5 ;  /* 0x000000ffff0c7224 */ /* 0x000fe200078e0005 */
[----:B------:R0:W-:Y:S01]  /*33d0*/  STL [R1+0x94], R4 ;  /* 0x0000940401007387 */ /* 0x0001e20000100800 */
[----:B------:R-:W-:Y:S01]  /*33e0*/  IMAD.MOV.U32 R13, RZ, RZ, R6 ;  /* 0x000000ffff0d7224 */ /* 0x000fe200078e0006 */
[----:B------:R-:W-:Y:S02]  /*33f0*/  BSSY.RECONVERGENT B0, `(.L_x_444) ;  /* 0x0000010000007945 */ /* 0x000fe40003800200 */
[----:B------:R0:W-:Y:S04]  /*3400*/  STL.64 [R1+0xa0], R8 ;  /* 0x0000a00801007387 */ /* 0x0001e80000100a00 */
[----:B------:R0:W-:Y:S01]  /*3410*/  STL.64 [R1+0x98], R12 ;  /* 0x0000980c01007387 */ /* 0x0001e20000100a00 */
[----:B------:R-:W-:Y:S05]  /*3420*/  @P0 BRA `(.L_x_445) ;  /* 0x0000000000300947 */ /* 0x000fea0003800000 */
[----:B------:R-:W-:-:S04]  /*3430*/  I2FP.F32.S32 R7, R4 ;  /* 0x0000000400077245 */ /* 0x000fc80000201400 */
[----:B------:R-:W-:-:S13]  /*3440*/  FSETP.GEU.AND P1, PT, R7, R10, PT ;  /* 0x0000000a0700720b */ /* 0x000fda0003f2e000 */
[----:B------:R-:W-:Y:S05]  /*3450*/  @!P1 EXIT ;  /* 0x000000000000994d */ /* 0x000fea0003800000 */
[----:B------:R-:W-:-:S13]  /*3460*/  FSETP.NEU.AND P1, PT, R7, R10, PT ;  /* 0x0000000a0700720b */ /* 0x000fda0003f2d000 */
[----:B------:R-:W-:Y:S05]  /*3470*/  @P1 BRA `(.L_x_445) ;  /* 0x00000000001c1947 */ /* 0x000fea0003800000 */
[----:B------:R-:W-:-:S04]  /*3480*/  I2FP.F32.S32 R7, R5 ;  /* 0x0000000500077245 */ /* 0x000fc80000201400 */
[----:B------:R-:W-:-:S13]  /*3490*/  FSETP.GEU.AND P1, PT, R7, R0, PT ;  /* 0x000000000700720b */ /* 0x000fda0003f2e000 */
[----:B------:R-:W-:Y:S05]  /*34a0*/  @!P1 EXIT ;  /* 0x000000000000994d */ /* 0x000fea0003800000 */
[----:B0-----:R-:W-:Y:S02]  /*34b0*/  I2FP.F32.S32 R12, R6 ;  /* 0x00000006000c7245 */ /* 0x001fe40000201400 */
[----:B------:R-:W-:Y:S02]  /*34c0*/  FSETP.EQ.AND P2, PT, R7, R0, PT ;  /* 0x000000000700720b */ /* 0x000fe40003f42000 */
[----:B------:R-:W-:-:S13]  /*34d0*/  FSETP.GEU.AND P1, PT, R12, R11, PT ;  /* 0x0000000b0c00720b */ /* 0x000fda0003f2e000 */
[----:B------:R-:W-:Y:S05]  /*34e0*/  @!P1 EXIT P2 ;  /* 0x000000000000994d */ /* 0x000fea0001000000 */
.L_x_445:
[----:B------:R-:W-:Y:S05]  /*34f0*/  BSYNC.RECONVERGENT B0 ;  /* 0x0000000000007941 */ /* 0x000fea0003800200 */
.L_x_444:
[----:B0-----:R-:W-:-:S05]  /*3500*/  SHF.L.U32 R12, R19, R2, RZ ;  /* 0x00000002130c7219 */ /* 0x001fca00000006ff */
[----:B------:R-:W-:-:S05]  /*3510*/  IMAD.IADD R7, R15, 0x1, R12 ;  /* 0x000000010f077824 */ /* 0x000fca00078e020c */
[----:B------:R-:W-:-:S04]  /*3520*/  SHF.R.S32.HI R7, RZ, R8, R7 ;  /* 0x00000008ff077219 */ /* 0x000fc80000011407 */
[----:B------:R-:W-:-:S13]  /*3530*/  ISETP.NE.AND P1, PT, R20, R7, PT ;  /* 0x000000071400720c */ /* 0x000fda0003f25270 */
[----:B------:R-:W-:Y:S05]  /*3540*/  @P1 EXIT ;  /* 0x000000000000194d */ /* 0x000fea0003800000 */
[----:B------:R-:W-:Y:S01]  /*3550*/  IMAD.MOV.U32 R7, RZ, RZ, R8 ;  /* 0x000000ffff077224 */ /* 0x000fe200078e0008 */
[----:B------:R0:W-:Y:S01]  /*3560*/  STL.64 [R1+0xa8], R4 ;  /* 0x0000a80401007387 */ /* 0x0001e20000100a00 */
[----:B------:R-:W-:Y:S03]  /*3570*/  BSSY.RECONVERGENT B0, `(.L_x_446) ;  /* 0x0000027000007945 */ /* 0x000fe60003800200 */
[----:B------:R0:W-:Y:S04]  /*3580*/  STL [R1+0xb8], R9 ;  /* 0x0000b80901007387 */ /* 0x0001e80000100800 */
[----:B------:R0:W-:Y:S01]  /*3590*/  STL.64 [R1+0xb0], R6 ;  /* 0x0000b00601007387 */ /* 0x0001e20000100a00 */
[----:B------:R-:W-:Y:S05]  /*35a0*/  @P0 BRA `(.L_x_447) ;  /* 0x0000000000700947 */ /* 0x000fea0003800000 */
[----:B0-----:R-:W-:-:S04]  /*35b0*/  I2FP.F32.S32 R7, R4 ;  /* 0x0000000400077245 */ /* 0x001fc80000201400 */
[----:B------:R-:W-:-:S13]  /*35c0*/  FSETP.GEU.AND P1, PT, R7, R10, PT ;  /* 0x0000000a0700720b */ /* 0x000fda0003f2e000 */
[----:B------:R-:W-:Y:S05]  /*35d0*/  @!P1 EXIT ;  /* 0x000000000000994d */ /* 0x000fea0003800000 */
[----:B------:R-:W-:Y:S01]  /*35e0*/  FSETP.NEU.AND P1, PT, R7, R10, PT ;  /* 0x0000000a0700720b */ /* 0x000fe20003f2d000 */
[----:B------:R-:W-:Y:S01]  /*35f0*/  BSSY.RECONVERGENT B1, `(.L_x_448) ;  /* 0x0000009000017945 */ /* 0x000fe20003800200 */
[----:B------:R-:W-:Y:S02]  /*3600*/  I2FP.F32.S32 R18, R6 ;  /* 0x0000000600127245 */ /* 0x000fe40000201400 */
[----:B------:R-:W-:-:S09]  /*3610*/  I2FP.F32.S32 R19, R5 ;  /* 0x0000000500137245 */ /* 0x000fd20000201400 */
[----:B------:R-:W-:Y:S05]  /*3620*/  @P1 BRA `(.L_x_449) ;  /* 0x0000000000141947 */ /* 0x000fea0003800000 */
[----:B------:R-:W-:-:S13]  /*3630*/  FSETP.GEU.AND P2, PT, R19, R0, PT ;  /* 0x000000001300720b */ /* 0x000fda0003f4e000 */
[----:B------:R-:W-:Y:S05]  /*3640*/  @!P2 EXIT ;  /* 0x000000000000a94d */ /* 0x000fea0003800000 */
[----:B------:R-:W-:Y:S02]  /*3650*/  FSETP.GEU.AND P2, PT, R18, R11, PT ;  /* 0x0000000b1200720b */ /* 0x000fe40003f4e000 */
[----:B------:R-:W-:-:S13]  /*3660*/  FSETP.EQ.AND P3, PT, R19, R0, PT ;  /* 0x000000001300720b */ /* 0x000fda0003f62000 */
[----:B------:R-:W-:Y:S05]  /*3670*/  @!P2 EXIT P3 ;  /* 0x000000000000a94d */ /* 0x000fea0001800000 */
.L_x_449:
[----:B------:R-:W-:Y:S05]  /*3680*/  BSYNC.RECONVERGENT B1 ;  /* 0x0000000000017941 */ /* 0x000fea0003800200 */
.L_x_448:
[----:B------:R-:W-:Y:S01]  /*3690*/  IMAD.MOV.U32 R7, RZ, RZ, R2 ;  /* 0x000000ffff077224 */ /* 0x000fe200078e0002 */
[----:B------:R0:W-:Y:S01]  /*36a0*/  STL [R1+0xbc], R4 ;  /* 0x0000bc0401007387 */ /* 0x0001e20000100800 */
[----:B------:R-:W-:Y:S02]  /*36b0*/  IMAD.MOV.U32 R12, RZ, RZ, R5 ;  /* 0x000000ffff0c7224 */ /* 0x000fe400078e0005 */
[----:B------:R-:W-:Y:S02]  /*36c0*/  IMAD.MOV.U32 R13, RZ, RZ, R6 ;  /* 0x000000ffff0d7224 */ /* 0x000fe400078e0006 */
[----:B------:R-:W-:Y:S02]  /*36d0*/  IMAD.MOV.U32 R15, RZ, RZ, R9 ;  /* 0x000000ffff0f7224 */ /* 0x000fe400078e0009 */
[----:B------:R-:W-:-:S05]  /*36e0*/  IMAD.MOV.U32 R14, RZ, RZ, R7 ;  /* 0x000000ffff0e7224 */ /* 0x000fca00078e0007 */
[----:B------:R0:W-:Y:S01]  /*36f0*/  STL.128 [R1+0xc0], R12 ;  /* 0x0000c00c01007387 */ /* 0x0001e20000100c00 */
[----:B------:R-:W-:Y:S05]  /*3700*/  @P1 BRA `(.L_x_450) ;  /* 0x0000000000341947 */ /* 0x000fea0003800000 */
[----:B------:R-:W-:-:S13]  /*3710*/  FSETP.GEU.AND P1, PT, R19, R0, PT ;  /* 0x000000001300720b */ /* 0x000fda0003f2e000 */
[----:B------:R-:W-:Y:S05]  /*3720*/  @!P1 EXIT ;  /* 0x000000000000994d */ /* 0x000fea0003800000 */
[----:B------:R-:W-:Y:S02]  /*3730*/  FSETP.GEU.AND P1, PT, R18, R11, PT ;  /* 0x0000000b1200720b */ /* 0x000fe40003f2e000 */
[----:B------:R-:W-:-:S13]  /*3740*/  FSETP.EQ.AND P2, PT, R19, R0, PT ;  /* 0x000000001300720b */ /* 0x000fda0003f42000 */
[----:B------:R-:W-:Y:S05]  /*3750*/  @!P1 EXIT P2 ;  /* 0x000000000000994d */ /* 0x000fea0001000000 */
[----:B------:R-:W-:Y:S05]  /*3760*/  BRA `(.L_x_450) ;  /* 0x00000000001c7947 */ /* 0x000fea0003800000 */
.L_x_447:
[----:B0-----:R-:W-:Y:S01]  /*3770*/  IMAD.MOV.U32 R7, RZ, RZ, R8 ;  /* 0x000000ffff077224 */ /* 0x001fe200078e0008 */
[----:B------:R1:W-:Y:S01]  /*3780*/  STL [R1+0xbc], R4 ;  /* 0x0000bc0401007387 */ /* 0x0003e20000100800 */
[----:B------:R-:W-:Y:S02]  /*3790*/  IMAD.MOV.U32 R12, RZ, RZ, R5 ;  /* 0x000000ffff0c7224 */ /* 0x000fe400078e0005 */
[----:B------:R-:W-:Y:S02]  /*37a0*/  IMAD.MOV.U32 R13, RZ, RZ, R6 ;  /* 0x000000ffff0d7224 */ /* 0x000fe400078e0006 */
[----:B------:R-:W-:Y:S02]  /*37b0*/  IMAD.MOV.U32 R15, RZ, RZ, R9 ;  /* 0x000000ffff0f7224 */ /* 0x000fe400078e0009 */
[----:B------:R-:W-:-:S05]  /*37c0*/  IMAD.MOV.U32 R14, RZ, RZ, R7 ;  /* 0x000000ffff0e7224 */ /* 0x000fca00078e0007 */
[----:B------:R1:W-:Y:S02]  /*37d0*/  STL.128 [R1+0xc0], R12 ;  /* 0x0000c00c01007387 */ /* 0x0003e40000100c00 */
.L_x_450:
[----:B------:R-:W-:Y:S05]  /*37e0*/  BSYNC.RECONVERGENT B0 ;  /* 0x0000000000007941 */ /* 0x000fea0003800200 */
.L_x_446:
[----:B------:R-:W-:-:S04]  /*37f0*/  LOP3.LUT P1, RZ, R28, 0x4, RZ, 0xc0, !PT ;  /* 0x000000041cff7812 */ /* 0x000fc8000782c0ff */
[----:B------:R-:W-:-:S04]  /*3800*/  SEL R7, R17, 0xffffffff, P1 ;  /* 0xffffffff11077807 */ /* 0x000fc80000800000 */
[----:B01----:R-:W-:-:S05]  /*3810*/  SHF.L.U32 R12, R7, R2, RZ ;  /* 0x00000002070c7219 */ /* 0x003fca00000006ff */
[----:B------:R-:W-:-:S05]  /*3820*/  IMAD.IADD R3, R3, 0x1, R12 ;  /* 0x0000000103037824 */ /* 0x000fca00078e020c */
[----:B------:R-:W-:-:S04]  /*3830*/  SHF.R.S32.HI R3, RZ, R8, R3 ;  /* 0x00000008ff037219 */ /* 0x000fc80000011403 */
[----:B------:R-:W-:-:S13]  /*3840*/  ISETP.NE.AND P1, PT, R16, R3, PT ;  /* 0x000000031000720c */ /* 0x000fda0003f25270 */
[----:B------:R-:W-:Y:S05]  /*3850*/  @P1 EXIT ;  /* 0x000000000000194d */ /* 0x000fea0003800000 */
[----:B------:R-:W-:Y:S01]  /*3860*/  IMAD.MOV.U32 R7, RZ, RZ, R8 ;  /* 0x000000ffff077224 */ /* 0x000fe200078e0008 */
[----:B------:R0:W-:Y:S01]  /*3870*/  STL [R1+0xe0], R9 ;  /* 0x0000e00901007387 */ /* 0x0001e20000100800 */
[----:B------:R-:W-:Y:S03]  /*3880*/  BSSY.RECONVERGENT B0, `(.L_x_451) ;  /* 0x0000023000007945 */ /* 0x000fe60003800200 */
[----:B------:R0:W-:Y:S01]  /*3890*/  STL.128 [R1+0xd0], R4 ;  /* 0x0000d00401007387 */ /* 0x0001e20000100c00 */
[----:B------:R-:W-:Y:S05]  /*38a0*/  @P0 BRA `(.L_x_452) ;  /* 0x00000000006c0947 */ /* 0x000fea0003800000 */
[----:B------:R-:W-:-:S04]  /*38b0*/  I2FP.F32.S32 R3, R4 ;  /* 0x0000000400037245 */ /* 0x000fc80000201400 */
[----:B------:R-:W-:-:S13]  /*38c0*/  FSETP.GEU.AND P1, PT, R3, R10, PT ;  /* 0x0000000a0300720b */ /* 0x000fda0003f2e000 */
[----:B------:R-:W-:Y:S05]  /*38d0*/  @!P1 EXIT ;  /* 0x000000000000994d */ /* 0x000fea0003800000 */
[----:B------:R-:W-:Y:S01]  /*38e0*/  FSETP.NEU.AND P1, PT, R3, R10, PT ;  /* 0x0000000a0300720b */ /* 0x000fe20003f2d000 */
[----:B------:R-:W-:Y:S01]  /*38f0*/  BSSY.RECONVERGENT B1, `(.L_x_453) ;  /* 0x0000009000017945 */ /* 0x000fe20003800200 */
[----:B------:R-:W-:Y:S02]  /*3900*/  I2FP.F32.S32 R14, R6 ;  /* 0x00000006000e7245 */ /* 0x000fe40000201400 */
[----:B0-----:R-:W-:-:S09]  /*3910*/  I2FP.F32.S32 R7, R5 ;  /* 0x0000000500077245 */ /* 0x001fd20000201400 */
[----:B------:R-:W-:Y:S05]  /*3920*/  @P1 BRA `(.L_x_454) ;  /* 0x0000000000141947 */ /* 0x000fea0003800000 */
[----:B------:R-:W-:-:S13]  /*3930*/  FSETP.GEU.AND P2, PT, R7, R0, PT ;  /* 0x000000000700720b */ /* 0x000fda0003f4e000 */
[----:B------:R-:W-:Y:S05]  /*3940*/  @!P2 EXIT ;  /* 0x000000000000a94d */ /* 0x000fea0003800000 */
[----:B------:R-:W-:Y:S02]  /*3950*/  FSETP.GEU.AND P2, PT, R14, R11, PT ;  /* 0x0000000b0e00720b */ /* 0x000fe40003f4e000 */
[----:B------:R-:W-:-:S13]  /*3960*/  FSETP.EQ.AND P3, PT, R7, R0, PT ;  /* 0x000000000700720b */ /* 0x000fda0003f62000 */
[----:B------:R-:W-:Y:S05]  /*3970*/  @!P2 EXIT P3 ;  /* 0x000000000000a94d */ /* 0x000fea0001800000 */
.L_x_454:
[----:B------:R-:W-:Y:S05]  /*3980*/  BSYNC.RECONVERGENT B1 ;  /* 0x0000000000017941 */ /* 0x000fea0003800200 */
.L_x_453:
[----:B------:R-:W-:Y:S01]  /*3990*/  IMAD.MOV.U32 R12, RZ, RZ, R5 ;  /* 0x000000ffff0c7224 */ /* 0x000fe200078e0005 */
[----:B------:R2:W-:Y:S01]  /*39a0*/  STL [R1+0xe4], R4 ;  /* 0x0000e40401007387 */ /* 0x0005e20000100800 */
[----:B------:R-:W-:Y:S02]  /*39b0*/  IMAD.MOV.U32 R13, RZ, RZ, R6 ;  /* 0x000000ffff0d7224 */ /* 0x000fe400078e0006 */
[----:B------:R-:W-:-:S03]  /*39c0*/  IMAD.MOV.U32 R3, RZ, RZ, R9 ;  /* 0x000000ffff037224 */ /* 0x000fc600078e0009 */
[----:B------:R2:W-:Y:S04]  /*39d0*/  STL.64 [R1+0xe8], R12 ;  /* 0x0000e80c01007387 */ /* 0x0005e80000100a00 */
[----:B------:R2:W-:Y:S01]  /*39e0*/  STL.64 [R1+0xf0], R2 ;  /* 0x0000f00201007387 */ /* 0x0005e20000100a00 */
[----:B------:R-:W-:Y:S05]  /*39f0*/  @P1 BRA `(.L_x_455) ;  /* 0x00000000002c1947 */ /* 0x000fea0003800000 */
[----:B------:R-:W-:-:S13]  /*3a00*/  FSETP.GEU.AND P1, PT, R7, R0, PT ;  /* 0x000000000700720b */ /* 0x000fda0003f2e000 */
[----:B------:R-:W-:Y:S05]  /*3a10*/  @!P1 EXIT ;  /* 0x000000000000994d */ /* 0x000fea0003800000 */
[----:B------:R-:W-:Y:S02]  /*3a20*/  FSETP.GEU.AND P1, PT, R14, R11, PT ;  /* 0x0000000b0e00720b */ /* 0x000fe40003f2e000 */
[----:B------:R-:W-:-:S13]  /*3a30*/  FSETP.EQ.AND P2, PT, R7, R0, PT ;  /* 0x000000000700720b */ /* 0x000fda0003f42000 */
[----:B------:R-:W-:Y:S05]  /*3a40*/  @!P1 EXIT P2 ;  /* 0x000000000000994d */ /* 0x000fea0001000000 */
[----:B------:R-:W-:Y:S05]  /*3a50*/  BRA `(.L_x_455) ;  /* 0x0000000000147947 */ /* 0x000fea0003800000 */
.L_x_452:
[----:B------:R-:W-:Y:S01]  /*3a60*/  IMAD.MOV.U32 R12, RZ, RZ, R5 ;  /* 0x000000ffff0c7224 */ /* 0x000fe200078e0005 */
[----:B------:R1:W-:Y:S01]  /*3a70*/  STL [R1+0xe4], R4 ;  /* 0x0000e40401007387 */ /* 0x0003e20000100800 */
[----:B------:R-:W-:-:S03]  /*3a80*/  IMAD.MOV.U32 R13, RZ, RZ, R6 ;  /* 0x000000ffff0d7224 */ /* 0x000fc600078e0006 */
[----:B------:R1:W-:Y:S04]  /*3a90*/  STL.64 [R1+0xf0], R8 ;  /* 0x0000f00801007387 */ /* 0x0003e80000100a00 */
[----:B------:R1:W-:Y:S02]  /*3aa0*/  STL.64 [R1+0xe8], R12 ;  /* 0x0000e80c01007387 */ /* 0x0003e40000100a00 */
.L_x_455:
[----:B------:R-:W-:Y:S05]  /*3ab0*/  BSYNC.RECONVERGENT B0 ;  /* 0x0000000000007941 */ /* 0x000fea0003800200 */
.L_x_451:
[----:B0-----:R-:W-:Y:S01]  /*3ac0*/  IMAD.MOV.U32 R7, RZ, RZ, R8 ;  /* 0x000000ffff077224 */ /* 0x001fe200078e0008 */
[----:B------:R0:W-:Y:S01]  /*3ad0*/  STL.64 [R1+0xf8], R4 ;  /* 0x0000f80401007387 */ /* 0x0001e20000100a00 */
[----:B------:R-:W-:Y:S03]  /*3ae0*/  BSSY.RECONVERGENT B0, `(.L_x_441) ;  /* 0x0000027000007945 */ /* 0x000fe60003800200 */
[----:B------:R0:W-:Y:S04]  /*3af0*/  STL [R1+0x108], R9 ;  /* 0x0001080901007387 */ /* 0x0001e80000100800 */
[----:B------:R0:W-:Y:S01]  /*3b00*/  STL.64 [R1+0x100], R6 ;  /* 0x0001000601007387 */ /* 0x0001e20000100a00 */
[----:B------:R-:W-:Y:S05]  /*3b10*/  @P0 BRA `(.L_x_456) ;  /* 0x0000000000700947 */ /* 0x000fea0003800000 */
[----:B--2---:R-:W-:-:S04]  /*3b20*/  I2FP.F32.S32 R3, R4 ;  /* 0x0000000400037245 */ /* 0x004fc80000201400 */
[----:B------:R-:W-:-:S13]  /*3b30*/  FSETP.GEU.AND P0, PT, R3, R10, PT ;  /* 0x0000000a0300720b */ /* 0x000fda0003f0e000 */
[----:B------:R-:W-:Y:S05]  /*3b40*/  @!P0 EXIT ;  /* 0x000000000000894d */ /* 0x000fea0003800000 */
[----:B------:R-:W-:Y:S01]  /*3b50*/  FSETP.NEU.AND P0, PT, R3, R10, PT ;  /* 0x0000000a0300720b */ /* 0x000fe20003f0d000 */
[----:B------:R-:W-:Y:S01]  /*3b60*/  BSSY.RECONVERGENT B1, `(.L_x_457) ;  /* 0x0000009000017945 */ /* 0x000fe20003800200 */
[----:B-1----:R-:W-:Y:S02]  /*3b70*/  I2FP.F32.S32 R8, R6 ;  /* 0x0000000600087245 */ /* 0x002fe40000201400 */
[----:B------:R-:W-:-:S09]  /*3b80*/  I2FP.F32.S32 R3, R5 ;  /* 0x0000000500037245 */ /* 0x000fd20000201400 */
[----:B------:R-:W-:Y:S05]  /*3b90*/  @P0 BRA `(.L_x_458) ;  /* 0x0000000000140947 */ /* 0x000fea0003800000 */
[----:B------:R-:W-:-:S13]  /*3ba0*/  FSETP.GEU.AND P1, PT, R3, R0, PT ;  /* 0x000000000300720b */ /* 0x000fda0003f2e000 */
[----:B------:R-:W-:Y:S05]  /*3bb0*/  @!P1 EXIT ;  /* 0x000000000000994d */ /* 0x000fea0003800000 */
[----:B------:R-:W-:Y:S02]  /*3bc0*/  FSETP.GEU.AND P1, PT, R8, R11, PT ;  /* 0x0000000b0800720b */ /* 0x000fe40003f2e000 */
[----:B------:R-:W-:-:S13]  /*3bd0*/  FSETP.EQ.AND P2, PT, R3, R0, PT ;  /* 0x000000000300720b */ /* 0x000fda0003f42000 */
[----:B------:R-:W-:Y:S05]  /*3be0*/  @!P1 EXIT P2 ;  /* 0x000000000000994d */ /* 0x000fea0001000000 */
.L_x_458:
[----:B------:R-:W-:Y:S05]  /*3bf0*/  BSYNC.RECONVERGENT B1 ;  /* 0x0000000000017941 */ /* 0x000fea0003800200 */
.L_x_457:
[----:B0-----:R-:W-:Y:S01]  /*3c00*/  IMAD.MOV.U32 R7, RZ, RZ, R2 ;  /* 0x000000ffff077224 */ /* 0x001fe200078e0002 */
        /* <DEDUP_REMOVED lines=13> */
.L_x_456:
[----:B0-----:R-:W-:Y:S01]  /*3ce0*/  IMAD.MOV.U32 R7, RZ, RZ, R8 ;  /* 0x000000ffff077224 */ /* 0x001fe200078e0008 */
[----:B------:R3:W-:Y:S01]  /*3cf0*/  STL [R1+0x10c], R4 ;  /* 0x00010c0401007387 */ /* 0x0007e20000100800 */
[----:B-12---:R-:W-:Y:S02]  /*3d00*/  IMAD.MOV.U32 R12, RZ, RZ, R5 ;  /* 0x000000ffff0c7224 */ /* 0x006fe400078e0005 */
[----:B------:R-:W-:Y:S02]  /*3d10*/  IMAD.MOV.U32 R13, RZ, RZ, R6 ;  /* 0x000000ffff0d7224 */ /* 0x000fe400078e0006 */
[----:B------:R-:W-:Y:S02]  /*3d20*/  IMAD.MOV.U32 R15, RZ, RZ, R9 ;  /* 0x000000ffff0f7224 */ /* 0x000fe400078e0009 */
[----:B------:R-:W-:-:S05]  /*3d30*/  IMAD.MOV.U32 R14, RZ, RZ, R7 ;  /* 0x000000ffff0e7224 */ /* 0x000fca00078e0007 */
[----:B------:R3:W-:Y:S02]  /*3d40*/  STL.128 [R1+0x110], R12 ;  /* 0x0001100c01007387 */ /* 0x0007e40000100c00 */
.L_x_459:
[----:B------:R-:W-:Y:S05]  /*3d50*/  BSYNC.RECONVERGENT B0 ;  /* 0x0000000000007941 */ /* 0x000fea0003800200 */
.L_x_441:
[C---:B------:R-:W-:Y:S01]  /*3d60*/  LOP3.LUT R21, R28.reuse, 0x4, RZ, 0xc0, !PT ;  /* 0x000000041c157812 */ /* 0x040fe200078ec0ff */
[----:B------:R-:W-:Y:S01]  /*3d70*/  IMAD.MOV.U32 R3, RZ, RZ, 0x50 ;  /* 0x00000050ff037424 */ /* 0x000fe200078e00ff */
[C---:B------:R-:W-:Y:S02]  /*3d80*/  LOP3.LUT R25, R28.reuse, 0x2, RZ, 0xc0, !PT ;  /* 0x000000021c197812 */ /* 0x040fe400078ec0ff */
[----:B------:R-:W-:Y:S01]  /*3d90*/  LOP3.LUT R32, R28, 0x1, RZ, 0xc, !PT ;  /* 0x000000011c207812 */ /* 0x000fe200078e0cff */
[----:B------:R-:W-:Y:S01]  /*3da0*/  IMAD.MOV.U32 R33, RZ, RZ, 0x1 ;  /* 0x00000001ff217424 */ /* 0x000fe200078e00ff */
[----:B------:R-:W-:Y:S01]  /*3db0*/  SHF.R.U32.HI R21, RZ, 0x2, R21 ;  /* 0x00000002ff157819 */ /* 0x000fe20000011615 */
[----:B------:R-:W1:Y:S01]  /*3dc0*/  LDCU UR4, c[0x0][0x3a0] ;  /* 0x00007400ff0477ac */ /* 0x000e620008000800 */
[----:B------:R-:W-:Y:S02]  /*3dd0*/  SHF.R.U32.HI R25, RZ, 0x1, R25 ;  /* 0x00000001ff197819 */ /* 0x000fe40000011619 */
[----:B------:R-:W-:-:S02]  /*3de0*/  LOP3.LUT R0, R21, 0x1, RZ, 0x3c, !PT ;  /* 0x0000000115007812 */ /* 0x000fc400078e3cff */
[----:B------:R-:W-:-:S03]  /*3df0*/  LOP3.LUT R17, R25, 0x1, RZ, 0x3c, !PT ;  /* 0x0000000119117812 */ /* 0x000fc600078e3cff */
[----:B0--3--:R-:W-:-:S04]  /*3e00*/  IMAD R12, R0, R3, UR6 ;  /* 0x00000006000c7e24 */ /* 0x009fc8000f8e0203 */
[----:B------:R-:W-:-:S04]  /*3e10*/  IMAD R3, R17, 0x28, R12 ;  /* 0x0000002811037824 */ /* 0x000fc800078e020c */
[----:B------:R-:W-:-:S05]  /*3e20*/  IMAD R0, R32, 0x14, R3 ;  /* 0x0000001420007824 */ /* 0x000fca00078e0203 */
[----:B------:R-:W2:Y:S04]  /*3e30*/  LDL R4, [R0+0xc] ;  /* 0x00000c0000047983 */ /* 0x000ea80000100800 */
[----:B------:R-:W3:Y:S04]  /*3e40*/  LDL R2, [R0] ;  /* 0x0000000000027983 */ /* 0x000ee80000100800 */
[----:B------:R-:W4:Y:S04]  /*3e50*/  LDL R6, [R0+0x4] ;  /* 0x0000040000067983 */ /* 0x000f280000100800 */
[----:B------:R-:W5:Y:S04]  /*3e60*/  LDL R7, [R0+0x8] ;  /* 0x0000080000077983 */ /* 0x000f680000100800 */
[----:B------:R-:W5:Y:S01]  /*3e70*/  LDL R11, [R0+0x10] ;  /* 0x00001000000b7983 */ /* 0x000f620000100800 */
[----:B------:R-:W-:-:S05]  /*3e80*/  LOP3.LUT R28, R28, 0x1, RZ, 0xc0, !PT ;  /* 0x000000011c1c7812 */ /* 0x000fca00078ec0ff */
[----:B------:R-:W-:Y:S01]  /*3e90*/  IMAD R13, R28, 0x14, R3 ;  /* 0x000000141c0d7824 */ /* 0x000fe200078e0203 */
[----:B--2---:R-:W-:Y:S02]  /*3ea0*/  SHF.L.U32 R4, R33, R4, RZ ;  /* 0x0000000421047219 */ /* 0x004fe400000006ff */
[----:B---3--:R-:W-:Y:S02]  /*3eb0*/  I2FP.F32.S32 R2, R2 ;  /* 0x0000000200027245 */ /* 0x008fe40000201400 */
[----:B------:R-:W-:Y:S02]  /*3ec0*/  I2FP.F32.S32 R5, R4 ;  /* 0x0000000400057245 */ /* 0x000fe40000201400 */
[----:B----4-:R-:W-:-:S03]  /*3ed0*/  I2FP.F32.S32 R6, R6 ;  /* 0x0000000600067245 */ /* 0x010fc60000201400 */
[C---:B------:R-:W-:Y:S01]  /*3ee0*/  FFMA R8, R5.reuse, 0.5, R2 ;  /* 0x3f00000005087823 */ /* 0x040fe20000000002 */
[----:B-----5:R-:W-:Y:S01]  /*3ef0*/  I2FP.F32.S32 R10, R7 ;  /* 0x00000007000a7245 */ /* 0x020fe20000201400 */
[----:B------:R-:W-:-:S04]  /*3f00*/  FFMA R9, R5, 0.5, R6 ;  /* 0x3f00000005097823 */ /* 0x000fc80000000006 */
[----:B------:R-:W-:-:S05]  /*3f10*/  FFMA R10, R5, 0.5, R10 ;  /* 0x3f000000050a7823 */ /* 0x000fca000000000a */
[----:B------:R0:W-:Y:S04]  /*3f20*/  STL.128 [R1], R8 ;  /* 0x0000000801007387 */ /* 0x0001e80000100c00 */
[----:B------:R-:W2:Y:S04]  /*3f30*/  LDL R2, [R13+0xc] ;  /* 0x00000c000d027983 */ /* 0x000ea80000100800 */
[----:B------:R-:W3:Y:S04]  /*3f40*/  LDL R0, [R13] ;  /* 0x000000000d007983 */ /* 0x000ee80000100800 */
[----:B------:R-:W4:Y:S04]  /*3f50*/  LDL R4, [R13+0x4] ;  /* 0x000004000d047983 */ /* 0x000f280000100800 */
[----:B------:R-:W5:Y:S04]  /*3f60*/  LDL R5, [R13+0x8] ;  /* 0x000008000d057983 */ /* 0x000f680000100800 */
[----:B------:R-:W5:Y:S01]  /*3f70*/  LDL R7, [R13+0x10] ;  /* 0x000010000d077983 */ /* 0x000f620000100800 */
[----:B------:R-:W-:-:S04]  /*3f80*/  IMAD R19, R25, 0x28, R12 ;  /* 0x0000002819137824 */ /* 0x000fc800078e020c */
[----:B0-----:R-:W-:Y:S01]  /*3f90*/  IMAD R10, R28, 0x14, R19 ;  /* 0x000000141c0a7824 */ /* 0x001fe200078e0213 */
[----:B--2---:R-:W-:-:S04]  /*3fa0*/  SHF.L.U32 R2, R33, R2, RZ ;  /* 0x0000000221027219 */ /* 0x004fc800000006ff */
[----:B------:R-:W-:Y:S02]  /*3fb0*/  I2FP.F32.S32 R3, R2 ;  /* 0x0000000200037245 */ /* 0x000fe40000201400 */
[----:B---3--:R-:W-:Y:S02]  /*3fc0*/  I2FP.F32.S32 R0, R0 ;  /* 0x0000000000007245 */ /* 0x008fe40000201400 */
[----:B----4-:R-:W-:-:S03]  /*3fd0*/  I2FP.F32.S32 R2, R4 ;  /* 0x0000000400027245 */ /* 0x010fc60000201400 */
[C---:B------:R-:W-:Y:S01]  /*3fe0*/  FFMA R4, R3.reuse, 0.5, R0 ;  /* 0x3f00000003047823 */ /* 0x040fe20000000000 */
[----:B-----5:R-:W-:Y:S01]  /*3ff0*/  I2FP.F32.S32 R6, R5 ;  /* 0x0000000500067245 */ /* 0x020fe20000201400 */
[----:B------:R-:W-:-:S04]  /*4000*/  FFMA R5, R3, 0.5, R2 ;  /* 0x3f00000003057823 */ /* 0x000fc80000000002 */
[----:B------:R-:W-:-:S05]  /*4010*/  FFMA R6, R3, 0.5, R6 ;  /* 0x3f00000003067823 */ /* 0x000fca0000000006 */
[----:B------:R0:W-:Y:S04]  /*4020*/  STL.128 [R1+0x10], R4 ;  /* 0x0000100401007387 */ /* 0x0001e80000100c00 */
[----:B------:R-:W2:Y:S04]  /*4030*/  LDL R2, [R10+0xc] ;  /* 0x00000c000a027983 */ /* 0x000ea80000100800 */
[----:B------:R-:W3:Y:S04]  /*4040*/  LDL R0, [R10] ;  /* 0x000000000a007983 */ /* 0x000ee80000100800 */
[----:B------:R-:W4:Y:S04]  /*4050*/  LDL R8, [R10+0x4] ;  /* 0x000004000a087983 */ /* 0x000f280000100800 */
[----:B------:R-:W5:Y:S04]  /*4060*/  LDL R9, [R10+0x8] ;  /* 0x000008000a097983 */ /* 0x000f680000100800 */
[----:B------:R-:W5:Y:S01]  /*4070*/  LDL R15, [R10+0x10] ;  /* 0x000010000a0f7983 */ /* 0x000f620000100800 */
[----:B--2---:R-:W-:-:S02]  /*4080*/  SHF.L.U32 R2, R33, R2, RZ ;  /* 0x0000000221027219 */ /* 0x004fc400000006ff */
[----:B---3--:R-:W-:Y:S02]  /*4090*/  I2FP.F32.S32 R0, R0 ;  /* 0x0000000000007245 */ /* 0x008fe40000201400 */
[----:B------:R-:W-:Y:S02]  /*40a0*/  I2FP.F32.S32 R3, R2 ;  /* 0x0000000200037245 */ /* 0x000fe40000201400 */
[----:B----4-:R-:W-:-:S03]  /*40b0*/  I2FP.F32.S32 R8, R8 ;  /* 0x0000000800087245 */ /* 0x010fc60000201400 */
[C---:B------:R-:W-:Y:S01]  /*40c0*/  FFMA R12, R3.reuse, 0.5, R0 ;  /* 0x3f000000030c7823 */ /* 0x040fe20000000000 */
[----:B-----5:R-:W-:Y:S01]  /*40d0*/  I2FP.F32.S32 R14, R9 ;  /* 0x00000009000e7245 */ /* 0x020fe20000201400 */
[----:B------:R-:W-:Y:S01]  /*40e0*/  FFMA R13, R3, 0.5, R8 ;  /* 0x3f000000030d7823 */ /* 0x000fe20000000008 */
[----:B------:R-:W-:-:S03]  /*40f0*/  IMAD R8, R32, 0x14, R19 ;  /* 0x0000001420087824 */ /* 0x000fc600078e0213 */
[----:B------:R-:W-:-:S05]  /*4100*/  FFMA R14, R3, 0.5, R14 ;  /* 0x3f000000030e7823 */ /* 0x000fca000000000e */
[----:B------:R2:W-:Y:S04]  /*4110*/  STL.128 [R1+0x20], R12 ;  /* 0x0000200c01007387 */ /* 0x0005e80000100c00 */
[----:B------:R-:W3:Y:S04]  /*4120*/  LDL R0, [R8+0xc] ;  /* 0x00000c0008007983 */ /* 0x000ee80000100800 */
[----:B------:R-:W4:Y:S04]  /*4130*/  LDL R2, [R8] ;  /* 0x0000000008027983 */ /* 0x000f280000100800 */
[----:B0-----:R-:W5:Y:S04]  /*4140*/  LDL R4, [R8+0x4] ;  /* 0x0000040008047983 */ /* 0x001f680000100800 */
[----:B------:R-:W2:Y:S04]  /*4150*/  LDL R5, [R8+0x8] ;  /* 0x0000080008057983 */ /* 0x000ea80000100800 */
[----:B------:R0:W2:Y:S01]  /*4160*/  LDL R19, [R8+0x10] ;  /* 0x0000100008137983 */ /* 0x0000a20000100800 */
[----:B------:R-:W-:Y:S01]  /*4170*/  IMAD.MOV.U32 R6, RZ, RZ, 0x50 ;  /* 0x00000050ff067424 */ /* 0x000fe200078e00ff */
[----:B---3--:R-:W-:-:S03]  /*4180*/  SHF.L.U32 R3, R33, R0, RZ ;  /* 0x0000000021037219 */ /* 0x008fc600000006ff */
[----:B------:R-:W-:Y:S01]  /*4190*/  IMAD R0, R21, R6, UR6 ;  /* 0x0000000615007e24 */ /* 0x000fe2000f8e0206 */
[----:B----4-:R-:W-:-:S03]  /*41a0*/  I2FP.F32.S32 R2, R2 ;  /* 0x0000000200027245 */ /* 0x010fc60000201400 */
[----:B------:R-:W-:Y:S01]  /*41b0*/  IMAD R9, R17, 0x28, R0 ;  /* 0x0000002811097824 */ /* 0x000fe200078e0200 */
[----:B------:R-:W-:Y:S02]  /*41c0*/  I2FP.F32.S32 R3, R3 ;  /* 0x0000000300037245 */ /* 0x000fe40000201400 */
[----:B-----5:R-:W-:Y:S01]  /*41d0*/  I2FP.F32.S32 R4, R4 ;  /* 0x0000000400047245 */ /* 0x020fe20000201400 */
[----:B0-----:R-:W-:Y:S02]  /*41e0*/  IMAD R8, R32, 0x14, R9 ;  /* 0x0000001420087824 */ /* 0x001fe400078e0209 */
[C---:B------:R-:W-:Y:S01]  /*41f0*/  FFMA R16, R3.reuse, 0.5, R2 ;  /* 0x3f00000003107823 */ /* 0x040fe20000000002 */
[----:B--2---:R-:W-:Y:S01]  /*4200*/  I2FP.F32.S32 R18, R5 ;  /* 0x0000000500127245 */ /* 0x004fe20000201400 */
        /* <DEDUP_REMOVED lines=8> */
[----:B------:R-:W-:Y:S01]  /*4290*/  IMAD R10, R28, 0x14, R9 ;  /* 0x000000141c0a7824 */ /* 0x000fe200078e0209 */
        /* <DEDUP_REMOVED lines=22> */
[----:B------:R-:W-:Y:S01]  /*4400*/  FFMA R26, R3, 0.5, R6 ;  /* 0x3f000000031a7823 */ /* 0x000fe20000000006 */
[----:B------:R-:W-:-:S04]  /*4410*/  IMAD R6, R28, 0x14, R9 ;  /* 0x000000141c067824 */ /* 0x000fc800078e0209 */
[----:B------:R0:W-:Y:S04]  /*4420*/  STL.128 [R1+0x50], R24 ;  /* 0x0000501801007387 */ /* 0x0001e80000100c00 */
[----:B------:R-:W2:Y:S04]  /*4430*/  LDL R2, [R6+0xc] ;  /* 0x00000c0006027983 */ /* 0x000ea80000100800 */
[----:B------:R-:W3:Y:S04]  /*4440*/  LDL R0, [R6] ;  /* 0x0000000006007983 */ /* 0x000ee80000100800 */
[----:B------:R-:W4:Y:S04]  /*4450*/  LDL R4, [R6+0x4] ;  /* 0x0000040006047983 */ /* 0x000f280000100800 */
[----:B------:R-:W5:Y:S04]  /*4460*/  LDL R5, [R6+0x8] ;  /* 0x0000080006057983 */ /* 0x000f680000100800 */
[----:B------:R-:W5:Y:S01]  /*4470*/  LDL R31, [R6+0x10] ;  /* 0x00001000061f7983 */ /* 0x000f620000100800 */
[----:B------:R-:W-:Y:S01]  /*4480*/  IMAD R9, R32, 0x14, R9 ;  /* 0x0000001420097824 */ /* 0x000fe200078e0209 */
[----:B--2---:R-:W-:-:S02]  /*4490*/  SHF.L.U32 R2, R33, R2, RZ ;  /* 0x0000000221027219 */ /* 0x004fc400000006ff */
[----:B---3--:R-:W-:Y:S02]  /*44a0*/  I2FP.F32.S32 R0, R0 ;  /* 0x0000000000007245 */ /* 0x008fe40000201400 */
[----:B------:R-:W-:Y:S02]  /*44b0*/  I2FP.F32.S32 R3, R2 ;  /* 0x0000000200037245 */ /* 0x000fe40000201400 */
[----:B----4-:R-:W-:-:S03]  /*44c0*/  I2FP.F32.S32 R4, R4 ;  /* 0x0000000400047245 */ /* 0x010fc60000201400 */
[C---:B------:R-:W-:Y:S01]  /*44d0*/  FFMA R28, R3.reuse, 0.5, R0 ;  /* 0x3f000000031c7823 */ /* 0x040fe20000000000 */
[----:B-----5:R-:W-:Y:S01]  /*44e0*/  I2FP.F32.S32 R30, R5 ;  /* 0x00000005001e7245 */ /* 0x020fe20000201400 */
[----:B------:R-:W-:-:S04]  /*44f0*/  FFMA R29, R3, 0.5, R4 ;  /* 0x3f000000031d7823 */ /* 0x000fc80000000004 */
[----:B------:R-:W-:-:S05]  /*4500*/  FFMA R30, R3, 0.5, R30 ;  /* 0x3f000000031e7823 */ /* 0x000fca000000001e */
[----:B------:R0:W-:Y:S04]  /*4510*/  STL.128 [R1+0x60], R28 ;  /* 0x0000601c01007387 */ /* 0x0001e80000100c00 */
[----:B------:R-:W2:Y:S04]  /*4520*/  LDL R35, [R9+0x10] ;  /* 0x0000100009237983 */ /* 0x000ea80000100800 */
[----:B------:R-:W3:Y:S04]  /*4530*/  LDL R2, [R9+0xc] ;  /* 0x00000c0009027983 */ /* 0x000ee80000100800 */
[----:B------:R-:W4:Y:S04]  /*4540*/  LDL R0, [R9] ;  /* 0x0000000009007983 */ /* 0x000f280000100800 */
[----:B------:R-:W5:Y:S04]  /*4550*/  LDL R3, [R9+0x4] ;  /* 0x0000040009037983 */ /* 0x000f680000100800 */
[----:B------:R-:W5:Y:S01]  /*4560*/  LDL R4, [R9+0x8] ;  /* 0x0000080009047983 */ /* 0x000f620000100800 */
[----:B-1----:R-:W-:-:S02]  /*4570*/  FSETP.GT.AND P0, PT, R11, UR4, PT ;  /* 0x000000040b007c0b */ /* 0x002fc4000bf04000 */
[----:B------:R-:W-:Y:S02]  /*4580*/  FSETP.GT.AND P1, PT, R7, UR4, PT ;  /* 0x0000000407007c0b */ /* 0x000fe4000bf24000 */
[----:B------:R-:W-:Y:S02]  /*4590*/  FSETP.GT.AND P2, PT, R15, UR4, PT ;  /* 0x000000040f007c0b */ /* 0x000fe4000bf44000 */
[----:B------:R-:W-:Y:S02]  /*45a0*/  SEL R5, RZ, 0x1, !P0 ;  /* 0x00000001ff057807 */ /* 0x000fe40004000000 */
[----:B------:R-:W-:Y:S02]  /*45b0*/  SEL R6, RZ, 0x2, !P1 ;  /* 0x00000002ff067807 */ /* 0x000fe40004800000 */
[----:B------:R-:W-:Y:S02]  /*45c0*/  SEL R7, RZ, 0x4, !P2 ;  /* 0x00000004ff077807 */ /* 0x000fe40005000000 */
[----:B------:R-:W-:-:S02]  /*45d0*/  FSETP.GT.AND P0, PT, R19, UR4, PT ;  /* 0x0000000413007c0b */ /* 0x000fc4000bf04000 */
[----:B------:R-:W-:Y:S02]  /*45e0*/  FSETP.GT.AND P1, PT, R23, UR4, PT ;  /* 0x0000000417007c0b */ /* 0x000fe4000bf24000 */
[----:B------:R-:W-:Y:S02]  /*45f0*/  IADD3 R5, PT, PT, R7, R6, R5 ;  /* 0x0000000607057210 */ /* 0x000fe40007ffe005 */
[----:B------:R-:W-:Y:S02]  /*4600*/  SEL R6, RZ, 0x8, !P0 ;  /* 0x00000008ff067807 */ /* 0x000fe40004000000 */
[----:B------:R-:W-:Y:S02]  /*4610*/  SEL R7, RZ, 0x10, !P1 ;  /* 0x00000010ff077807 */ /* 0x000fe40004800000 */
[----:B------:R-:W-:Y:S02]  /*4620*/  FSETP.GT.AND P0, PT, R27, UR4, PT ;  /* 0x000000041b007c0b */ /* 0x000fe4000bf04000 */
[----:B------:R-:W-:-:S02]  /*4630*/  IADD3 R5, PT, PT, R7, R6, R5 ;  /* 0x0000000607057210 */ /* 0x000fc40007ffe005 */
[----:B------:R-:W-:Y:S02]  /*4640*/  FSETP.GT.AND P1, PT, R31, UR4, PT ;  /* 0x000000041f007c0b */ /* 0x000fe4000bf24000 */
[----:B------:R-:W-:Y:S02]  /*4650*/  SEL R6, RZ, 0x20, !P0 ;  /* 0x00000020ff067807 */ /* 0x000fe40004000000 */
[----:B------:R-:W-:-:S04]  /*4660*/  SEL R7, RZ, 0x40, !P1 ;  /* 0x00000040ff077807 */ /* 0x000fc80004800000 */
[----:B------:R-:W-:-:S05]  /*4670*/  IADD3 R6, PT, PT, R7, R6, R5 ;  /* 0x0000000607067210 */ /* 0x000fca0007ffe005 */
[----:B------:R-:W-:Y:S01]  /*4680*/  VIADD R7, R6, 0x80 ;  /* 0x0000008006077836 */ /* 0x000fe20000000000 */
[----:B--2---:R-:W-:Y:S02]  /*4690*/  FSETP.GT.AND P0, PT, R35, UR4, PT ;  /* 0x0000000423007c0b */ /* 0x004fe4000bf04000 */
[----:B---3--:R-:W-:-:S04]  /*46a0*/  SHF.L.U32 R2, R33, R2, RZ ;  /* 0x0000000221027219 */ /* 0x008fc800000006ff */
[----:B------:R-:W-:Y:S02]  /*46b0*/  I2FP.F32.S32 R5, R2 ;  /* 0x0000000200057245 */ /* 0x000fe40000201400 */
[----:B----4-:R-:W-:Y:S02]  /*46c0*/  I2FP.F32.S32 R0, R0 ;  /* 0x0000000000007245 */ /* 0x010fe40000201400 */
[----:B-----5:R-:W-:-:S03]  /*46d0*/  I2FP.F32.S32 R2, R3 ;  /* 0x0000000300027245 */ /* 0x020fc60000201400 */
[----:B------:R-:W-:Y:S02]  /*46e0*/  @!P0 IMAD.MOV R7, RZ, RZ, R6 ;  /* 0x000000ffff078224 */ /* 0x000fe400078e0206 */
[C---:B------:R-:W-:Y:S01]  /*46f0*/  FFMA R32, R5.reuse, 0.5, R0 ;  /* 0x3f00000005207823 */ /* 0x040fe20000000000 */
[----:B------:R-:W-:Y:S01]  /*4700*/  I2FP.F32.S32 R4, R4 ;  /* 0x0000000400047245 */ /* 0x000fe20000201400 */
[----:B------:R-:W-:Y:S01]  /*4710*/  FFMA R33, R5, 0.5, R2 ;  /* 0x3f00000005217823 */ /* 0x000fe20000000002 */
[----:B------:R-:W-:-:S03]  /*4720*/  ISETP.NE.AND P0, PT, R7, RZ, PT ;  /* 0x000000ff0700720c */ /* 0x000fc60003f05270 */
[----:B------:R-:W-:-:S05]  /*4730*/  FFMA R34, R5, 0.5, R4 ;  /* 0x3f00000005227823 */ /* 0x000fca0000000004 */
[----:B------:R0:W-:Y:S05]  /*4740*/  STL.128 [R1+0x70], R32 ;  /* 0x0000702001007387 */ /* 0x0001ea0000100c00 */
[----:B------:R-:W-:Y:S05]  /*4750*/  @!P0 EXIT ;  /* 0x000000000000894d */ /* 0x000fea0003800000 */
[----:B------:R-:W-:-:S13]  /*4760*/  ISETP.NE.AND P0, PT, R7, 0xff, PT ;  /* 0x000000ff0700780c */ /* 0x000fda0003f05270 */
[----:B------:R-:W-:Y:S05]  /*4770*/  @!P0 EXIT ;  /* 0x000000000000894d */ /* 0x000fea0003800000 */
[----:B------:R-:W-:-:S04]  /*4780*/  IMAD.SHL.U32 R2, R7, 0x10, RZ ;  /* 0x0000001007027824 */ /* 0x000fc800078e00ff */
[----:B------:R-:W1:Y:S02]  /*4790*/  LDC.S8 R0, c[0x3][R2] ;  /* 0x00c0000002007b82 */ /* 0x000e640000000200 */
[----:B-1----:R-:W-:-:S13]  /*47a0*/  ISETP.GE.AND P0, PT, R0, RZ, PT ;  /* 0x000000ff0000720c */ /* 0x002fda0003f06270 */
[----:B------:R-:W-:Y:S05]  /*47b0*/  @!P0 EXIT ;  /* 0x000000000000894d */ /* 0x000fea0003800000 */
[----:B------:R-:W1:Y:S01]  /*47c0*/  LDCU UR4, c[0x0][0x3b0] ;  /* 0x00007600ff0477ac */ /* 0x000e620008000800 */
[----:B------:R-:W2:Y:S01]  /*47d0*/  LDCU UR6, c[0x0][0x3a0] ;  /* 0x00007400ff0677ac */ /* 0x000ea20008000800 */
[----:B-1----:R-:W-:-:S12]  /*47e0*/  UIMAD UR4, UR4, 0x3, URZ ;  /* 0x00000003040478a4 */ /* 0x002fd8000f8e02ff */
.L_x_468:
[----:B------:R-:W-:Y:S01]  /*47f0*/  LOP3.LUT R0, R0, 0xff, RZ, 0xc0, !PT ;  /* 0x000000ff00007812 */ /* 0x000fe200078ec0ff */
[----:B------:R-:W-:Y:S05]  /*4800*/  YIELD ;  /* 0x0000000000007946 */ /* 0x000fea0003800000 */
[----:B------:R-:W-:Y:S02]  /*4810*/  UMOV UR5, 0x1000 ;  /* 0x0000100000057882 */ /* 0x000fe40000000000 */
[----:B------:R-:W-:-:S04]  /*4820*/  LEA R3, R0, UR5, 0x1 ;  /* 0x0000000500037c11 */ /* 0x000fc8000f8e08ff */
[----:B0-----:R-:W0:Y:S08]  /*4830*/  LDC.S8 R0, c[0x3][R3] ;  /* 0x00c0000003007b82 */ /* 0x001e300000000200 */
[----:B------:R-:W1:Y:S01]  /*4840*/  LDC.S8 R4, c[0x3][R3+0x1] ;  /* 0x00c0004003047b82 */ /* 0x000e620000000200 */
[----:B0-----:R-:W-:-:S06]  /*4850*/  LEA R16, R0, UR12, 0x4 ;  /* 0x0000000c00107c11 */ /* 0x001fcc000f8e20ff */
[----:B------:R-:W3:Y:S01]  /*4860*/  LDL.128 R16, [R16] ;  /* 0x0000000010107983 */ /* 0x000ee20000100c00 */
[----:B-1----:R-:W-:-:S05]  /*4870*/  LEA R4, R4, UR12, 0x4 ;  /* 0x0000000c04047c11 */ /* 0x002fca000f8e20ff */
[----:B------:R-:W3:Y:S01]  /*4880*/  LDL.128 R12, [R4] ;  /* 0x00000000040c7983 */ /* 0x000ee20000100c00 */
[----:B------:R-:W-:Y:S01]  /*4890*/  BSSY.RECONVERGENT B0, `(.L_x_460) ;  /* 0x000000f000007945 */ /* 0x000fe20003800200 */
[----:B---3--:R-:W-:-:S04]  /*48a0*/  FADD R9, -R19, R15 ;  /* 0x0000000f13097221 */ /* 0x008fc80000000100 */
[----:B------:R-:W0:Y:S01]  /*48b0*/  MUFU.RCP R5, R9 ;  /* 0x0000000900057308 */ /* 0x000e220000001000 */
[----:B--2---:R-:W-:-:S07]  /*48c0*/  FADD R0, -R19, UR6 ;  /* 0x0000000613007e21 */ /* 0x004fce0008000100 */
[----:B------:R-:W1:Y:S01]  /*48d0*/  FCHK P0, R0, R9 ;  /* 0x0000000900007302 */ /* 0x000e620000000000 */
[----:B0-----:R-:W-:-:S04]  /*48e0*/  FFMA R6, -R9, R5, 1 ;  /* 0x3f80000009067423 */ /* 0x001fc80000000105 */
[----:B------:R-:W-:-:S04]  /*48f0*/  FFMA R5, R5, R6, R5 ;  /* 0x0000000605057223 */ /* 0x000fc80000000005 */
[----:B------:R-:W-:-:S04]  /*4900*/  FFMA R6, R0, R5, RZ ;  /* 0x0000000500067223 */ /* 0x000fc800000000ff */
[----:B------:R-:W-:-:S04]  /*4910*/  FFMA R7, -R9, R6, R0 ;  /* 0x0000000609077223 */ /* 0x000fc80000000100 */
[----:B------:R-:W-:Y:S01]  /*4920*/  FFMA R20, R5, R7, R6 ;  /* 0x0000000705147223 */ /* 0x000fe20000000006 */
[----:B-1----:R-:W-:Y:S06]  /*4930*/  @!P0 BRA `(.L_x_461) ;  /* 0x0000000000108947 */ /* 0x002fec0003800000 */
[----:B------:R-:W-:Y:S01]  /*4940*/  IMAD.MOV.U32 R3, RZ, RZ, R9 ;  /* 0x000000ffff037224 */ /* 0x000fe200078e0009 */
[----:B------:R-:W-:-:S07]  /*4950*/  MOV R26, 0x4970 ;  /* 0x00004970001a7802 */ /* 0x000fce0000000f00 */
[----:B------:R-:W-:Y:S05]  /*4960*/  CALL.REL.NOINC `($__internal_0_$__cuda_sm3x_div_rn_noftz_f32_slowpath) ;  /* 0x0000000400f07944 */ /* 0x000fea0003c00000 */
[----:B------:R-:W-:-:S07]  /*4970*/  IMAD.MOV.U32 R20, RZ, RZ, R0 ;  /* 0x000000ffff147224 */ /* 0x000fce00078e0000 */
.L_x_461:
[----:B------:R-:W-:Y:S05]  /*4980*/  BSYNC.RECONVERGENT B0 ;  /* 0x0000000000007941 */ /* 0x000fea0003800200 */
.L_x_460:
[----:B------:R-:W0:Y:S01]  /*4990*/  LDC.S8 R0, c[0x3][R2+0x1] ;  /* 0x00c0004002007b82 */ /* 0x000e220000000200 */
[----:B------:R-:W-:Y:S02]  /*49a0*/  UMOV UR5, 0x1000 ;  /* 0x0000100000057882 */ /* 0x000fe40000000000 */
[----:B0-----:R-:W-:-:S05]  /*49b0*/  LEA R22, R0, UR5, 0x1 ;  /* 0x0000000500167c11 */ /* 0x001fca000f8e08ff */
[----:B------:R-:W0:Y:S08]  /*49c0*/  LDC.S8 R0, c[0x3][R22] ;  /* 0x00c0000016007b82 */ /* 0x000e300000000200 */
[----:B------:R-:W1:Y:S01]  /*49d0*/  LDC.S8 R3, c[0x3][R22+0x1] ;  /* 0x00c0004016037b82 */ /* 0x000e620000000200 */
[----:B0-----:R-:W-:-:S06]  /*49e0*/  LEA R4, R0, UR12, 0x4 ;  /* 0x0000000c00047c11 */ /* 0x001fcc000f8e20ff */
[----:B------:R-:W2:Y:S01]  /*49f0*/  LDL.128 R4, [R4] ;  /* 0x0000000004047983 */ /* 0x000ea20000100c00 */
[----:B-1----:R-:W-:-:S06]  /*4a00*/  LEA R8, R3, UR12, 0x4 ;  /* 0x0000000c03087c11 */ /* 0x002fcc000f8e20ff */
[----:B------:R-:W2:Y:S01]  /*4a10*/  LDL.128 R8, [R8] ;  /* 0x0000000008087983 */ /* 0x000ea20000100c00 */
[----:B------:R-:W-:Y:S01]  /*4a20*/  FADD R3, -R20, 1 ;  /* 0x3f80000014037421 */ /* 0x000fe20000000100 */
[----:B------:R-:W-:Y:S01]  /*4a30*/  BSSY.RECONVERGENT B0, `(.L_x_462) ;  /* 0x0000017000007945 */ /* 0x000fe20003800200 */
[----:B--2---:R-:W-:-:S04]  /*4a40*/  FADD R25, -R7, R11 ;  /* 0x0000000b07197221 */ /* 0x004fc80000000100 */
[----:B------:R-:W0:Y:S01]  /*4a50*/  MUFU.RCP R21, R25 ;  /* 0x0000001900157308 */ /* 0x000e220000001000 */
[----:B------:R-:W-:-:S07]  /*4a60*/  FADD R0, -R7, UR6 ;  /* 0x0000000607007e21 */ /* 0x000fce0008000100 */
[----:B------:R-:W1:Y:S01]  /*4a70*/  FCHK P0, R0, R25 ;  /* 0x0000001900007302 */ /* 0x000e620000000000 */
[----:B0-----:R-:W-:-:S04]  /*4a80*/  FFMA R24, -R25, R21, 1 ;  /* 0x3f80000019187423 */ /* 0x001fc80000000115 */
[----:B------:R-:W-:Y:S01]  /*4a90*/  FFMA R23, R21, R24, R21 ;  /* 0x0000001815177223 */ /* 0x000fe20000000015 */
[-C--:B------:R-:W-:Y:S01]  /*4aa0*/  FMUL R21, R16, R3.reuse ;  /* 0x0000000310157220 */ /* 0x080fe20000400000 */
[----:B------:R-:W-:Y:S02]  /*4ab0*/  FMUL R16, R17, R3 ;  /* 0x0000000311107220 */ /* 0x000fe40000400000 */
[----:B------:R-:W-:Y:S01]  /*4ac0*/  FFMA R24, R0, R23, RZ ;  /* 0x0000001700187223 */ /* 0x000fe200000000ff */
[-C--:B------:R-:W-:Y:S01]  /*4ad0*/  FMUL R17, R18, R3.reuse ;  /* 0x0000000312117220 */ /* 0x080fe20000400000 */
[----:B------:R-:W-:Y:S02]  /*4ae0*/  FMUL R18, R19, R3 ;  /* 0x0000000313127220 */ /* 0x000fe40000400000 */
[----:B------:R-:W-:Y:S01]  /*4af0*/  FFMA R3, -R25, R24, R0 ;  /* 0x0000001819037223 */ /* 0x000fe20000000100 */
[-C--:B------:R-:W-:Y:S01]  /*4b00*/  FFMA R12, R12, R20.reuse, R21 ;  /* 0x000000140c0c7223 */ /* 0x080fe20000000015 */
[-C--:B------:R-:W-:Y:S01]  /*4b10*/  FFMA R13, R13, R20.reuse, R16 ;  /* 0x000000140d0d7223 */ /* 0x080fe20000000010 */
[-C--:B------:R-:W-:Y:S01]  /*4b20*/  FFMA R14, R14, R20.reuse, R17 ;  /* 0x000000140e0e7223 */ /* 0x080fe20000000011 */
[----:B------:R-:W-:Y:S01]  /*4b30*/  FFMA R15, R15, R20, R18 ;  /* 0x000000140f0f7223 */ /* 0x000fe20000000012 */
[----:B------:R-:W-:Y:S01]  /*4b40*/  FFMA R3, R23, R3, R24 ;  /* 0x0000000317037223 */ /* 0x000fe20000000018 */
[----:B-1----:R-:W-:Y:S06]  /*4b50*/  @!P0 BRA `(.L_x_463) ;  /* 0x0000000000108947 */ /* 0x002fec0003800000 */
[----:B------:R-:W-:Y:S01]  /*4b60*/  IMAD.MOV.U32 R3, RZ, RZ, R25 ;  /* 0x000000ffff037224 */ /* 0x000fe200078e0019 */
[----:B------:R-:W-:-:S07]  /*4b70*/  MOV R26, 0x4b90 ;  /* 0x00004b90001a7802 */ /* 0x000fce0000000f00 */
[----:B------:R-:W-:Y:S05]  /*4b80*/  CALL.REL.NOINC `($__internal_0_$__cuda_sm3x_div_rn_noftz_f32_slowpath) ;  /* 0x0000000400687944 */ /* 0x000fea0003c00000 */
[----:B------:R-:W-:-:S07]  /*4b90*/  IMAD.MOV.U32 R3, RZ, RZ, R0 ;  /* 0x000000ffff037224 */ /* 0x000fce00078e0000 */
.L_x_463:
[----:B------:R-:W-:Y:S05]  /*4ba0*/  BSYNC.RECONVERGENT B0 ;  /* 0x0000000000007941 */ /* 0x000fea0003800200 */
.L_x_462:
[----:B------:R-:W0:Y:S01]  /*4bb0*/  LDC.S8 R0, c[0x3][R2+0x2] ;  /* 0x00c0008002007b82 */ /* 0x000e220000000200 */
[----:B------:R-:W-:Y:S02]  /*4bc0*/  UMOV UR5, 0x1000 ;  /* 0x0000100000057882 */ /* 0x000fe40000000000 */
[----:B0-----:R-:W-:-:S05]  /*4bd0*/  LEA R26, R0, UR5, 0x1 ;  /* 0x00000005001a7c11 */ /* 0x001fca000f8e08ff */
[----:B------:R-:W0:Y:S08]  /*4be0*/  LDC.S8 R0, c[0x3][R26] ;  /* 0x00c000001a007b82 */ /* 0x000e300000000200 */
[----:B------:R-:W1:Y:S01]  /*4bf0*/  LDC.S8 R17, c[0x3][R26+0x1] ;  /* 0x00c000401a117b82 */ /* 0x000e620000000200 */
[----:B0-----:R-:W-:Y:S02]  /*4c00*/  LEA R16, R0, UR12, 0x4 ;  /* 0x0000000c00107c11 */ /* 0x001fe4000f8e20ff */
[----:B-1----:R-:W-:-:S04]  /*4c10*/  LEA R20, R17, UR12, 0x4 ;  /* 0x0000000c11147c11 */ /* 0x002fc8000f8e20ff */
[----:B------:R-:W2:Y:S04]  /*4c20*/  LDL.128 R16, [R16] ;  /* 0x0000000010107983 */ /* 0x000ea80000100c00 */
[----:B------:R-:W3:Y:S01]  /*4c30*/  LDL.128 R20, [R20] ;  /* 0x0000000014147983 */ /* 0x000ee20000100c00 */
[----:B------:R-:W-:Y:S01]  /*4c40*/  FADD R24, -R3, 1 ;  /* 0x3f80000003187421 */ /* 0x000fe20000000100 */
[----:B------:R-:W-:Y:S01]  /*4c50*/  BSSY.RECONVERGENT B0, `(.L_x_464) ;  /* 0x0000017000007945 */ /* 0x000fe20003800200 */
[C---:B--2---:R-:W-:Y:S01]  /*4c60*/  FADD R0, -R19.reuse, UR6 ;  /* 0x0000000613007e21 */ /* 0x044fe20008000100 */
[----:B---3--:R-:W-:-:S04]  /*4c70*/  FADD R29, -R19, R23 ;  /* 0x00000017131d7221 */ /* 0x008fc80000000100 */
[----:B------:R-:W0:Y:S08]  /*4c80*/  MUFU.RCP R25, R29 ;  /* 0x0000001d00197308 */ /* 0x000e300000001000 */
[----:B------:R-:W1:Y:S01]  /*4c90*/  FCHK P0, R0, R29 ;  /* 0x0000001d00007302 */ /* 0x000e620000000000 */
[----:B0-----:R-:W-:-:S04]  /*4ca0*/  FFMA R28, -R29, R25, 1 ;  /* 0x3f8000001d1c7423 */ /* 0x001fc80000000119 */
[----:B------:R-:W-:Y:S01]  /*4cb0*/  FFMA R27, R25, R28, R25 ;  /* 0x0000001c191b7223 */ /* 0x000fe20000000019 */
[-C--:B------:R-:W-:Y:S01]  /*4cc0*/  FMUL R25, R4, R24.reuse ;  /* 0x0000001804197220 */ /* 0x080fe20000400000 */
[-C--:B------:R-:W-:Y:S01]  /*4cd0*/  FMUL R4, R5, R24.reuse ;  /* 0x0000001805047220 */ /* 0x080fe20000400000 */
[-C--:B------:R-:W-:Y:S01]  /*4ce0*/  FMUL R5, R6, R24.reuse ;  /* 0x0000001806057220 */ /* 0x080fe20000400000 */
[----:B------:R-:W-:Y:S01]  /*4cf0*/  FFMA R28, R0, R27, RZ ;  /* 0x0000001b001c7223 */ /* 0x000fe200000000ff */
[----:B------:R-:W-:Y:S01]  /*4d00*/  FMUL R24, R7, R24 ;  /* 0x0000001807187220 */ /* 0x000fe20000400000 */
[-C--:B------:R-:W-:Y:S01]  /*4d10*/  FFMA R9, R9, R3.reuse, R4 ;  /* 0x0000000309097223 */ /* 0x080fe20000000004 */
[-C--:B------:R-:W-:Y:S01]  /*4d20*/  FFMA R8, R8, R3.reuse, R25 ;  /* 0x0000000308087223 */ /* 0x080fe20000000019 */
[----:B------:R-:W-:Y:S01]  /*4d30*/  FFMA R6, -R29, R28, R0 ;  /* 0x0000001c1d067223 */ /* 0x000fe20000000100 */
[-C--:B------:R-:W-:Y:S01]  /*4d40*/  FFMA R10, R10, R3.reuse, R5 ;  /* 0x000000030a0a7223 */ /* 0x080fe20000000005 */
[----:B------:R-:W-:-:S02]  /*4d50*/  FFMA R4, R11, R3, R24 ;  /* 0x000000030b047223 */ /* 0x000fc40000000018 */
[----:B------:R-:W-:Y:S01]  /*4d60*/  FFMA R6, R27, R6, R28 ;  /* 0x000000061b067223 */ /* 0x000fe2000000001c */
[----:B-1----:R-:W-:Y:S06]  /*4d70*/  @!P0 BRA `(.L_x_465) ;  /* 0x0000000000108947 */ /* 0x002fec0003800000 */
[----:B------:R-:W-:Y:S01]  /*4d80*/  IMAD.MOV.U32 R3, RZ, RZ, R29 ;  /* 0x000000ffff037224 */ /* 0x000fe200078e001d */
[----:B------:R-:W-:-:S07]  /*4d90*/  MOV R26, 0x4db0 ;  /* 0x00004db0001a7802 */ /* 0x000fce0000000f00 */
[----:B------:R-:W-:Y:S05]  /*4da0*/  CALL.REL.NOINC `($__internal_0_$__cuda_sm3x_div_rn_noftz_f32_slowpath) ;  /* 0x0000000000e07944 */ /* 0x000fea0003c00000 */
[----:B------:R-:W-:-:S07]  /*4db0*/  IMAD.MOV.U32 R6, RZ, RZ, R0 ;  /* 0x000000ffff067224 */ /* 0x000fce00078e0000 */
.L_x_465:
[----:B------:R-:W-:Y:S05]  /*4dc0*/  BSYNC.RECONVERGENT B0 ;  /* 0x0000000000007941 */ /* 0x000fea0003800200 */
.L_x_464:
[----:B------:R-:W-:Y:S01]  /*4dd0*/  FSETP.NEU.AND P0, PT, R9, R13, PT ;  /* 0x0000000d0900720b */ /* 0x000fe20003f0d000 */
[----:B------:R-:W-:Y:S01]  /*4de0*/  FADD R0, -R6, 1 ;  /* 0x3f80000006007421 */ /* 0x000fe20000000100 */
[----:B------:R-:W-:Y:S01]  /*4df0*/  FSETP.EQ.AND P1, PT, R4, R15, PT ;  /* 0x0000000f0400720b */ /* 0x000fe20003f22000 */
[----:B------:R-:W-:Y:S01]  /*4e00*/  BSSY.RECONVERGENT B0, `(.L_x_466) ;  /* 0x000002d000007945 */ /* 0x000fe20003800200 */
[----:B------:R-:W-:Y:S01]  /*4e10*/  FSETP.EQ.AND P0, PT, R8, R12, !P0 ;  /* 0x0000000c0800720b */ /* 0x000fe20004702000 */
[-C--:B------:R-:W-:Y:S01]  /*4e20*/  FMUL R3, R16, R0.reuse ;  /* 0x0000000010037220 */ /* 0x080fe20000400000 */
[-C--:B------:R-:W-:Y:S01]  /*4e30*/  FMUL R16, R17, R0.reuse ;  /* 0x0000000011107220 */ /* 0x080fe20000400000 */
[----:B------:R-:W-:Y:S01]  /*4e40*/  FMUL R5, R18, R0 ;  /* 0x0000000012057220 */ /* 0x000fe20000400000 */
[----:B------:R-:W-:Y:S01]  /*4e50*/  FSETP.EQ.AND P0, PT, R10, R14, P0 ;  /* 0x0000000e0a00720b */ /* 0x000fe20000702000 */
[----:B------:R-:W-:Y:S01]  /*4e60*/  FMUL R0, R19, R0 ;  /* 0x0000000013007220 */ /* 0x000fe20000400000 */
[-C--:B------:R-:W-:Y:S01]  /*4e70*/  FFMA R20, R20, R6.reuse, R3 ;  /* 0x0000000614147223 */ /* 0x080fe20000000003 */
[-C--:B------:R-:W-:Y:S01]  /*4e80*/  FFMA R21, R21, R6.reuse, R16 ;  /* 0x0000000615157223 */ /* 0x080fe20000000010 */
[-C--:B------:R-:W-:Y:S01]  /*4e90*/  FFMA R22, R22, R6.reuse, R5 ;  /* 0x0000000616167223 */ /* 0x080fe20000000005 */
[----:B------:R-:W-:-:S08]  /*4ea0*/  FFMA R0, R23, R6, R0 ;  /* 0x0000000617007223 */ /* 0x000fd00000000000 */
[----:B------:R-:W-:Y:S05]  /*4eb0*/  @P0 BRA P1, `(.L_x_467) ;  /* 0x0000000000840947 */ /* 0x000fea0000800000 */
[----:B------:R-:W-:Y:S02]  /*4ec0*/  FSETP.NEU.AND P0, PT, R21, R13, PT ;  /* 0x0000000d1500720b */ /* 0x000fe40003f0d000 */
[----:B------:R-:W-:Y:S02]  /*4ed0*/  FSETP.EQ.AND P1, PT, R0, R15, PT ;  /* 0x0000000f0000720b */ /* 0x000fe40003f22000 */
[----:B------:R-:W-:-:S04]  /*4ee0*/  FSETP.EQ.AND P0, PT, R20, R12, !P0 ;  /* 0x0000000c1400720b */ /* 0x000fc80004702000 */
[----:B------:R-:W-:-:S13]  /*4ef0*/  FSETP.EQ.AND P0, PT, R22, R14, P0 ;  /* 0x0000000e1600720b */ /* 0x000fda0000702000 */
[----:B------:R-:W-:Y:S05]  /*4f00*/  @P0 BRA P1, `(.L_x_467) ;  /* 0x0000000000700947 */ /* 0x000fea0000800000 */
[----:B------:R-:W-:Y:S02]  /*4f10*/  FSETP.NEU.AND P0, PT, R9, R21, PT ;  /* 0x000000150900720b */ /* 0x000fe40003f0d000 */
[----:B------:R-:W-:Y:S02]  /*4f20*/  FSETP.EQ.AND P1, PT, R4, R0, PT ;  /* 0x000000000400720b */ /* 0x000fe40003f22000 */
[----:B------:R-:W-:-:S04]  /*4f30*/  FSETP.EQ.AND P0, PT, R8, R20, !P0 ;  /* 0x000000140800720b */ /* 0x000fc80004702000 */
[----:B------:R-:W-:-:S13]  /*4f40*/  FSETP.EQ.AND P0, PT, R10, R22, P0 ;  /* 0x000000160a00720b */ /* 0x000fda0000702000 */
[----:B------:R-:W-:Y:S05]  /*4f50*/  @P0 BRA P1, `(.L_x_467) ;  /* 0x00000000005c0947 */ /* 0x000fea0000800000 */
        /* <DEDUP_REMOVED lines=8> */
[----:B0-----:R-:W-:-:S06]  /*4fe0*/  LOP3.LUT R6, R6, UR5, RZ, 0xc0, !PT ;  /* 0x0000000506067c12 */ /* 0x001fcc000f8ec0ff */
[----:B------:R-:W0:Y:S01]  /*4ff0*/  POPC R6, R6 ;  /* 0x0000000600067309 */ /* 0x000e220000000000 */
[----:B--2---:R-:W0:Y:S02]  /*5000*/  SHFL.IDX PT, R15, R3, R0, 0x1f ;  /* 0x00001f00030f7589 */ /* 0x004e2400000e0000 */
[----:B0-----:R-:W-:-:S05]  /*5010*/  IMAD.IADD R15, R15, 0x1, R6 ;  /* 0x000000010f0f7824 */ /* 0x001fca00078e0206 */
[----:B------:R-:W-:-:S13]  /*5020*/  ISETP.GE.AND P0, PT, R15, UR4, PT ;  /* 0x000000040f007c0c */ /* 0x000fda000bf06270 */
[----:B------:R-:W-:Y:S05]  /*5030*/  @P0 BRA `(.L_x_467) ;  /* 0x0000000000240947 */ /* 0x000fea0003800000 */
[----:B------:R-:W0:Y:S01]  /*5040*/  LDC.64 R4, c[0x0][0x3a8] ;  /* 0x0000ea00ff047b82 */ /* 0x000e220000000a00 */
[C---:B------:R-:W-:Y:S02]  /*5050*/  IMAD R3, R15.reuse, 0x3, RZ ;  /* 0x000000030f037824 */ /* 0x040fe400078e02ff */
[----:B------:R-:W-:-:S04]  /*5060*/  IMAD.SHL.U32 R15, R15, 0x4, RZ ;  /* 0x000000040f0f7824 */ /* 0x000fc800078e00ff */
[C---:B------:R-:W-:Y:S02]  /*5070*/  VIADD R11, R15.reuse, 0x1 ;  /* 0x000000010f0b7836 */ /* 0x040fe40000000000 */
[----:B------:R-:W-:Y:S02]  /*5080*/  VIADD R23, R15, 0x2 ;  /* 0x000000020f177836 */ /* 0x000fe40000000000 */
[----:B0-----:R-:W-:-:S05]  /*5090*/  IMAD.WIDE R4, R3, 0x10, R4 ;  /* 0x0000001003047825 */ /* 0x001fca00078e0204 */
[----:B------:R0:W-:Y:S04]  /*50a0*/  STG.E.128 desc[UR8][R4.64], R12 ;  /* 0x0000000c04007986 */ /* 0x0001e8000c101d08 */
[----:B------:R0:W-:Y:S04]  /*50b0*/  STG.E.128 desc[UR8][R4.64+0x10], R8 ;  /* 0x0000100804007986 */ /* 0x0001e8000c101d08 */
[----:B------:R0:W-:Y:S02]  /*50c0*/  STG.E.128 desc[UR8][R4.64+0x20], R20 ;  /* 0x0000201404007986 */ /* 0x0001e4000c101d08 */
.L_x_467:
[----:B------:R-:W-:Y:S05]  /*50d0*/  BSYNC.RECONVERGENT B0 ;  /* 0x0000000000007941 */ /* 0x000fea0003800200 */
.L_x_466:
[----:B------:R1:W2:Y:S02]  /*50e0*/  LDC.S8 R0, c[0x3][R2+0x3] ;  /* 0x00c000c002007b82 */ /* 0x0002a40000000200 */
[----:B-1----:R-:W-:Y:S01]  /*50f0*/  VIADD R2, R2, 0x3 ;  /* 0x0000000302027836 */ /* 0x002fe20000000000 */
[----:B--2---:R-:W-:-:S13]  /*5100*/  ISETP.GT.AND P0, PT, R0, -0x1, PT ;  /* 0xffffffff0000780c */ /* 0x004fda0003f04270 */
[----:B------:R-:W-:Y:S05]  /*5110*/  @P0 BRA `(.L_x_468) ;  /* 0xfffffff400b40947 */ /* 0x000fea000383ffff */
[----:B------:R-:W-:Y:S05]  /*5120*/  EXIT ;  /* 0x000000000000794d */ /* 0x000fea0003800000 */
        .weak           $__internal_0_$__cuda_sm3x_div_rn_noftz_f32_slowpath
        .type           $__internal_0_$__cuda_sm3x_div_rn_noftz_f32_slowpath,@function
        .size           $__internal_0_$__cuda_sm3x_div_rn_noftz_f32_slowpath,(.L_x_481 - $__internal_0_$__cuda_sm3x_div_rn_noftz_f32_slowpath)
$__internal_0_$__cuda_sm3x_div_rn_noftz_f32_slowpath:
[----:B------:R-:W-:Y:S01]  /*5130*/  SHF.R.U32.HI R25, RZ, 0x17, R3 ;  /* 0x00000017ff197819 */ /* 0x000fe20000011603 */
[----:B------:R-:W-:Y:S01]  /*5140*/  BSSY.RECONVERGENT B1, `(.L_x_469) ;  /* 0x0000063000017945 */ /* 0x000fe20003800200 */
[----:B------:R-:W-:Y:S02]  /*5150*/  SHF.R.U32.HI R28, RZ, 0x17, R0 ;  /* 0x00000017ff1c7819 */ /* 0x000fe40000011600 */
[----:B------:R-:W-:Y:S02]  /*5160*/  LOP3.LUT R25, R25, 0xff, RZ, 0xc0, !PT ;  /* 0x000000ff19197812 */ /* 0x000fe400078ec0ff */
[----:B------:R-:W-:-:S03]  /*5170*/  LOP3.LUT R28, R28, 0xff, RZ, 0xc0, !PT ;  /* 0x000000ff1c1c7812 */ /* 0x000fc600078ec0ff */
[----:B------:R-:W-:Y:S02]  /*5180*/  VIADD R27, R25, 0xffffffff ;  /* 0xffffffff191b7836 */ /* 0x000fe40000000000 */
[----:B------:R-:W-:-:S03]  /*5190*/  VIADD R24, R28, 0xffffffff ;  /* 0xffffffff1c187836 */ /* 0x000fc60000000000 */
[----:B------:R-:W-:-:S04]  /*51a0*/  ISETP.GT.U32.AND P0, PT, R27, 0xfd, PT ;  /* 0x000000fd1b00780c */ /* 0x000fc80003f04070 */
[----:B------:R-:W-:-:S13]  /*51b0*/  ISETP.GT.U32.OR P0, PT, R24, 0xfd, P0 ;  /* 0x000000fd1800780c */ /* 0x000fda0000704470 */
[----:B------:R-:W-:Y:S01]  /*51c0*/  @!P0 IMAD.MOV.U32 R24, RZ, RZ, RZ ;  /* 0x000000ffff188224 */ /* 0x000fe200078e00ff */
[----:B------:R-:W-:Y:S06]  /*51d0*/  @!P0 BRA `(.L_x_470) ;  /* 0x0000000000608947 */ /* 0x000fec0003800000 */
[----:B------:R-:W-:Y:S02]  /*51e0*/  FSETP.GTU.FTZ.AND P0, PT, |R0|, +INF , PT ;  /* 0x7f8000000000780b */ /* 0x000fe40003f1c200 */
[----:B------:R-:W-:-:S04]  /*51f0*/  FSETP.GTU.FTZ.AND P1, PT, |R3|, +INF , PT ;  /* 0x7f8000000300780b */ /* 0x000fc80003f3c200 */
[----:B------:R-:W-:-:S13]  /*5200*/  PLOP3.LUT P0, PT, P0, P1, PT, 0xf8, 0x8f ;  /* 0x00000000008f781c */ /* 0x000fda0000703f70 */
[----:B------:R-:W-:Y:S05]  /*5210*/  @P0 BRA `(.L_x_471) ;  /* 0x0000000400500947 */ /* 0x000fea0003800000 */
[----:B------:R-:W-:-:S13]  /*5220*/  LOP3.LUT P0, RZ, R3, 0x7fffffff, R0, 0xc8, !PT ;  /* 0x7fffffff03ff7812 */ /* 0x000fda000780c800 */
[----:B------:R-:W-:Y:S05]  /*5230*/  @!P0 BRA `(.L_x_472) ;  /* 0x0000000400408947 */ /* 0x000fea0003800000 */
[C---:B------:R-:W-:Y:S02]  /*5240*/  FSETP.NEU.FTZ.AND P1, PT, |R0|.reuse, +INF , PT ;  /* 0x7f8000000000780b */ /* 0x040fe40003f3d200 */
[----:B------:R-:W-:Y:S02]  /*5250*/  FSETP.NEU.FTZ.AND P2, PT, |R3|, +INF , PT ;  /* 0x7f8000000300780b */ /* 0x000fe40003f5d200 */
[----:B------:R-:W-:-:S11]  /*5260*/  FSETP.NEU.FTZ.AND P0, PT, |R0|, +INF , PT ;  /* 0x7f8000000000780b */ /* 0x000fd60003f1d200 */
[----:B------:R-:W-:Y:S05]  /*5270*/  @!P2 BRA !P1, `(.L_x_472) ;  /* 0x000000040030a947 */ /* 0x000fea0004800000 */
[----:B------:R-:W-:-:S04]  /*5280*/  LOP3.LUT P1, RZ, R0, 0x7fffffff, RZ, 0xc0, !PT ;  /* 0x7fffffff00ff7812 */ /* 0x000fc8000782c0ff */
[----:B------:R-:W-:-:S13]  /*5290*/  PLOP3.LUT P1, PT, P2, P1, PT, 0x2f, 0xf2 ;  /* 0x0000000000f2781c */ /* 0x000fda0001722577 */
[----:B------:R-:W-:Y:S05]  /*52a0*/  @P1 BRA `(.L_x_473) ;  /* 0x00000004001c1947 */ /* 0x000fea0003800000 */
[----:B------:R-:W-:-:S04]  /*52b0*/  LOP3.LUT P1, RZ, R3, 0x7fffffff, RZ, 0xc0, !PT ;  /* 0x7fffffff03ff7812 */ /* 0x000fc8000782c0ff */
[----:B------:R-:W-:-:S13]  /*52c0*/  PLOP3.LUT P0, PT, P0, P1, PT, 0x2f, 0xf2 ;  /* 0x0000000000f2781c */ /* 0x000fda0000702577 */
[----:B------:R-:W-:Y:S05]  /*52d0*/  @P0 BRA `(.L_x_474) ;  /* 0x0000000400040947 */ /* 0x000fea0003800000 */
[----:B------:R-:W-:Y:S01]  /*52e0*/  VIADD R24, R28, 0xffffffff ;  /* 0xffffffff1c187836 */ /* 0x000fe20000000000 */
[----:B------:R-:W-:-:S04]  /*52f0*/  ISETP.GE.AND P1, PT, R27, RZ, PT ;  /* 0x000000ff1b00720c */ /* 0x000fc80003f26270 */
[----:B------:R-:W-:-:S09]  /*5300*/  ISETP.GE.AND P0, PT, R24, RZ, PT ;  /* 0x000000ff1800720c */ /* 0x000fd20003f06270 */
[----:B------:R-:W-:-:S04]  /*5310*/  @!P1 FFMA R3, R3, 1.84467440737095516160e+19, RZ ;  /* 0x5f80000003039823 */ /* 0x000fc800000000ff */
[----:B------:R-:W-:Y:S02]  /*5320*/  @P0 IMAD.MOV.U32 R24, RZ, RZ, RZ ;  /* 0x000000ffff180224 */ /* 0x000fe400078e00ff */
[----:B------:R-:W-:Y:S01]  /*5330*/  @!P0 FFMA R0, R0, 1.84467440737095516160e+19, RZ ;  /* 0x5f80000000008823 */ /* 0x000fe200000000ff */
[----:B------:R-:W-:-:S04]  /*5340*/  @!P0 IMAD.MOV.U32 R24, RZ, RZ, -0x40 ;  /* 0xffffffc0ff188424 */ /* 0x000fc800078e00ff */
[----:B------:R-:W-:-:S07]  /*5350*/  @!P1 VIADD R24, R24, 0x40 ;  /* 0x0000004018189836 */ /* 0x000fce0000000000 */
.L_x_470:
[----:B------:R-:W-:Y:S01]  /*5360*/  LEA R30, R25, 0xc0800000, 0x17 ;  /* 0xc0800000191e7811 */ /* 0x000fe200078eb8ff */
[----:B------:R-:W-:Y:S01]  /*5370*/  VIADD R28, R28, 0xffffff81 ;  /* 0xffffff811c1c7836 */ /* 0x000fe20000000000 */
[----:B------:R-:W-:Y:S03]  /*5380*/  BSSY.RECONVERGENT B2, `(.L_x_475) ;  /* 0x0000035000027945 */ /* 0x000fe60003800200 */
[----:B------:R-:W-:Y:S02]  /*5390*/  IMAD.IADD R29, R3, 0x1, -R30 ;  /* 0x00000001031d7824 */ /* 0x000fe400078e0a1e */
[C---:B------:R-:W-:Y:S02]  /*53a0*/  IMAD R0, R28.reuse, -0x800000, R0 ;  /* 0xff8000001c007824 */ /* 0x040fe400078e0200 */
[----:B------:R0:W1:Y:S01]  /*53b0*/  MUFU.RCP R30, R29 ;  /* 0x0000001d001e7308 */ /* 0x0000620000001000 */
[----:B------:R-:W-:Y:S01]  /*53c0*/  FADD.FTZ R27, -R29, -RZ ;  /* 0x800000ff1d1b7221 */ /* 0x000fe20000010100 */
[----:B0-----:R-:W-:-:S05]  /*53d0*/  IADD3 R29, PT, PT, R28, 0x7f, -R25 ;  /* 0x0000007f1c1d7810 */ /* 0x001fca0007ffe819 */
[----:B------:R-:W-:Y:S02]  /*53e0*/  IMAD.IADD R29, R29, 0x1, R24 ;  /* 0x000000011d1d7824 */ /* 0x000fe400078e0218 */
[----:B-1----:R-:W-:-:S04]  /*53f0*/  FFMA R3, R30, R27, 1 ;  /* 0x3f8000001e037423 */ /* 0x002fc8000000001b */
[----:B------:R-:W-:-:S04]  /*5400*/  FFMA R3, R30, R3, R30 ;  /* 0x000000031e037223 */ /* 0x000fc8000000001e */
[----:B------:R-:W-:-:S04]  /*5410*/  FFMA R30, R0, R3, RZ ;  /* 0x00000003001e7223 */ /* 0x000fc800000000ff */
[----:B------:R-:W-:-:S04]  /*5420*/  FFMA R31, R27, R30, R0 ;  /* 0x0000001e1b1f7223 */ /* 0x000fc80000000000 */
[----:B------:R-:W-:-:S04]  /*5430*/  FFMA R30, R3, R31, R30 ;  /* 0x0000001f031e7223 */ /* 0x000fc8000000001e */
[----:B------:R-:W-:-:S04]  /*5440*/  FFMA R27, R27, R30, R0 ;  /* 0x0000001e1b1b7223 */ /* 0x000fc80000000000 */
[----:B------:R-:W-:-:S05]  /*5450*/  FFMA R0, R3, R27, R30 ;  /* 0x0000001b03007223 */ /* 0x000fca000000001e */
[----:B------:R-:W-:-:S04]  /*5460*/  SHF.R.U32.HI R25, RZ, 0x17, R0 ;  /* 0x00000017ff197819 */ /* 0x000fc80000011600 */
[----:B------:R-:W-:-:S05]  /*5470*/  LOP3.LUT R25, R25, 0xff, RZ, 0xc0, !PT ;  /* 0x000000ff19197812 */ /* 0x000fca00078ec0ff */
[----:B------:R-:W-:-:S04]  /*5480*/  IMAD.IADD R25, R25, 0x1, R29 ;  /* 0x0000000119197824 */ /* 0x000fc800078e021d */
[----:B------:R-:W-:-:S05]  /*5490*/  VIADD R24, R25, 0xffffffff ;  /* 0xffffffff19187836 */ /* 0x000fca0000000000 */
[----:B------:R-:W-:-:S13]  /*54a0*/  ISETP.GE.U32.AND P0, PT, R24, 0xfe, PT ;  /* 0x000000fe1800780c */ /* 0x000fda0003f06070 */
[----:B------:R-:W-:Y:S05]  /*54b0*/  @!P0 BRA `(.L_x_476) ;  /* 0x0000000000808947 */ /* 0x000fea0003800000 */
[----:B------:R-:W-:-:S13]  /*54c0*/  ISETP.GT.AND P0, PT, R25, 0xfe, PT ;  /* 0x000000fe1900780c */ /* 0x000fda0003f04270 */
[----:B------:R-:W-:Y:S05]  /*54d0*/  @P0 BRA `(.L_x_477) ;  /* 0x00000000006c0947 */ /* 0x000fea0003800000 */
[----:B------:R-:W-:-:S13]  /*54e0*/  ISETP.GE.AND P0, PT, R25, 0x1, PT ;  /* 0x000000011900780c */ /* 0x000fda0003f06270 */
[----:B------:R-:W-:Y:S05]  /*54f0*/  @P0 BRA `(.L_x_478) ;  /* 0x0000000000740947 */ /* 0x000fea0003800000 */
[----:B------:R-:W-:Y:S02]  /*5500*/  ISETP.GE.AND P0, PT, R25, -0x18, PT ;  /* 0xffffffe81900780c */ /* 0x000fe40003f06270 */
[----:B------:R-:W-:-:S11]  /*5510*/  LOP3.LUT R0, R0, 0x80000000, RZ, 0xc0, !PT ;  /* 0x8000000000007812 */ /* 0x000fd600078ec0ff */
[----:B------:R-:W-:Y:S05]  /*5520*/  @!P0 BRA `(.L_x_478) ;  /* 0x0000000000688947 */ /* 0x000fea0003800000 */
[-CC-:B------:R-:W-:Y:S01]  /*5530*/  FFMA.RZ R24, R3, R27.reuse, R30.reuse ;  /* 0x0000001b03187223 */ /* 0x180fe2000000c01e */
[C---:B------:R-:W-:Y:S02]  /*5540*/  ISETP.NE.AND P2, PT, R25.reuse, RZ, PT ;  /* 0x000000ff1900720c */ /* 0x040fe40003f45270 */
[----:B------:R-:W-:Y:S02]  /*5550*/  ISETP.NE.AND P1, PT, R25, RZ, PT ;  /* 0x000000ff1900720c */ /* 0x000fe40003f25270 */
[----:B------:R-:W-:Y:S01]  /*5560*/  LOP3.LUT R28, R24, 0x7fffff, RZ, 0xc0, !PT ;  /* 0x007fffff181c7812 */ /* 0x000fe200078ec0ff */
[CCC-:B------:R-:W-:Y:S01]  /*5570*/  FFMA.RP R24, R3.reuse, R27.reuse, R30.reuse ;  /* 0x0000001b03187223 */ /* 0x1c0fe2000000801e */
[----:B------:R-:W-:Y:S01]  /*5580*/  FFMA.RM R3, R3, R27, R30 ;  /* 0x0000001b03037223 */ /* 0x000fe2000000401e */
[----:B------:R-:W-:Y:S01]  /*5590*/  VIADD R27, R25, 0x20 ;  /* 0x00000020191b7836 */ /* 0x000fe20000000000 */
[----:B------:R-:W-:Y:S01]  /*55a0*/  LOP3.LUT R28, R28, 0x800000, RZ, 0xfc, !PT ;  /* 0x008000001c1c7812 */ /* 0x000fe200078efcff */
[----:B------:R-:W-:-:S02]  /*55b0*/  IMAD.MOV R25, RZ, RZ, -R25 ;  /* 0x000000ffff197224 */ /* 0x000fc400078e0a19 */
[----:B------:R-:W-:Y:S02]  /*55c0*/  FSETP.NEU.FTZ.AND P0, PT, R24, R3, PT ;  /* 0x000000031800720b */ /* 0x000fe40003f1d000 */
[----:B------:R-:W-:Y:S02]  /*55d0*/  SHF.L.U32 R27, R28, R27, RZ ;  /* 0x0000001b1c1b7219 */ /* 0x000fe400000006ff */
[----:B------:R-:W-:Y:S02]  /*55e0*/  SEL R3, R25, RZ, P2 ;  /* 0x000000ff19037207 */ /* 0x000fe40001000000 */
[----:B------:R-:W-:Y:S02]  /*55f0*/  ISETP.NE.AND P1, PT, R27, RZ, P1 ;  /* 0x000000ff1b00720c */ /* 0x000fe40000f25270 */
[----:B------:R-:W-:Y:S02]  /*5600*/  SHF.R.U32.HI R3, RZ, R3, R28 ;  /* 0x00000003ff037219 */ /* 0x000fe4000001161c */
[----:B------:R-:W-:-:S02]  /*5610*/  PLOP3.LUT P0, PT, P0, P1, PT, 0xf8, 0x8f ;  /* 0x00000000008f781c */ /* 0x000fc40000703f70 */
[----:B------:R-:W-:Y:S02]  /*5620*/  SHF.R.U32.HI R25, RZ, 0x1, R3 ;  /* 0x00000001ff197819 */ /* 0x000fe40000011603 */
[----:B------:R-:W-:-:S04]  /*5630*/  SEL R24, RZ, 0x1, !P0 ;  /* 0x00000001ff187807 */ /* 0x000fc80004000000 */
[----:B------:R-:W-:-:S04]  /*5640*/  LOP3.LUT R24, R24, 0x1, R25, 0xf8, !PT ;  /* 0x0000000118187812 */ /* 0x000fc800078ef819 */
[----:B------:R-:W-:-:S05]  /*5650*/  LOP3.LUT R24, R24, R3, RZ, 0xc0, !PT ;  /* 0x0000000318187212 */ /* 0x000fca00078ec0ff */
[----:B------:R-:W-:-:S05]  /*5660*/  IMAD.IADD R25, R25, 0x1, R24 ;  /* 0x0000000119197824 */ /* 0x000fca00078e0218 */
[----:B------:R-:W-:Y:S01]  /*5670*/  LOP3.LUT R0, R25, R0, RZ, 0xfc, !PT ;  /* 0x0000000019007212 */ /* 0x000fe200078efcff */
[----:B------:R-:W-:Y:S06]  /*5680*/  BRA `(.L_x_478) ;  /* 0x0000000000107947 */ /* 0x000fec0003800000 */
.L_x_477:
[----:B------:R-:W-:-:S04]  /*5690*/  LOP3.LUT R0, R0, 0x80000000, RZ, 0xc0, !PT ;  /* 0x8000000000007812 */ /* 0x000fc800078ec0ff */
[----:B------:R-:W-:Y:S01]  /*56a0*/  LOP3.LUT R0, R0, 0x7f800000, RZ, 0xfc, !PT ;  /* 0x7f80000000007812 */ /* 0x000fe200078efcff */
[----:B------:R-:W-:Y:S06]  /*56b0*/  BRA `(.L_x_478) ;  /* 0x0000000000047947 */ /* 0x000fec0003800000 */
.L_x_476:
[----:B------:R-:W-:-:S07]  /*56c0*/  IMAD R0, R29, 0x800000, R0 ;  /* 0x008000001d007824 */ /* 0x000fce00078e0200 */
.L_x_478:
[----:B------:R-:W-:Y:S05]  /*56d0*/  BSYNC.RECONVERGENT B2 ;  /* 0x0000000000027941 */ /* 0x000fea0003800200 */
.L_x_475:
[----:B------:R-:W-:Y:S05]  /*56e0*/  BRA `(.L_x_479) ;  /* 0x0000000000207947 */ /* 0x000fea0003800000 */
.L_x_474:
[----:B------:R-:W-:-:S04]  /*56f0*/  LOP3.LUT R0, R3, 0x80000000, R0, 0x48, !PT ;  /* 0x8000000003007812 */ /* 0x000fc800078e4800 */
[----:B------:R-:W-:Y:S01]  /*5700*/  LOP3.LUT R0, R0, 0x7f800000, RZ, 0xfc, !PT ;  /* 0x7f80000000007812 */ /* 0x000fe200078efcff */
[----:B------:R-:W-:Y:S06]  /*5710*/  BRA `(.L_x_479) ;  /* 0x0000000000147947 */ /* 0x000fec0003800000 */
.L_x_473:
[----:B------:R-:W-:Y:S01]  /*5720*/  LOP3.LUT R0, R3, 0x80000000, R0, 0x48, !PT ;  /* 0x8000000003007812 */ /* 0x000fe200078e4800 */
[----:B------:R-:W-:Y:S06]  /*5730*/  BRA `(.L_x_479) ;  /* 0x00000000000c7947 */ /* 0x000fec0003800000 */
.L_x_472:
[----:B------:R-:W0:Y:S01]  /*5740*/  MUFU.RSQ R0, -QNAN ;  /* 0xffc0000000007908 */ /* 0x000e220000001400 */
[----:B------:R-:W-:Y:S05]  /*5750*/  BRA `(.L_x_479) ;  /* 0x0000000000047947 */ /* 0x000fea0003800000 */
.L_x_471:
[----:B------:R-:W-:-:S07]  /*5760*/  FADD.FTZ R0, R0, R3 ;  /* 0x0000000300007221 */ /* 0x000fce0000010000 */
.L_x_479:
[----:B------:R-:W-:Y:S05]  /*5770*/  BSYNC.RECONVERGENT B1 ;  /* 0x0000000000017941 */ /* 0x000fea0003800200 */
.L_x_469:
[----:B------:R-:W-:-:S04]  /*5780*/  IMAD.MOV.U32 R27, RZ, RZ, 0x0 ;  /* 0x00000000ff1b7424 */ /* 0x000fc800078e00ff */
[----:B0-----:R-:W-:Y:S05]  /*5790*/  RET.REL.NODEC R26 `(_Z16extractTriangles5vec3iPK4CelliifP14TriangleVertexiPi) ;  /* 0xffffffa81a187950 */ /* 0x001fea0003c3ffff */
.L_x_480:
        /* <DEDUP_REMOVED lines=14> */
.L_x_481:


//--------------------- .nv.shared._ZN3cub18CUB_300001_SM_10006detail10merge_sort26DeviceMergeSortMergeKernelINS2_10policy_hubIN6thrust24THRUST_300001_SM_1000_NS6detail15normal_iteratorINS6_10device_ptrI14TriangleVertexEEEEE9Policy600ESC_PNS0_8NullTypeESC_SG_m15CompareVerticesSA_SF_EEvbT2_T3_T4_PT6_PT7_T5_PSK_SK_NS1_7vsmem_tE --------------------------
	.section	.nv.shared._ZN3cub18CUB_300001_SM_10006detail10merge_sort26DeviceMergeSortMergeKernelINS2_10policy_hubIN6thrust24THRUST_300001_SM_1000_NS6detail15normal_iteratorINS6_10device_ptrI14TriangleVertexEEEEE9Policy600ESC_PNS0_8NullTypeESC_SG_m15CompareVerticesSA_SF_EEvbT2_T3_T4_PT6_PT7_T5_PSK_SK_NS1_7vsmem_tE,"aw",@nobits
	.sectionflags	@""
	.align	16
.nv.shared._ZN3cub18CUB_300001_SM_10006detail10merge_sort26DeviceMergeSortMergeKernelINS2_10policy_hubIN6thrust24THRUST_300001_SM_1000_NS6detail15normal_iteratorINS6_10device_ptrI14TriangleVertexEEEEE9Policy600ESC_PNS0_8NullTypeESC_SG_m15CompareVerticesSA_SF_EEvbT2_T3_T4_PT6_PT7_T5_PSK_SK_NS1_7vsmem_tE:
	.zero		17424


//--------------------- .nv.shared.reserved.0     --------------------------
	.section	.nv.shared.reserved.0,"aw",@nobits
	.weak		__nv_reservedSMEM_offset_0_alias
	.size		__nv_reservedSMEM_offset_0_alias, 0, 64
	.other		__nv_reservedSMEM_offset_0_alias,@"STO_CUDA_RESERVED_SHARED STV_DEFAULT"
__nv_reservedSMEM_offset_0_alias:
	.zero		0
	.zero		64


//--------------------- .nv.global                --------------------------
	.section	.nv.global,"aw",@nobits
.nv.global:
	.type		_ZN34_INTERNAL_8aeabd47_4_k_cu_8371522c6thrust24THRUST_300001_SM_1000_NS12placeholders2_8E,@object
	.size		_ZN34_INTERNAL_8aeabd47_4_k_cu_8371522c6thrust24THRUST_300001_SM_1000_NS12placeholders2_8E,(_ZN34_INTERNAL_8aeabd47_4_k_cu_8371522c4cuda3std3__436_GLOBAL__N__8aeabd47_4_k_cu_8371522c6ignoreE - _ZN34_INTERNAL_8aeabd47_4_k_cu_8371522c6thrust24THRUST_300001_SM_1000_NS12placeholders2_8E)
_ZN34_INTERNAL_8aeabd47_4_k_cu_8371522c6thrust24THRUST_300001_SM_1000_NS12placeholders2_8E:
	.zero		1
	.type		_ZN34_INTERNAL_8aeabd47_4_k_cu_8371522c4cuda3std3__436_GLOBAL__N__8aeabd47_4_k_cu_8371522c6ignoreE,@object
	.size		_ZN34_INTERNAL_8aeabd47_4_k_cu_8371522c4cuda3std3__436_GLOBAL__N__8aeabd47_4_k_cu_8371522c6ignoreE,(_ZN34_INTERNAL_8aeabd47_4_k_cu_8371522c4cuda3std6ranges3__45__cpo4dataE - _ZN34_INTERNAL_8aeabd47_4_k_cu_8371522c4cuda3std3__436_GLOBAL__N__8aeabd47_4_k_cu_8371522c6ignoreE)
_ZN34_INTERNAL_8aeabd47_4_k_cu_8371522c4cuda3std3__436_GLOBAL__N__8aeabd47_4_k_cu_8371522c6ignoreE:
	.zero		1
	.type		_ZN34_INTERNAL_8aeabd47_4_k_cu_8371522c4cuda3std6ranges3__45__cpo4dataE,@object
	.size		_ZN34_INTERNAL_8aeabd47_4_k_cu_8371522c4cuda3std6ranges3__45__cpo4dataE,(_ZN34_INTERNAL_8aeabd47_4_k_cu_8371522c6thrust24THRUST_300001_SM_1000_NS6system3cpp3parE - _ZN34_INTERNAL_8aeabd47_4_k_cu_8371522c4cuda3std6ranges3__45__cpo4dataE)
_ZN34_INTERNAL_8aeabd47_4_k_cu_8371522c4cuda3std6ranges3__45__cpo4dataE:
	.zero		1
	.type		_ZN34_INTERNAL_8aeabd47_4_k_cu_8371522c6thrust24THRUST_300001_SM_1000_NS6system3cpp3parE,@object
	.size		_ZN34_INTERNAL_8aeabd47_4_k_cu_8371522c6thrust24THRUST_300001_SM_1000_NS6system3cpp3parE,(_ZN34_INTERNAL_8aeabd47_4_k_cu_8371522c4cuda3std3__45__cpo5beginE - _ZN34_INTERNAL_8aeabd47_4_k_cu_8371522c6thrust24THRUST_300001_SM_1000_NS6system3cpp3parE)
_ZN34_INTERNAL_8aeabd47_4_k_cu_8371522c6thrust24THRUST_300001_SM_1000_NS6system3cpp3parE:
	.zero		1
	.type		_ZN34_INTERNAL_8aeabd47_4_k_cu_8371522c4cuda3std3__45__cpo5beginE,@object
	.size		_ZN34_INTERNAL_8aeabd47_4_k_cu_8371522c4cuda3std3__45__cpo5beginE,(_ZN34_INTERNAL_8aeabd47_4_k_cu_8371522c4cuda3std6ranges3__45__cpo5beginE - _ZN34_INTERNAL_8aeabd47_4_k_cu_8371522c4cuda3std3__45__cpo5beginE)
_ZN34_INTERNAL_8aeabd47_4_k_cu_8371522c4cuda3std3__45__cpo5beginE:
	.zero		1
	.type		_ZN34_INTERNAL_8aeabd47_4_k_cu_8371522c4cuda3std6ranges3__45__cpo5beginE,@object
	.size		_ZN34_INTERNAL_8aeabd47_4_k_cu_8371522c4cuda3std6ranges3__45__cpo5beginE,(_ZN34_INTERNAL_8aeabd47_4_k_cu_8371522c6thrust24THRUST_300001_SM_1000_NS6deviceE - _ZN34_INTERNAL_8aeabd47_4_k_cu_8371522c4cuda3std6ranges3__45__cpo5beginE)
_ZN34_INTERNAL_8aeabd47_4_k_cu_8371522c4cuda3std6ranges3__45__cpo5beginE:
	.zero		1
	.type		_ZN34_INTERNAL_8aeabd47_4_k_cu_8371522c6thrust24THRUST_300001_SM_1000_NS6deviceE,@object
	.size		_ZN34_INTERNAL_8aeabd47_4_k_cu_8371522c6thrust24THRUST_300001_SM_1000_NS6deviceE,(_ZN34_INTERNAL_8aeabd47_4_k_cu_8371522c4cuda3std3__47nulloptE - _ZN34_INTERNAL_8aeabd47_4_k_cu_8371522c6thrust24THRUST_300001_SM_1000_NS6deviceE)
_ZN34_INTERNAL_8aeabd47_4_k_cu_8371522c6thrust24THRUST_300001_SM_1000_NS6deviceE:
	.zero		1
	.type		_ZN34_INTERNAL_8aeabd47_4_k_cu_8371522c4cuda3std3__47nulloptE,@object
	.size		_ZN34_INTERNAL_8aeabd47_4_k_cu_8371522c4cuda3std3__47nulloptE,(_ZN34_INTERNAL_8aeabd47_4_k_cu_8371522c4cuda3std6ranges3__45__cpo8distanceE - _ZN34_INTERNAL_8aeabd47_4_k_cu_8371522c4cuda3std3__47nulloptE)
_ZN34_INTERNAL_8aeabd47_4_k_cu_8371522c4cuda3std3__47nulloptE:
	.zero		1
	.type		_ZN34_INTERNAL_8aeabd47_4_k_cu_8371522c4cuda3std6ranges3__45__cpo8distanceE,@object
	.size		_ZN34_INTERNAL_8aeabd47_4_k_cu_8371522c4cuda3std6ranges3__45__cpo8distanceE,(_ZN34_INTERNAL_8aeabd47_4_k_cu_8371522c6thrust24THRUST_300001_SM_1000_NS12placeholders2_4E - _ZN34_INTERNAL_8aeabd47_4_k_cu_8371522c4cuda3std6ranges3__45__cpo8distanceE)
_ZN34_INTERNAL_8aeabd47_4_k_cu_8371522c4cuda3std6ranges3__45__cpo8distanceE:
	.zero		1
	.type		_ZN34_INTERNAL_8aeabd47_4_k_cu_8371522c6thrust24THRUST_300001_SM_1000_NS12placeholders2_4E,@object
	.size		_ZN34_INTERNAL_8aeabd47_4_k_cu_8371522c6thrust24THRUST_300001_SM_1000_NS12placeholders2_4E,(_ZN34_INTERNAL_8aeabd47_4_k_cu_8371522c4cuda3std3__45__cpo6rbeginE - _ZN34_INTERNAL_8aeabd47_4_k_cu_8371522c6thrust24THRUST_300001_SM_1000_NS12placeholders2_4E)
_ZN34_INTERNAL_8aeabd47_4_k_cu_8371522c6thrust24THRUST_300001_SM_1000_NS12placeholders2_4E:
	.zero		1
	.type		_ZN34_INTERNAL_8aeabd47_4_k_cu_8371522c4cuda3std3__45__cpo6rbeginE,@object
	.size		_ZN34_INTERNAL_8aeabd47_4_k_cu_8371522c4cuda3std3__45__cpo6rbeginE,(_ZN34_INTERNAL_8aeabd47_4_k_cu_8371522c4cuda3std6ranges3__45__cpo7advanceE - _ZN34_INTERNAL_8aeabd47_4_k_cu_8371522c4cuda3std3__45__cpo6rbeginE)
_ZN34_INTERNAL_8aeabd47_4_k_cu_8371522c4cuda3std3__45__cpo6rbeginE:
	.zero		1
	.type		_ZN34_INTERNAL_8aeabd47_4_k_cu_8371522c4cuda3std6ranges3__45__cpo7advanceE,@object
	.size		_ZN34_INTERNAL_8aeabd47_4_k_cu_8371522c4cuda3std6ranges3__45__cpo7advanceE,(_ZN34_INTERNAL_8aeabd47_4_k_cu_8371522c6thrust24THRUST_300001_SM_1000_NS12placeholders3_10E - _ZN34_INTERNAL_8aeabd47_4_k_cu_8371522c4cuda3std6ranges3__45__cpo7advanceE)
_ZN34_INTERNAL_8aeabd47_4_k_cu_8371522c4cuda3std6ranges3__45__cpo7advanceE:
	.zero		1
	.type		_ZN34_INTERNAL_8aeabd47_4_k_cu_8371522c6thrust24THRUST_300001_SM_1000_NS12placeholders3_10E,@object
	.size		_ZN34_INTERNAL_8aeabd47_4_k_cu_8371522c6thrust24THRUST_300001_SM_1000_NS12placeholders3_10E,(_ZN34_INTERNAL_8aeabd47_4_k_cu_8371522c4cuda3std3__48in_placeE - _ZN34_INTERNAL_8aeabd47_4_k_cu_8371522c6thrust24THRUST_300001_SM_1000_NS12placeholders3_10E)
_ZN34_INTERNAL_8aeabd47_4_k_cu_8371522c6thrust24THRUST_300001_SM_1000_NS12placeholders3_10E:
	.zero		1
	.type		_ZN34_INTERNAL_8aeabd47_4_k_cu_8371522c4cuda3std3__48in_placeE,@object
	.size		_ZN34_INTERNAL_8aeabd47_4_k_cu_8371522c4cuda3std3__48in_placeE,(_ZN34_INTERNAL_8aeabd47_4_k_cu_8371522c4cuda3std6ranges3__45__cpo4sizeE - _ZN34_INTERNAL_8aeabd47_4_k_cu_8371522c4cuda3std3__48in_placeE)
_ZN34_INTERNAL_8aeabd47_4_k_cu_8371522c4cuda3std3__48in_placeE:
	.zero		1
	.type		_ZN34_INTERNAL_8aeabd47_4_k_cu_8371522c4cuda3std6ranges3__45__cpo4sizeE,@object
	.size		_ZN34_INTERNAL_8aeabd47_4_k_cu_8371522c4cuda3std6ranges3__45__cpo4sizeE,(_ZN34_INTERNAL_8aeabd47_4_k_cu_8371522c6thrust24THRUST_300001_SM_1000_NS12placeholders2_2E - _ZN34_INTERNAL_8aeabd47_4_k_cu_8371522c4cuda3std6ranges3__45__cpo4sizeE)
_ZN34_INTERNAL_8aeabd47_4_k_cu_8371522c4cuda3std6ranges3__45__cpo4sizeE:
	.zero		1
	.type		_ZN34_INTERNAL_8aeabd47_4_k_cu_8371522c6thrust24THRUST_300001_SM_1000_NS12placeholders2_2E,@object
	.size		_ZN34_INTERNAL_8aeabd47_4_k_cu_8371522c6thrust24THRUST_300001_SM_1000_NS12placeholders2_2E,(_ZN34_INTERNAL_8aeabd47_4_k_cu_8371522c4cuda3std3__45__cpo6cbeginE - _ZN34_INTERNAL_8aeabd47_4_k_cu_8371522c6thrust24THRUST_300001_SM_1000_NS12placeholders2_2E)
_ZN34_INTERNAL_8aeabd47_4_k_cu_8371522c6thrust24THRUST_300001_SM_1000_NS12placeholders2_2E:
	.zero		1
	.type		_ZN34_INTERNAL_8aeabd47_4_k_cu_8371522c4cuda3std3__45__cpo6cbeginE,@object
	.size		_ZN34_INTERNAL_8aeabd47_4_k_cu_8371522c4cuda3std3__45__cpo6cbeginE,(_ZN34_INTERNAL_8aeabd47_4_k_cu_8371522c4cuda3std6ranges3__45__cpo6cbeginE - _ZN34_INTERNAL_8aeabd47_4_k_cu_8371522c4cuda3std3__45__cpo6cbeginE)
_ZN34_INTERNAL_8aeabd47_4_k_cu_8371522c4cuda3std3__45__cpo6cbeginE:
	.zero		1
	.type		_ZN34_INTERNAL_8aeabd47_4_k_cu_8371522c4cuda3std6ranges3__45__cpo6cbeginE,@object
	.size		_ZN34_INTERNAL_8aeabd47_4_k_cu_8371522c4cuda3std6ranges3__45__cpo6cbeginE,(_ZN34_INTERNAL_8aeabd47_4_k_cu_8371522c6thrust24THRUST_300001_SM_1000_NS12placeholders2_6E - _ZN34_INTERNAL_8aeabd47_4_k_cu_8371522c4cuda3std6ranges3__45__cpo6cbeginE)
_ZN34_INTERNAL_8aeabd47_4_k_cu_8371522c4cuda3std6ranges3__45__cpo6cbeginE:
	.zero		1
	.type		_ZN34_INTERNAL_8aeabd47_4_k_cu_8371522c6thrust24THRUST_300001_SM_1000_NS12placeholders2_6E,@object
	.size		_ZN34_INTERNAL_8aeabd47_4_k_cu_8371522c6thrust24THRUST_300001_SM_1000_NS12placeholders2_6E,(_ZN34_INTERNAL_8aeabd47_4_k_cu_8371522c4cuda3std3__45__cpo7crbeginE - _ZN34_INTERNAL_8aeabd47_4_k_cu_8371522c6thrust24THRUST_300001_SM_1000_NS12placeholders2_6E)
_ZN34_INTERNAL_8aeabd47_4_k_cu_8371522c6thrust24THRUST_300001_SM_1000_NS12placeholders2_6E:
	.zero		1
	.type		_ZN34_INTERNAL_8aeabd47_4_k_cu_8371522c4cuda3std3__45__cpo7crbeginE,@object
	.size		_ZN34_INTERNAL_8aeabd47_4_k_cu_8371522c4cuda3std3__45__cpo7crbeginE,(_ZN34_INTERNAL_8aeabd47_4_k_cu_8371522c4cuda3std6ranges3__45__cpo4nextE - _ZN34_INTERNAL_8aeabd47_4_k_cu_8371522c4cuda3std3__45__cpo7crbeginE)
_ZN34_INTERNAL_8aeabd47_4_k_cu_8371522c4cuda3std3__45__cpo7crbeginE:
	.zero		1
	.type		_ZN34_INTERNAL_8aeabd47_4_k_cu_8371522c4cuda3std6ranges3__45__cpo4nextE,@object
	.size		_ZN34_INTERNAL_8aeabd47_4_k_cu_8371522c4cuda3std6ranges3__45__cpo4nextE,(_ZN34_INTERNAL_8aeabd47_4_k_cu_8371522c4cuda3std6ranges3__45__cpo4swapE - _ZN34_INTERNAL_8aeabd47_4_k_cu_8371522c4cuda3std6ranges3__45__cpo4nextE)
_ZN34_INTERNAL_8aeabd47_4_k_cu_8371522c4cuda3std6ranges3__45__cpo4nextE:
	.zero		1
	.type		_ZN34_INTERNAL_8aeabd47_4_k_cu_8371522c4cuda3std6ranges3__45__cpo4swapE,@object
	.size		_ZN34_INTERNAL_8aeabd47_4_k_cu_8371522c4cuda3std6ranges3__45__cpo4swapE,(_ZN34_INTERNAL_8aeabd47_4_k_cu_8371522c6thrust24THRUST_300001_SM_1000_NS8cuda_cub10par_nosyncE - _ZN34_INTERNAL_8aeabd47_4_k_cu_8371522c4cuda3std6ranges3__45__cpo4swapE)
_ZN34_INTERNAL_8aeabd47_4_k_cu_8371522c4cuda3std6ranges3__45__cpo4swapE:
	.zero		1
	.type		_ZN34_INTERNAL_8aeabd47_4_k_cu_8371522c6thrust24THRUST_300001_SM_1000_NS8cuda_cub10par_nosyncE,@object
	.size		_ZN34_INTERNAL_8aeabd47_4_k_cu_8371522c6thrust24THRUST_300001_SM_1000_NS8cuda_cub10par_nosyncE,(_ZN34_INTERNAL_8aeabd47_4_k_cu_8371522c6thrust24THRUST_300001_SM_1000_NS3seqE - _ZN34_INTERNAL_8aeabd47_4_k_cu_8371522c6thrust24THRUST_300001_SM_1000_NS8cuda_cub10par_nosyncE)
_ZN34_INTERNAL_8aeabd47_4_k_cu_8371522c6thrust24THRUST_300001_SM_1000_NS8cuda_cub10par_nosyncE:
	.zero		1
	.type		_ZN34_INTERNAL_8aeabd47_4_k_cu_8371522c6thrust24THRUST_300001_SM_1000_NS3seqE,@object
	.size		_ZN34_INTERNAL_8aeabd47_4_k_cu_8371522c6thrust24THRUST_300001_SM_1000_NS3seqE,(_ZN34_INTERNAL_8aeabd47_4_k_cu_8371522c4cuda3std3__420unreachable_sentinelE - _ZN34_INTERNAL_8aeabd47_4_k_cu_8371522c6thrust24THRUST_300001_SM_1000_NS3seqE)
_ZN34_INTERNAL_8aeabd47_4_k_cu_8371522c6thrust24THRUST_300001_SM_1000_NS3seqE:
	.zero		1
	.type		_ZN34_INTERNAL_8aeabd47_4_k_cu_8371522c4cuda3std3__420unreachable_sentinelE,@object
	.size		_ZN34_INTERNAL_8aeabd47_4_k_cu_8371522c4cuda3std3__420unreachable_sentinelE,(_ZN34_INTERNAL_8aeabd47_4_k_cu_8371522c4cuda3std6ranges3__45__cpo5ssizeE - _ZN34_INTERNAL_8aeabd47_4_k_cu_8371522c4cuda3std3__420unreachable_sentinelE)
_ZN34_INTERNAL_8aeabd47_4_k_cu_8371522c4cuda3std3__420unreachable_sentinelE:
	.zero		1
	.type		_ZN34_INTERNAL_8aeabd47_4_k_cu_8371522c4cuda3std6ranges3__45__cpo5ssizeE,@object
	.size		_ZN34_INTERNAL_8aeabd47_4_k_cu_8371522c4cuda3std6ranges3__45__cpo5ssizeE,(_ZN34_INTERNAL_8aeabd47_4_k_cu_8371522c6thrust24THRUST_300001_SM_1000_NS12placeholders2_3E - _ZN34_INTERNAL_8aeabd47_4_k_cu_8371522c4cuda3std6ranges3__45__cpo5ssizeE)
_ZN34_INTERNAL_8aeabd47_4_k_cu_8371522c4cuda3std6ranges3__45__cpo5ssizeE:
	.zero		1
	.type		_ZN34_INTERNAL_8aeabd47_4_k_cu_8371522c6thrust24THRUST_300001_SM_1000_NS12placeholders2_3E,@object
	.size		_ZN34_INTERNAL_8aeabd47_4_k_cu_8371522c6thrust24THRUST_300001_SM_1000_NS12placeholders2_3E,(_ZN34_INTERNAL_8aeabd47_4_k_cu_8371522c4cuda3std3__45__cpo4cendE - _ZN34_INTERNAL_8aeabd47_4_k_cu_8371522c6thrust24THRUST_300001_SM_1000_NS12placeholders2_3E)
_ZN34_INTERNAL_8aeabd47_4_k_cu_8371522c6thrust24THRUST_300001_SM_1000_NS12placeholders2_3E:
	.zero		1
	.type		_ZN34_INTERNAL_8aeabd47_4_k_cu_8371522c4cuda3std3__45__cpo4cendE,@object
	.size		_ZN34_INTERNAL_8aeabd47_4_k_cu_8371522c4cuda3std3__45__cpo4cendE,(_ZN34_INTERNAL_8aeabd47_4_k_cu_8371522c4cuda3std6ranges3__45__cpo4cendE - _ZN34_INTERNAL_8aeabd47_4_k_cu_8371522c4cuda3std3__45__cpo4cendE)
_ZN34_INTERNAL_8aeabd47_4_k_cu_8371522c4cuda3std3__45__cpo4cendE:
	.zero		1
	.type		_ZN34_INTERNAL_8aeabd47_4_k_cu_8371522c4cuda3std6ranges3__45__cpo4cendE,@object
	.size		_ZN34_INTERNAL_8aeabd47_4_k_cu_8371522c4cuda3std6ranges3__45__cpo4cendE,(_ZN34_INTERNAL_8aeabd47_4_k_cu_8371522c6thrust24THRUST_300001_SM_1000_NS12placeholders2_7E - _ZN34_INTERNAL_8aeabd47_4_k_cu_8371522c4cuda3std6ranges3__45__cpo4cendE)
_ZN34_INTERNAL_8aeabd47_4_k_cu_8371522c4cuda3std6ranges3__45__cpo4cendE:
	.zero		1
	.type		_ZN34_INTERNAL_8aeabd47_4_k_cu_8371522c6thrust24THRUST_300001_SM_1000_NS12placeholders2_7E,@object
	.size		_ZN34_INTERNAL_8aeabd47_4_k_cu_8371522c6thrust24THRUST_300001_SM_1000_NS12placeholders2_7E,(_ZN34_INTERNAL_8aeabd47_4_k_cu_8371522c4cuda3std3__45__cpo5crendE - _ZN34_INTERNAL_8aeabd47_4_k_cu_8371522c6thrust24THRUST_300001_SM_1000_NS12placeholders2_7E)
_ZN34_INTERNAL_8aeabd47_4_k_cu_8371522c6thrust24THRUST_300001_SM_1000_NS12placeholders2_7E:
	.zero		1
	.type		_ZN34_INTERNAL_8aeabd47_4_k_cu_8371522c4cuda3std3__45__cpo5crendE,@object
	.size		_ZN34_INTERNAL_8aeabd47_4_k_cu_8371522c4cuda3std3__45__cpo5crendE,(_ZN34_INTERNAL_8aeabd47_4_k_cu_8371522c4cuda3std6ranges3__45__cpo4prevE - _ZN34_INTERNAL_8aeabd47_4_k_cu_8371522c4cuda3std3__45__cpo5crendE)
_ZN34_INTERNAL_8aeabd47_4_k_cu_8371522c4cuda3std3__45__cpo5crendE:
	.zero		1
	.type		_ZN34_INTERNAL_8aeabd47_4_k_cu_8371522c4cuda3std6ranges3__45__cpo4prevE,@object
	.size		_ZN34_INTERNAL_8aeabd47_4_k_cu_8371522c4cuda3std6ranges3__45__cpo4prevE,(_ZN34_INTERNAL_8aeabd47_4_k_cu_8371522c4cuda3std6ranges3__45__cpo9iter_moveE - _ZN34_INTERNAL_8aeabd47_4_k_cu_8371522c4cuda3std6ranges3__45__cpo4prevE)
_ZN34_INTERNAL_8aeabd47_4_k_cu_8371522c4cuda3std6ranges3__45__cpo4prevE:
	.zero		1
	.type		_ZN34_INTERNAL_8aeabd47_4_k_cu_8371522c4cuda3std6ranges3__45__cpo9iter_moveE,@object
	.size		_ZN34_INTERNAL_8aeabd47_4_k_cu_8371522c4cuda3std6ranges3__45__cpo9iter_moveE,(_ZN34_INTERNAL_8aeabd47_4_k_cu_8371522c6thrust24THRUST_300001_SM_1000_NS6system6detail10sequential3seqE - _ZN34_INTERNAL_8aeabd47_4_k_cu_8371522c4cuda3std6ranges3__45__cpo9iter_moveE)
_ZN34_INTERNAL_8aeabd47_4_k_cu_8371522c4cuda3std6ranges3__45__cpo9iter_moveE:
	.zero		1
	.type		_ZN34_INTERNAL_8aeabd47_4_k_cu_8371522c6thrust24THRUST_300001_SM_1000_NS6system6detail10sequential3seqE,@object
	.size		_ZN34_INTERNAL_8aeabd47_4_k_cu_8371522c6thrust24THRUST_300001_SM_1000_NS6system6detail10sequential3seqE,(_ZN34_INTERNAL_8aeabd47_4_k_cu_8371522c6thrust24THRUST_300001_SM_1000_NS12placeholders2_9E - _ZN34_INTERNAL_8aeabd47_4_k_cu_8371522c6thrust24THRUST_300001_SM_1000_NS6system6detail10sequential3seqE)
_ZN34_INTERNAL_8aeabd47_4_k_cu_8371522c6thrust24THRUST_300001_SM_1000_NS6system6detail10sequential3seqE:
	.zero		1
	.type		_ZN34_INTERNAL_8aeabd47_4_k_cu_8371522c6thrust24THRUST_300001_SM_1000_NS12placeholders2_9E,@object
	.size		_ZN34_INTERNAL_8aeabd47_4_k_cu_8371522c6thrust24THRUST_300001_SM_1000_NS12placeholders2_9E,(_ZN34_INTERNAL_8aeabd47_4_k_cu_8371522c4cuda3std3__419piecewise_constructE - _ZN34_INTERNAL_8aeabd47_4_k_cu_8371522c6thrust24THRUST_300001_SM_1000_NS12placeholders2_9E)
_ZN34_INTERNAL_8aeabd47_4_k_cu_8371522c6thrust24THRUST_300001_SM_1000_NS12placeholders2_9E:
	.zero		1
	.type		_ZN34_INTERNAL_8aeabd47_4_k_cu_8371522c4cuda3std3__419piecewise_constructE,@object
	.size		_ZN34_INTERNAL_8aeabd47_4_k_cu_8371522c4cuda3std3__419piecewise_constructE,(_ZN34_INTERNAL_8aeabd47_4_k_cu_8371522c4cuda3std6ranges3__45__cpo5cdataE - _ZN34_INTERNAL_8aeabd47_4_k_cu_8371522c4cuda3std3__419piecewise_constructE)
_ZN34_INTERNAL_8aeabd47_4_k_cu_8371522c4cuda3std3__419piecewise_constructE:
	.zero		1
	.type		_ZN34_INTERNAL_8aeabd47_4_k_cu_8371522c4cuda3std6ranges3__45__cpo5cdataE,@object
	.size		_ZN34_INTERNAL_8aeabd47_4_k_cu_8371522c4cuda3std6ranges3__45__cpo5cdataE,(_ZN34_INTERNAL_8aeabd47_4_k_cu_8371522c6thrust24THRUST_300001_SM_1000_NS12placeholders2_1E - _ZN34_INTERNAL_8aeabd47_4_k_cu_8371522c4cuda3std6ranges3__45__cpo5cdataE)
_ZN34_INTERNAL_8aeabd47_4_k_cu_8371522c4cuda3std6ranges3__45__cpo5cdataE:
	.zero		1
	.type		_ZN34_INTERNAL_8aeabd47_4_k_cu_8371522c6thrust24THRUST_300001_SM_1000_NS12placeholders2_1E,@object
	.size		_ZN34_INTERNAL_8aeabd47_4_k_cu_8371522c6thrust24THRUST_300001_SM_1000_NS12placeholders2_1E,(_ZN34_INTERNAL_8aeabd47_4_k_cu_8371522c4cuda3std3__45__cpo3endE - _ZN34_INTERNAL_8aeabd47_4_k_cu_8371522c6thrust24THRUST_300001_SM_1000_NS12placeholders2_1E)
_ZN34_INTERNAL_8aeabd47_4_k_cu_8371522c6thrust24THRUST_300001_SM_1000_NS12placeholders2_1E:
	.zero		1
	.type		_ZN34_INTERNAL_8aeabd47_4_k_cu_8371522c4cuda3std3__45__cpo3endE,@object
	.size		_ZN34_INTERNAL_8aeabd47_4_k_cu_8371522c4cuda3std3__45__cpo3endE,(_ZN34_INTERNAL_8aeabd47_4_k_cu_8371522c4cuda3std6ranges3__45__cpo3endE - _ZN34_INTERNAL_8aeabd47_4_k_cu_8371522c4cuda3std3__45__cpo3endE)
_ZN34_INTERNAL_8aeabd47_4_k_cu_8371522c4cuda3std3__45__cpo3endE:
	.zero		1
	.type		_ZN34_INTERNAL_8aeabd47_4_k_cu_8371522c4cuda3std6ranges3__45__cpo3endE,@object
	.size		_ZN34_INTERNAL_8aeabd47_4_k_cu_8371522c4cuda3std6ranges3__45__cpo3endE,(_ZN34_INTERNAL_8aeabd47_4_k_cu_8371522c6thrust24THRUST_300001_SM_1000_NS12placeholders2_5E - _ZN34_INTERNAL_8aeabd47_4_k_cu_8371522c4cuda3std6ranges3__45__cpo3endE)
_ZN34_INTERNAL_8aeabd47_4_k_cu_8371522c4cuda3std6ranges3__45__cpo3endE:
	.zero		1
	.type		_ZN34_INTERNAL_8aeabd47_4_k_cu_8371522c6thrust24THRUST_300001_SM_1000_NS12placeholders2_5E,@object
	.size		_ZN34_INTERNAL_8aeabd47_4_k_cu_8371522c6thrust24THRUST_300001_SM_1000_NS12placeholders2_5E,(_ZN34_INTERNAL_8aeabd47_4_k_cu_8371522c4cuda3std3__45__cpo4rendE - _ZN34_INTERNAL_8aeabd47_4_k_cu_8371522c6thrust24THRUST_300001_SM_1000_NS12placeholders2_5E)
_ZN34_INTERNAL_8aeabd47_4_k_cu_8371522c6thrust24THRUST_300001_SM_1000_NS12placeholders2_5E:
	.zero		1
	.type		_ZN34_INTERNAL_8aeabd47_4_k_cu_8371522c4cuda3std3__45__cpo4rendE,@object
	.size		_ZN34_INTERNAL_8aeabd47_4_k_cu_8371522c4cuda3std3__45__cpo4rendE,(_ZN34_INTERNAL_8aeabd47_4_k_cu_8371522c4cuda3std6ranges3__45__cpo9iter_swapE - _ZN34_INTERNAL_8aeabd47_4_k_cu_8371522c4cuda3std3__45__cpo4rendE)
_ZN34_INTERNAL_8aeabd47_4_k_cu_8371522c4cuda3std3__45__cpo4rendE:
	.zero		1
	.type		_ZN34_INTERNAL_8aeabd47_4_k_cu_8371522c4cuda3std6ranges3__45__cpo9iter_swapE,@object
	.size		_ZN34_INTERNAL_8aeabd47_4_k_cu_8371522c4cuda3std6ranges3__45__cpo9iter_swapE,(_ZN34_INTERNAL_8aeabd47_4_k_cu_8371522c4cuda3std3__48unexpectE - _ZN34_INTERNAL_8aeabd47_4_k_cu_8371522c4cuda3std6ranges3__45__cpo9iter_swapE)
_ZN34_INTERNAL_8aeabd47_4_k_cu_8371522c4cuda3std6ranges3__45__cpo9iter_swapE:
	.zero		1
	.type		_ZN34_INTERNAL_8aeabd47_4_k_cu_8371522c4cuda3std3__48unexpectE,@object
	.size		_ZN34_INTERNAL_8aeabd47_4_k_cu_8371522c4cuda3std3__48unexpectE,(_ZN34_INTERNAL_8aeabd47_4_k_cu_8371522c6thrust24THRUST_300001_SM_1000_NS8cuda_cub3parE - _ZN34_INTERNAL_8aeabd47_4_k_cu_8371522c4cuda3std3__48unexpectE)
_ZN34_INTERNAL_8aeabd47_4_k_cu_8371522c4cuda3std3__48unexpectE:
	.zero		1
	.type		_ZN34_INTERNAL_8aeabd47_4_k_cu_8371522c6thrust24THRUST_300001_SM_1000_NS8cuda_cub3parE,@object
	.size		_ZN34_INTERNAL_8aeabd47_4_k_cu_8371522c6thrust24THRUST_300001_SM_1000_NS8cuda_cub3parE,(.L_31 - _ZN34_INTERNAL_8aeabd47_4_k_cu_8371522c6thrust24THRUST_300001_SM_1000_NS8cuda_cub3parE)
_ZN34_INTERNAL_8aeabd47_4_k_cu_8371522c6thrust24THRUST_300001_SM_1000_NS8cuda_cub3parE:
	.zero		1
.L_31:


//--------------------- .nv.shared._ZN3cub18CUB_300001_SM_10006detail10merge_sort30DeviceMergeSortBlockSortKernelINS2_10policy_hubIN6thrust24THRUST_300001_SM_1000_NS6detail15normal_iteratorINS6_10device_ptrI14TriangleVertexEEEEE9Policy600ESC_PNS0_8NullTypeESC_SG_m15CompareVerticesSA_SF_EEvbT0_T1_T2_T3_T4_PT6_PT7_T5_NS1_7vsmem_tE --------------------------
	.section	.nv.shared._ZN3cub18CUB_300001_SM_10006detail10merge_sort30DeviceMergeSortBlockSortKernelINS2_10policy_hubIN6thrust24THRUST_300001_SM_1000_NS6detail15normal_iteratorINS6_10device_ptrI14TriangleVertexEEEEE9Policy600ESC_PNS0_8NullTypeESC_SG_m15CompareVerticesSA_SF_EEvbT0_T1_T2_T3_T4_PT6_PT7_T5_NS1_7vsmem_tE,"aw",@nobits
	.sectionflags	@""
	.align	16
.nv.shared._ZN3cub18CUB_300001_SM_10006detail10merge_sort30DeviceMergeSortBlockSortKernelINS2_10policy_hubIN6thrust24THRUST_300001_SM_1000_NS6detail15normal_iteratorINS6_10device_ptrI14TriangleVertexEEEEE9Policy600ESC_PNS0_8NullTypeESC_SG_m15CompareVerticesSA_SF_EEvbT0_T1_T2_T3_T4_PT6_PT7_T5_NS1_7vsmem_tE:
	.zero		17424


//--------------------- .nv.shared._ZN3cub18CUB_300001_SM_10006detail10merge_sort26DeviceMergeSortMergeKernelINS2_10policy_hubIN6thrust24THRUST_300001_SM_1000_NS6detail15normal_iteratorINS6_10device_ptrI14TriangleVertexEEEEE9Policy600ESC_PNS0_8NullTypeESC_SG_j15CompareVerticesSA_SF_EEvbT2_T3_T4_PT6_PT7_T5_PSK_SK_NS1_7vsmem_tE --------------------------
	.section	.nv.shared._ZN3cub18CUB_300001_SM_10006detail10merge_sort26DeviceMergeSortMergeKernelINS2_10policy_hubIN6thrust24THRUST_300001_SM_1000_NS6detail15normal_iteratorINS6_10device_ptrI14TriangleVertexEEEEE9Policy600ESC_PNS0_8NullTypeESC_SG_j15CompareVerticesSA_SF_EEvbT2_T3_T4_PT6_PT7_T5_PSK_SK_NS1_7vsmem_tE,"aw",@nobits
	.sectionflags	@""
	.align	16
.nv.shared._ZN3cub18CUB_300001_SM_10006detail10merge_sort26DeviceMergeSortMergeKernelINS2_10policy_hubIN6thrust24THRUST_300001_SM_1000_NS6detail15normal_iteratorINS6_10device_ptrI14TriangleVertexEEEEE9Policy600ESC_PNS0_8NullTypeESC_SG_j15CompareVerticesSA_SF_EEvbT2_T3_T4_PT6_PT7_T5_PSK_SK_NS1_7vsmem_tE:
	.zero		17424


//--------------------- .nv.shared._ZN3cub18CUB_300001_SM_10006detail10merge_sort30DeviceMergeSortBlockSortKernelINS2_10policy_hubIN6thrust24THRUST_300001_SM_1000_NS6detail15normal_iteratorINS6_10device_ptrI14TriangleVertexEEEEE9Policy600ESC_PNS0_8NullTypeESC_SG_j15CompareVerticesSA_SF_EEvbT0_T1_T2_T3_T4_PT6_PT7_T5_NS1_7vsmem_tE --------------------------
	.section	.nv.shared._ZN3cub18CUB_300001_SM_10006detail10merge_sort30DeviceMergeSortBlockSortKernelINS2_10policy_hubIN6thrust24THRUST_300001_SM_1000_NS6detail15normal_iteratorINS6_10device_ptrI14TriangleVertexEEEEE9Policy600ESC_PNS0_8NullTypeESC_SG_j15CompareVerticesSA_SF_EEvbT0_T1_T2_T3_T4_PT6_PT7_T5_NS1_7vsmem_tE,"aw",@nobits
	.sectionflags	@""
	.align	16
.nv.shared._ZN3cub18CUB_300001_SM_10006detail10merge_sort30DeviceMergeSortBlockSortKernelINS2_10policy_hubIN6thrust24THRUST_300001_SM_1000_NS6detail15normal_iteratorINS6_10device_ptrI14TriangleVertexEEEEE9Policy600ESC_PNS0_8NullTypeESC_SG_j15CompareVerticesSA_SF_EEvbT0_T1_T2_T3_T4_PT6_PT7_T5_NS1_7vsmem_tE:
	.zero		17424


//--------------------- .nv.shared._ZN3cub18CUB_300001_SM_10006detail10merge_sort26DeviceMergeSortMergeKernelINS2_10policy_hubIN6thrust24THRUST_300001_SM_1000_NS6detail15normal_iteratorINS6_10device_ptrI4CellEEEEE9Policy600ESC_PNS0_8NullTypeESC_SG_m24CompareByCoordsLowerOnlySA_SF_EEvbT2_T3_T4_PT6_PT7_T5_PSK_SK_NS1_7vsmem_tE --------------------------
	.section	.nv.shared._ZN3cub18CUB_300001_SM_10006detail10merge_sort26DeviceMergeSortMergeKernelINS2_10policy_hubIN6thrust24THRUST_300001_SM_1000_NS6detail15normal_iteratorINS6_10device_ptrI4CellEEEEE9Policy600ESC_PNS0_8NullTypeESC_SG_m24CompareByCoordsLowerOnlySA_SF_EEvbT2_T3_T4_PT6_PT7_T5_PSK_SK_NS1_7vsmem_tE,"aw",@nobits
	.sectionflags	@""
	.align	16
.nv.shared._ZN3cub18CUB_300001_SM_10006detail10merge_sort26DeviceMergeSortMergeKernelINS2_10policy_hubIN6thrust24THRUST_300001_SM_1000_NS6detail15normal_iteratorINS6_10device_ptrI4CellEEEEE9Policy600ESC_PNS0_8NullTypeESC_SG_m24CompareByCoordsLowerOnlySA_SF_EEvbT2_T3_T4_PT6_PT7_T5_PSK_SK_NS1_7vsmem_tE:
	.zero		16416


//--------------------- .nv.shared._ZN3cub18CUB_300001_SM_10006detail10merge_sort30DeviceMergeSortBlockSortKernelINS2_10policy_hubIN6thrust24THRUST_300001_SM_1000_NS6detail15normal_iteratorINS6_10device_ptrI4CellEEEEE9Policy600ESC_PNS0_8NullTypeESC_SG_m24CompareByCoordsLowerOnlySA_SF_EEvbT0_T1_T2_T3_T4_PT6_PT7_T5_NS1_7vsmem_tE --------------------------
	.section	.nv.shared._ZN3cub18CUB_300001_SM_10006detail10merge_sort30DeviceMergeSortBlockSortKernelINS2_10policy_hubIN6thrust24THRUST_300001_SM_1000_NS6detail15normal_iteratorINS6_10device_ptrI4CellEEEEE9Policy600ESC_PNS0_8NullTypeESC_SG_m24CompareByCoordsLowerOnlySA_SF_EEvbT0_T1_T2_T3_T4_PT6_PT7_T5_NS1_7vsmem_tE,"aw",@nobits
	.sectionflags	@""
	.align	16
.nv.shared._ZN3cub18CUB_300001_SM_10006detail10merge_sort30DeviceMergeSortBlockSortKernelINS2_10policy_hubIN6thrust24THRUST_300001_SM_1000_NS6detail15normal_iteratorINS6_10device_ptrI4CellEEEEE9Policy600ESC_PNS0_8NullTypeESC_SG_m24CompareByCoordsLowerOnlySA_SF_EEvbT0_T1_T2_T3_T4_PT6_PT7_T5_NS1_7vsmem_tE:
	.zero		16416


//--------------------- .nv.shared._ZN3cub18CUB_300001_SM_10006detail10merge_sort26DeviceMergeSortMergeKernelINS2_10policy_hubIN6thrust24THRUST_300001_SM_1000_NS6detail15normal_iteratorINS6_10device_ptrI4CellEEEEE9Policy600ESC_PNS0_8NullTypeESC_SG_j24CompareByCoordsLowerOnlySA_SF_EEvbT2_T3_T4_PT6_PT7_T5_PSK_SK_NS1_7vsmem_tE --------------------------
	.section	.nv.shared._ZN3cub18CUB_300001_SM_10006detail10merge_sort26DeviceMergeSortMergeKernelINS2_10policy_hubIN6thrust24THRUST_300001_SM_1000_NS6detail15normal_iteratorINS6_10device_ptrI4CellEEEEE9Policy600ESC_PNS0_8NullTypeESC_SG_j24CompareByCoordsLowerOnlySA_SF_EEvbT2_T3_T4_PT6_PT7_T5_PSK_SK_NS1_7vsmem_tE,"aw",@nobits
	.sectionflags	@""
	.align	16
.nv.shared._ZN3cub18CUB_300001_SM_10006detail10merge_sort26DeviceMergeSortMergeKernelINS2_10policy_hubIN6thrust24THRUST_300001_SM_1000_NS6detail15normal_iteratorINS6_10device_ptrI4CellEEEEE9Policy600ESC_PNS0_8NullTypeESC_SG_j24CompareByCoordsLowerOnlySA_SF_EEvbT2_T3_T4_PT6_PT7_T5_PSK_SK_NS1_7vsmem_tE:
	.zero		16416


//--------------------- .nv.shared._ZN3cub18CUB_300001_SM_10006detail10merge_sort30DeviceMergeSortBlockSortKernelINS2_10policy_hubIN6thrust24THRUST_300001_SM_1000_NS6detail15normal_iteratorINS6_10device_ptrI4CellEEEEE9Policy600ESC_PNS0_8NullTypeESC_SG_j24CompareByCoordsLowerOnlySA_SF_EEvbT0_T1_T2_T3_T4_PT6_PT7_T5_NS1_7vsmem_tE --------------------------
	.section	.nv.shared._ZN3cub18CUB_300001_SM_10006detail10merge_sort30DeviceMergeSortBlockSortKernelINS2_10policy_hubIN6thrust24THRUST_300001_SM_1000_NS6detail15normal_iteratorINS6_10device_ptrI4CellEEEEE9Policy600ESC_PNS0_8NullTypeESC_SG_j24CompareByCoordsLowerOnlySA_SF_EEvbT0_T1_T2_T3_T4_PT6_PT7_T5_NS1_7vsmem_tE,"aw",@nobits
	.sectionflags	@""
	.align	16
.nv.shared._ZN3cub18CUB_300001_SM_10006detail10merge_sort30DeviceMergeSortBlockSortKernelINS2_10policy_hubIN6thrust24THRUST_300001_SM_1000_NS6detail15normal_iteratorINS6_10device_ptrI4CellEEEEE9Policy600ESC_PNS0_8NullTypeESC_SG_j24CompareByCoordsLowerOnlySA_SF_EEvbT0_T1_T2_T3_T4_PT6_PT7_T5_NS1_7vsmem_tE:
	.zero		16416


//--------------------- .nv.constant0._ZN3cub18CUB_300001_SM_10006detail10merge_sort26DeviceMergeSortMergeKernelINS2_10policy_hubIN6thrust24THRUST_300001_SM_1000_NS6detail15normal_iteratorINS6_10device_ptrI14TriangleVertexEEEEE9Policy600ESC_PNS0_8NullTypeESC_SG_m15CompareVerticesSA_SF_EEvbT2_T3_T4_PT6_PT7_T5_PSK_SK_NS1_7vsmem_tE --------------------------
	.section	.nv.constant0._ZN3cub18CUB_300001_SM_10006detail10merge_sort26DeviceMergeSortMergeKernelINS2_10policy_hubIN6thrust24THRUST_300001_SM_1000_NS6detail15normal_iteratorINS6_10device_ptrI14TriangleVertexEEEEE9Policy600ESC_PNS0_8NullTypeESC_SG_m15CompareVerticesSA_SF_EEvbT2_T3_T4_PT6_PT7_T5_PSK_SK_NS1_7vsmem_tE,"a",@progbits
	.sectionflags	@""
	.align	4
.nv.constant0._ZN3cub18CUB_300001_SM_10006detail10merge_sort26DeviceMergeSortMergeKernelINS2_10policy_hubIN6thrust24THRUST_300001_SM_1000_NS6detail15normal_iteratorINS6_10device_ptrI14TriangleVertexEEEEE9Policy600ESC_PNS0_8NullTypeESC_SG_m15CompareVerticesSA_SF_EEvbT2_T3_T4_PT6_PT7_T5_PSK_SK_NS1_7vsmem_tE:
	.zero		976


//--------------------- .nv.constant0._ZN3cub18CUB_300001_SM_10006detail10merge_sort30DeviceMergeSortPartitionKernelIN6thrust24THRUST_300001_SM_1000_NS6detail15normal_iteratorINS5_10device_ptrI14TriangleVertexEEEEm15CompareVerticesS9_EEvbT_PT2_T0_SG_PSG_T1_SG_i --------------------------
	.section	.nv.constant0._ZN3cub18CUB_300001_SM_10006detail10merge_sort30DeviceMergeSortPartitionKernelIN6thrust24THRUST_300001_SM_1000_NS6detail15normal_iteratorINS5_10device_ptrI14TriangleVertexEEEEm15CompareVerticesS9_EEvbT_PT2_T0_SG_PSG_T1_SG_i,"a",@progbits
	.sectionflags	@""
	.align	4
.nv.constant0._ZN3cub18CUB_300001_SM_10006detail10merge_sort30DeviceMergeSortPartitionKernelIN6thrust24THRUST_300001_SM_1000_NS6detail15normal_iteratorINS5_10device_ptrI14TriangleVertexEEEEm15CompareVerticesS9_EEvbT_PT2_T0_SG_PSG_T1_SG_i:
	.zero		964


//--------------------- .nv.constant0._ZN3cub18CUB_300001_SM_10006detail10merge_sort30DeviceMergeSortBlockSortKernelINS2_10policy_hubIN6thrust24THRUST_300001_SM_1000_NS6detail15normal_iteratorINS6_10device_ptrI14TriangleVertexEEEEE9Policy600ESC_PNS0_8NullTypeESC_SG_m15CompareVerticesSA_SF_EEvbT0_T1_T2_T3_T4_PT6_PT7_T5_NS1_7vsmem_tE --------------------------
	.section	.nv.constant0._ZN3cub18CUB_300001_SM_10006detail10merge_sort30DeviceMergeSortBlockSortKernelINS2_10policy_hubIN6thrust24THRUST_300001_SM_1000_NS6detail15normal_iteratorINS6_10device_ptrI14TriangleVertexEEEEE9Policy600ESC_PNS0_8NullTypeESC_SG_m15CompareVerticesSA_SF_EEvbT0_T1_T2_T3_T4_PT6_PT7_T5_NS1_7vsmem_tE,"a",@progbits
	.sectionflags	@""
	.align	4
.nv.constant0._ZN3cub18CUB_300001_SM_10006detail10merge_sort30DeviceMergeSortBlockSortKernelINS2_10policy_hubIN6thrust24THRUST_300001_SM_1000_NS6detail15normal_iteratorINS6_10device_ptrI14TriangleVertexEEEEE9Policy600ESC_PNS0_8NullTypeESC_SG_m15CompareVerticesSA_SF_EEvbT0_T1_T2_T3_T4_PT6_PT7_T5_NS1_7vsmem_tE:
	.zero		976


//--------------------- .nv.constant0._ZN3cub18CUB_300001_SM_10006detail10merge_sort26DeviceMergeSortMergeKernelINS2_10policy_hubIN6thrust24THRUST_300001_SM_1000_NS6detail15normal_iteratorINS6_10device_ptrI14TriangleVertexEEEEE9Policy600ESC_PNS0_8NullTypeESC_SG_j15CompareVerticesSA_SF_EEvbT2_T3_T4_PT6_PT7_T5_PSK_SK_NS1_7vsmem_tE --------------------------
	.section	.nv.constant0._ZN3cub18CUB_300001_SM_10006detail10merge_sort26DeviceMergeSortMergeKernelINS2_10policy_hubIN6thrust24THRUST_300001_SM_1000_NS6detail15normal_iteratorINS6_10device_ptrI14TriangleVertexEEEEE9Policy600ESC_PNS0_8NullTypeESC_SG_j15CompareVerticesSA_SF_EEvbT2_T3_T4_PT6_PT7_T5_PSK_SK_NS1_7vsmem_tE,"a",@progbits
	.sectionflags	@""
	.align	4
.nv.constant0._ZN3cub18CUB_300001_SM_10006detail10merge_sort26DeviceMergeSortMergeKernelINS2_10policy_hubIN6thrust24THRUST_300001_SM_1000_NS6detail15normal_iteratorINS6_10device_ptrI14TriangleVertexEEEEE9Policy600ESC_PNS0_8NullTypeESC_SG_j15CompareVerticesSA_SF_EEvbT2_T3_T4_PT6_PT7_T5_PSK_SK_NS1_7vsmem_tE:
	.zero		976


//--------------------- .nv.constant0._ZN3cub18CUB_300001_SM_10006detail10merge_sort30DeviceMergeSortPartitionKernelIN6thrust24THRUST_300001_SM_1000_NS6detail15normal_iteratorINS5_10device_ptrI14TriangleVertexEEEEj15CompareVerticesS9_EEvbT_PT2_T0_SG_PSG_T1_SG_i --------------------------
	.section	.nv.constant0._ZN3cub18CUB_300001_SM_10006detail10merge_sort30DeviceMergeSortPartitionKernelIN6thrust24THRUST_300001_SM_1000_NS6detail15normal_iteratorINS5_10device_ptrI14TriangleVertexEEEEj15CompareVerticesS9_EEvbT_PT2_T0_SG_PSG_T1_SG_i,"a",@progbits
	.sectionflags	@""
	.align	4
.nv.constant0._ZN3cub18CUB_300001_SM_10006detail10merge_sort30DeviceMergeSortPartitionKernelIN6thrust24THRUST_300001_SM_1000_NS6detail15normal_iteratorINS5_10device_ptrI14TriangleVertexEEEEj15CompareVerticesS9_EEvbT_PT2_T0_SG_PSG_T1_SG_i:
	.zero		948


//--------------------- .nv.constant0._ZN3cub18CUB_300001_SM_10006detail10merge_sort30DeviceMergeSortBlockSortKernelINS2_10policy_hubIN6thrust24THRUST_300001_SM_1000_NS6detail15normal_iteratorINS6_10device_ptrI14TriangleVertexEEEEE9Policy600ESC_PNS0_8NullTypeESC_SG_j15CompareVerticesSA_SF_EEvbT0_T1_T2_T3_T4_PT6_PT7_T5_NS1_7vsmem_tE --------------------------
	.section	.nv.constant0._ZN3cub18CUB_300001_SM_10006detail10merge_sort30DeviceMergeSortBlockSortKernelINS2_10policy_hubIN6thrust24THRUST_300001_SM_1000_NS6detail15normal_iteratorINS6_10device_ptrI14TriangleVertexEEEEE9Policy600ESC_PNS0_8NullTypeESC_SG_j15CompareVerticesSA_SF_EEvbT0_T1_T2_T3_T4_PT6_PT7_T5_NS1_7vsmem_tE,"a",@progbits
	.sectionflags	@""
	.align	4
.nv.constant0._ZN3cub18CUB_300001_SM_10006detail10merge_sort30DeviceMergeSortBlockSortKernelINS2_10policy_hubIN6thrust24THRUST_300001_SM_1000_NS6detail15normal_iteratorINS6_10device_ptrI14TriangleVertexEEEEE9Policy600ESC_PNS0_8NullTypeESC_SG_j15CompareVerticesSA_SF_EEvbT0_T1_T2_T3_T4_PT6_PT7_T5_NS1_7vsmem_tE:
	.zero		976


//--------------------- .nv.constant0._ZN3cub18CUB_300001_SM_10006detail10merge_sort26DeviceMergeSortMergeKernelINS2_10policy_hubIN6thrust24THRUST_300001_SM_1000_NS6detail15normal_iteratorINS6_10device_ptrI4CellEEEEE9Policy600ESC_PNS0_8NullTypeESC_SG_m24CompareByCoordsLowerOnlySA_SF_EEvbT2_T3_T4_PT6_PT7_T5_PSK_SK_NS1_7vsmem_tE --------------------------
	.section	.nv.constant0._ZN3cub18CUB_300001_SM_10006detail10merge_sort26DeviceMergeSortMergeKernelINS2_10policy_hubIN6thrust24THRUST_300001_SM_1000_NS6detail15normal_iteratorINS6_10device_ptrI4CellEEEEE9Policy600ESC_PNS0_8NullTypeESC_SG_m24CompareByCoordsLowerOnlySA_SF_EEvbT2_T3_T4_PT6_PT7_T5_PSK_SK_NS1_7vsmem_tE,"a",@progbits
	.sectionflags	@""
	.align	4
.nv.constant0._ZN3cub18CUB_300001_SM_10006detail10merge_sort26DeviceMergeSortMergeKernelINS2_10policy_hubIN6thrust24THRUST_300001_SM_1000_NS6detail15normal_iteratorINS6_10device_ptrI4CellEEEEE9Policy600ESC_PNS0_8NullTypeESC_SG_m24CompareByCoordsLowerOnlySA_SF_EEvbT2_T3_T4_PT6_PT7_T5_PSK_SK_NS1_7vsmem_tE:
	.zero		984


//--------------------- .nv.constant0._ZN3cub18CUB_300001_SM_10006detail10merge_sort30DeviceMergeSortPartitionKernelIN6thrust24THRUST_300001_SM_1000_NS6detail15normal_iteratorINS5_10device_ptrI4CellEEEEm24CompareByCoordsLowerOnlyS9_EEvbT_PT2_T0_SG_PSG_T1_SG_i --------------------------
	.section	.nv.constant0._ZN3cub18CUB_300001_SM_10006detail10merge_sort30DeviceMergeSortPartitionKernelIN6thrust24THRUST_300001_SM_1000_NS6detail15normal_iteratorINS5_10device_ptrI4CellEEEEm24CompareByCoordsLowerOnlyS9_EEvbT_PT2_T0_SG_PSG_T1_SG_i,"a",@progbits
	.sectionflags	@""
	.align	4
.nv.constant0._ZN3cub18CUB_300001_SM_10006detail10merge_sort30DeviceMergeSortPartitionKernelIN6thrust24THRUST_300001_SM_1000_NS6detail15normal_iteratorINS5_10device_ptrI4CellEEEEm24CompareByCoordsLowerOnlyS9_EEvbT_PT2_T0_SG_PSG_T1_SG_i:
	.zero		972


//--------------------- .nv.constant0._ZN3cub18CUB_300001_SM_10006detail10merge_sort30DeviceMergeSortBlockSortKernelINS2_10policy_hubIN6thrust24THRUST_300001_SM_1000_NS6detail15normal_iteratorINS6_10device_ptrI4CellEEEEE9Policy600ESC_PNS0_8NullTypeESC_SG_m24CompareByCoordsLowerOnlySA_SF_EEvbT0_T1_T2_T3_T4_PT6_PT7_T5_NS1_7vsmem_tE --------------------------
	.section	.nv.constant0._ZN3cub18CUB_300001_SM_10006detail10merge_sort30DeviceMergeSortBlockSortKernelINS2_10policy_hubIN6thrust24THRUST_300001_SM_1000_NS6detail15normal_iteratorINS6_10device_ptrI4CellEEEEE9Policy600ESC_PNS0_8NullTypeESC_SG_m24CompareByCoordsLowerOnlySA_SF_EEvbT0_T1_T2_T3_T4_PT6_PT7_T5_NS1_7vsmem_tE,"a",@progbits
	.sectionflags	@""
	.align	4
.nv.constant0._ZN3cub18CUB_300001_SM_10006detail10merge_sort30DeviceMergeSortBlockSortKernelINS2_10policy_hubIN6thrust24THRUST_300001_SM_1000_NS6detail15normal_iteratorINS6_10device_ptrI4CellEEEEE9Policy600ESC_PNS0_8NullTypeESC_SG_m24CompareByCoordsLowerOnlySA_SF_EEvbT0_T1_T2_T3_T4_PT6_PT7_T5_NS1_7vsmem_tE:
	.zero		984


//--------------------- .nv.constant0._ZN3cub18CUB_300001_SM_10006detail10merge_sort26DeviceMergeSortMergeKernelINS2_10policy_hubIN6thrust24THRUST_300001_SM_1000_NS6detail15normal_iteratorINS6_10device_ptrI4CellEEEEE9Policy600ESC_PNS0_8NullTypeESC_SG_j24CompareByCoordsLowerOnlySA_SF_EEvbT2_T3_T4_PT6_PT7_T5_PSK_SK_NS1_7vsmem_tE --------------------------
	.section	.nv.constant0._ZN3cub18CUB_300001_SM_10006detail10merge_sort26DeviceMergeSortMergeKernelINS2_10policy_hubIN6thrust24THRUST_300001_SM_1000_NS6detail15normal_iteratorINS6_10device_ptrI4CellEEEEE9Policy600ESC_PNS0_8NullTypeESC_SG_j24CompareByCoordsLowerOnlySA_SF_EEvbT2_T3_T4_PT6_PT7_T5_PSK_SK_NS1_7vsmem_tE,"a",@progbits
	.sectionflags	@""
	.align	4
.nv.constant0._ZN3cub18CUB_300001_SM_10006detail10merge_sort26DeviceMergeSortMergeKernelINS2_10policy_hubIN6thrust24THRUST_300001_SM_1000_NS6detail15normal_iteratorINS6_10device_ptrI4CellEEEEE9Policy600ESC_PNS0_8NullTypeESC_SG_j24CompareByCoordsLowerOnlySA_SF_EEvbT2_T3_T4_PT6_PT7_T5_PSK_SK_NS1_7vsmem_tE:
	.zero		984


//--------------------- .nv.constant0._ZN3cub18CUB_300001_SM_10006detail10merge_sort30DeviceMergeSortPartitionKernelIN6thrust24THRUST_300001_SM_1000_NS6detail15normal_iteratorINS5_10device_ptrI4CellEEEEj24CompareByCoordsLowerOnlyS9_EEvbT_PT2_T0_SG_PSG_T1_SG_i --------------------------
	.section	.nv.constant0._ZN3cub18CUB_300001_SM_10006detail10merge_sort30DeviceMergeSortPartitionKernelIN6thrust24THRUST_300001_SM_1000_NS6detail15normal_iteratorINS5_10device_ptrI4CellEEEEj24CompareByCoordsLowerOnlyS9_EEvbT_PT2_T0_SG_PSG_T1_SG_i,"a",@progbits
	.sectionflags	@""
	.align	4
.nv.constant0._ZN3cub18CUB_300001_SM_10006detail10merge_sort30DeviceMergeSortPartitionKernelIN6thrust24THRUST_300001_SM_1000_NS6detail15normal_iteratorINS5_10device_ptrI4CellEEEEj24CompareByCoordsLowerOnlyS9_EEvbT_PT2_T0_SG_PSG_T1_SG_i:
	.zero		956


//--------------------- .nv.constant0._ZN3cub18CUB_300001_SM_10006detail10merge_sort30DeviceMergeSortBlockSortKernelINS2_10policy_hubIN6thrust24THRUST_300001_SM_1000_NS6detail15normal_iteratorINS6_10device_ptrI4CellEEEEE9Policy600ESC_PNS0_8NullTypeESC_SG_j24CompareByCoordsLowerOnlySA_SF_EEvbT0_T1_T2_T3_T4_PT6_PT7_T5_NS1_7vsmem_tE --------------------------
	.section	.nv.constant0._ZN3cub18CUB_300001_SM_10006detail10merge_sort30DeviceMergeSortBlockSortKernelINS2_10policy_hubIN6thrust24THRUST_300001_SM_1000_NS6detail15normal_iteratorINS6_10device_ptrI4CellEEEEE9Policy600ESC_PNS0_8NullTypeESC_SG_j24CompareByCoordsLowerOnlySA_SF_EEvbT0_T1_T2_T3_T4_PT6_PT7_T5_NS1_7vsmem_tE,"a",@progbits
	.sectionflags	@""
	.align	4
.nv.constant0._ZN3cub18CUB_300001_SM_10006detail10merge_sort30DeviceMergeSortBlockSortKernelINS2_10policy_hubIN6thrust24THRUST_300001_SM_1000_NS6detail15normal_iteratorINS6_10device_ptrI4CellEEEEE9Policy600ESC_PNS0_8NullTypeESC_SG_j24CompareByCoordsLowerOnlySA_SF_EEvbT0_T1_T2_T3_T4_PT6_PT7_T5_NS1_7vsmem_tE:
	.zero		984


//--------------------- .nv.constant0._ZN3cub18CUB_300001_SM_10006detail8for_each13static_kernelINS2_12policy_hub_t12policy_500_tEmN6thrust24THRUST_300001_SM_1000_NS8cuda_cub20__uninitialized_fill7functorINS7_10device_ptrI4int3EESC_EEEEvT0_T1_ --------------------------
	.section	.nv.constant0._ZN3cub18CUB_300001_SM_10006detail8for_each13static_kernelINS2_12policy_hub_t12policy_500_tEmN6thrust24THRUST_300001_SM_1000_NS8cuda_cub20__uninitialized_fill7functorINS7_10device_ptrI4int3EESC_EEEEvT0_T1_,"a",@progbits
	.sectionflags	@""
	.align	4
.nv.constant0._ZN3cub18CUB_300001_SM_10006detail8for_each13static_kernelINS2_12policy_hub_t12policy_500_tEmN6thrust24THRUST_300001_SM_1000_NS8cuda_cub20__uninitialized_fill7functorINS7_10device_ptrI4int3EESC_EEEEvT0_T1_:
	.zero		928


//--------------------- .nv.constant0._ZN3cub18CUB_300001_SM_10006detail8for_each13static_kernelINS2_12policy_hub_t12policy_500_tEmN6thrust24THRUST_300001_SM_1000_NS8cuda_cub20__uninitialized_fill7functorINS7_10device_ptrI6float3EESC_EEEEvT0_T1_ --------------------------
	.section	.nv.constant0._ZN3cub18CUB_300001_SM_10006detail8for_each13static_kernelINS2_12policy_hub_t12policy_500_tEmN6thrust24THRUST_300001_SM_1000_NS8cuda_cub20__uninitialized_fill7functorINS7_10device_ptrI6float3EESC_EEEEvT0_T1_,"a",@progbits
	.sectionflags	@""
	.align	4
.nv.constant0._ZN3cub18CUB_300001_SM_10006detail8for_each13static_kernelINS2_12policy_hub_t12policy_500_tEmN6thrust24THRUST_300001_SM_1000_NS8cuda_cub20__uninitialized_fill7functorINS7_10device_ptrI6float3EESC_EEEEvT0_T1_:
	.zero		928


//--------------------- .nv.constant0._ZN3cub18CUB_300001_SM_10006detail8for_each13static_kernelINS2_12policy_hub_t12policy_500_tEmNS2_12op_wrapper_tImN6thrust24THRUST_300001_SM_1000_NS6detail23allocator_traits_detail24construct1_via_allocatorINS8_16device_allocatorI14TriangleVertexEEEENS8_10device_ptrISD_EEEEEEvT0_T1_ --------------------------
	.section	.nv.constant0._ZN3cub18CUB_300001_SM_10006detail8for_each13static_kernelINS2_12policy_hub_t12policy_500_tEmNS2_12op_wrapper_tImN6thrust24THRUST_300001_SM_1000_NS6detail23allocator_traits_detail24construct1_via_allocatorINS8_16device_allocatorI14TriangleVertexEEEENS8_10device_ptrISD_EEEEEEvT0_T1_,"a",@progbits
	.sectionflags	@""
	.align	4
.nv.constant0._ZN3cub18CUB_300001_SM_10006detail8for_each13static_kernelINS2_12policy_hub_t12policy_500_tEmNS2_12op_wrapper_tImN6thrust24THRUST_300001_SM_1000_NS6detail23allocator_traits_detail24construct1_via_allocatorINS8_16device_allocatorI14TriangleVertexEEEENS8_10device_ptrISD_EEEEEEvT0_T1_:
	.zero		920


//--------------------- .nv.constant0._ZN3cub18CUB_300001_SM_10006detail8for_each13static_kernelINS2_12policy_hub_t12policy_500_tEmN6thrust24THRUST_300001_SM_1000_NS8cuda_cub20__uninitialized_fill7functorINS7_10device_ptrIiEEiEEEEvT0_T1_ --------------------------
	.section	.nv.constant0._ZN3cub18CUB_300001_SM_10006detail8for_each13static_kernelINS2_12policy_hub_t12policy_500_tEmN6thrust24THRUST_300001_SM_1000_NS8cuda_cub20__uninitialized_fill7functorINS7_10device_ptrIiEEiEEEEvT0_T1_,"a",@progbits
	.sectionflags	@""
	.align	4
.nv.constant0._ZN3cub18CUB_300001_SM_10006detail8for_each13static_kernelINS2_12policy_hub_t12policy_500_tEmN6thrust24THRUST_300001_SM_1000_NS8cuda_cub20__uninitialized_fill7functorINS7_10device_ptrIiEEiEEEEvT0_T1_:
	.zero		920


//--------------------- .nv.constant0._ZN3cub18CUB_300001_SM_10006detail11EmptyKernelIvEEvv --------------------------
	.section	.nv.constant0._ZN3cub18CUB_300001_SM_10006detail11EmptyKernelIvEEvv,"a",@progbits
	.sectionflags	@""
	.align	4
.nv.constant0._ZN3cub18CUB_300001_SM_10006detail11EmptyKernelIvEEvv:
	.zero		896


//--------------------- .nv.constant0._Z17createVertexArrayPiPK14TriangleVertexiP6float3iP4int3 --------------------------
	.section	.nv.constant0._Z17createVertexArrayPiPK14TriangleVertexiP6float3iP4int3,"a",@progbits
	.sectionflags	@""
	.align	4
.nv.constant0._Z17createVertexArrayPiPK14TriangleVertexiP6float3iP4int3:
	.zero		944


//--------------------- .nv.constant0._Z16extractTriangles5vec3iPK4CelliifP14TriangleVertexiPi --------------------------
	.section	.nv.constant0._Z16extractTriangles5vec3iPK4CelliifP14TriangleVertexiPi,"a",@progbits
	.sectionflags	@""
	.align	4
.nv.constant0._Z16extractTriangles5vec3iPK4CelliifP14TriangleVertexiPi:
	.zero		960


//--------------------- SYMBOLS --------------------------

	.type		.nv.reservedSmem.offset0,@object
	.size		.nv.reservedSmem.offset0,0x4
	.type		.nv.reservedSmem.cap,@object
	.size		.nv.reservedSmem.cap,0x4
